//
// Generated by NVIDIA NVVM Compiler
//
// Compiler Build ID: CL-36424714
// Cuda compilation tools, release 13.0, V13.0.88
// Based on NVVM 20.0.0
//

.version 9.0
.target sm_100
.address_size 64

	// .globl	_Z12setup_kernelP17curandStateXORWOWm
.global .align 4 .b8 precalc_xorwow_matrix[102400];
.global .align 4 .b8 precalc_xorwow_offset_matrix[102400];
.global .align 4 .b8 mrg32k3aM1[2304];
.global .align 4 .b8 mrg32k3aM2[2304];
.global .align 4 .b8 mrg32k3aM1SubSeq[2016];
.global .align 4 .b8 mrg32k3aM2SubSeq[2016];
.global .align 4 .b8 mrg32k3aM1Seq[2304];
.global .align 4 .b8 mrg32k3aM2Seq[2304];
.const .align 8 .b8 __cr_lgamma_table[72];
.const .align 4 .b8 versions[72] = {64, 0, 0, 0, 64, 0, 0, 0, 32, 0, 0, 0, 64, 0, 0, 0, 128, 0, 0, 0, 36, 0, 0, 0, 64, 0, 0, 0, 192, 0, 0, 0, 40, 0, 0, 0, 128, 0, 0, 0, 128, 0, 0, 0, 40, 0, 0, 0, 128, 0, 0, 0, 0, 1, 0, 0, 48, 0, 0, 0, 128, 0, 0, 0, 128, 1, 0, 0, 56};
.const .align 4 .u32 N2 = 8192;
.const .align 4 .u32 N1 = 256;
.const .align 4 .u32 ver = 4;
.const .align 4 .u32 r = 4;
.const .align 1 .b8 dk1[48] = {0, 0, 0, 0, 0, 0, 0, 111, 0, 0, 0, 0, 0, 0, 0, 0, 0, 0, 0, 0, 0, 0, 0, 126};
.const .align 1 .b8 dk2[48] = {0, 0, 0, 0, 0, 0, 0, 0, 0, 0, 0, 0, 0, 128, 0, 0, 0, 0, 0, 0, 0, 0, 0, 0, 0, 0, 0, 0, 0, 168};
.const .align 1 .b8 dp[16] = {0, 4, 0, 4, 4, 0, 4, 0, 0, 4, 0, 0, 0, 0, 4};
.const .align 1 .b8 dc[16] = {0, 0, 0, 0, 0, 0, 0, 0, 0, 0, 0, 0, 0, 0, 32};
.const .align 1 .b8 sbox_4[16] = {12, 6, 9, 0, 1, 10, 2, 11, 3, 8, 5, 13, 4, 14, 7, 15};
.const .align 1 .b8 sbox_4_inv[16] = {3, 4, 6, 8, 12, 10, 1, 14, 9, 2, 5, 7, 0, 11, 13, 15};
.const .align 1 .b8 sbox_8[256] = {101, 76, 106, 66, 75, 99, 67, 107, 85, 117, 90, 122, 83, 115, 91, 123, 53, 140, 58, 129, 137, 51, 128, 59, 149, 37, 152, 42, 144, 35, 153, 43, 229, 204, 232, 193, 201, 224, 192, 233, 213, 245, 216, 248, 208, 240, 217, 249, 165, 28, 168, 18, 27, 160, 19, 169, 5, 181, 10, 184, 3, 176, 11, 185, 50, 136, 60, 133, 141, 52, 132, 61, 145, 34, 156, 44, 148, 36, 157, 45, 98, 74, 108, 69, 77, 100, 68, 109, 82, 114, 92, 124, 84, 116, 93, 125, 161, 26, 172, 21, 29, 164, 20, 173, 2, 177, 12, 188, 4, 180, 13, 189, 225, 200, 236, 197, 205, 228, 196, 237, 209, 241, 220, 252, 212, 244, 221, 253, 54, 142, 56, 130, 139, 48, 131, 57, 150, 38, 154, 40, 147, 32, 155, 41, 102, 78, 104, 65, 73, 96, 64, 105, 86, 118, 88, 120, 80, 112, 89, 121, 166, 30, 170, 17, 25, 163, 16, 171, 6, 182, 8, 186, 0, 179, 9, 187, 230, 206, 234, 194, 203, 227, 195, 235, 214, 246, 218, 250, 211, 243, 219, 251, 49, 138, 62, 134, 143, 55, 135, 63, 146, 33, 158, 46, 151, 39, 159, 47, 97, 72, 110, 70, 79, 103, 71, 111, 81, 113, 94, 126, 87, 119, 95, 127, 162, 24, 174, 22, 31, 167, 23, 175, 1, 178, 14, 190, 7, 183, 15, 191, 226, 202, 238, 198, 207, 231, 199, 239, 210, 242, 222, 254, 215, 247, 223, 255};
.const .align 1 .b8 sbox_8_inv[256] = {172, 232, 104, 60, 108, 56, 168, 236, 170, 174, 58, 62, 106, 110, 234, 238, 166, 163, 51, 54, 102, 99, 227, 230, 225, 164, 97, 52, 49, 100, 161, 228, 141, 201, 73, 29, 77, 25, 137, 205, 139, 143, 27, 31, 75, 79, 203, 207, 133, 192, 64, 21, 69, 16, 128, 197, 130, 135, 18, 23, 66, 71, 194, 199, 150, 147, 3, 6, 86, 83, 211, 214, 209, 148, 81, 4, 1, 84, 145, 212, 156, 216, 88, 12, 92, 8, 152, 220, 154, 158, 10, 14, 90, 94, 218, 222, 149, 208, 80, 5, 85, 0, 144, 213, 146, 151, 2, 7, 82, 87, 210, 215, 157, 217, 89, 13, 93, 9, 153, 221, 155, 159, 11, 15, 91, 95, 219, 223, 22, 19, 131, 134, 70, 67, 195, 198, 65, 20, 193, 132, 17, 68, 129, 196, 28, 72, 200, 140, 76, 24, 136, 204, 26, 30, 138, 142, 74, 78, 202, 206, 53, 96, 224, 165, 101, 48, 160, 229, 50, 55, 162, 167, 98, 103, 226, 231, 61, 105, 233, 173, 109, 57, 169, 237, 59, 63, 171, 175, 107, 111, 235, 239, 38, 35, 179, 182, 118, 115, 243, 246, 113, 36, 241, 180, 33, 116, 177, 244, 44, 120, 248, 188, 124, 40, 184, 252, 42, 46, 186, 190, 122, 126, 250, 254, 37, 112, 240, 181, 117, 32, 176, 245, 34, 39, 178, 183, 114, 119, 242, 247, 45, 121, 249, 189, 125, 41, 185, 253, 43, 47, 187, 191, 123, 127, 251, 255};
.const .align 1 .b8 P[16] = {0, 1, 2, 3, 7, 4, 5, 6, 10, 11, 8, 9, 13, 14, 15, 12};
.const .align 1 .b8 P_inv[16] = {0, 1, 2, 3, 5, 6, 7, 4, 10, 11, 8, 9, 15, 12, 13, 14};
.const .align 1 .b8 TWEAKEY_P[16] = {9, 15, 8, 13, 10, 14, 12, 11, 0, 1, 2, 3, 4, 5, 6, 7};
.const .align 1 .b8 TWEAKEY_P_inv[16] = {8, 9, 10, 11, 12, 13, 14, 15, 2, 0, 4, 7, 6, 3, 5, 1};
.const .align 1 .b8 RC[62] = {1, 3, 7, 15, 31, 62, 61, 59, 55, 47, 30, 60, 57, 51, 39, 14, 29, 58, 53, 43, 22, 44, 24, 48, 33, 2, 5, 11, 23, 46, 28, 56, 49, 35, 6, 13, 27, 54, 45, 26, 52, 41, 18, 36, 8, 17, 34, 4, 9, 19, 38, 12, 25, 50, 37, 10, 21, 42, 20, 40, 16, 32};

.visible .entry _Z12setup_kernelP17curandStateXORWOWm(
	.param .u64 .ptr .align 1 _Z12setup_kernelP17curandStateXORWOWm_param_0,
	.param .u64 _Z12setup_kernelP17curandStateXORWOWm_param_1
)
{
	.reg .pred 	%p<24>;
	.reg .b32 	%r<419>;
	.reg .b64 	%rd<19>;

	ld.param.u64 	%rd8, [_Z12setup_kernelP17curandStateXORWOWm_param_0];
	ld.param.u64 	%rd9, [_Z12setup_kernelP17curandStateXORWOWm_param_1];
	cvta.to.global.u64 	%rd10, %rd8;
	mov.u32 	%r182, %tid.x;
	mov.u32 	%r183, %ctaid.x;
	mov.u32 	%r184, %ntid.x;
	mov.u32 	%r185, %tid.y;
	mov.u32 	%r186, %ctaid.y;
	mov.u32 	%r187, %ntid.y;
	mad.lo.s32 	%r188, %r186, %r187, %r185;
	mov.u32 	%r189, %nctaid.x;
	mad.lo.s32 	%r190, %r188, %r189, %r183;
	mad.lo.s32 	%r191, %r190, %r184, %r182;
	cvt.s64.s32 	%rd18, %r191;
	mul.wide.s32 	%rd11, %r191, 48;
	add.s64 	%rd2, %rd10, %rd11;
	cvt.u32.u64 	%r192, %rd9;
	xor.b32  	%r193, %r192, -1429050551;
	mul.lo.s32 	%r194, %r193, 1099087573;
	{ .reg .b32 tmp; mov.b64 {tmp, %r195}, %rd9; }
	xor.b32  	%r196, %r195, -136515619;
	mul.lo.s32 	%r197, %r196, -1703105765;
	add.s32 	%r198, %r194, %r197;
	add.s32 	%r199, %r198, 6615241;
	add.s32 	%r200, %r194, 123456789;
	st.global.v2.u32 	[%rd2], {%r199, %r200};
	xor.b32  	%r201, %r194, 362436069;
	add.s32 	%r202, %r197, 521288629;
	st.global.v2.u32 	[%rd2+8], {%r201, %r202};
	xor.b32  	%r203, %r197, 88675123;
	add.s32 	%r204, %r194, 5783321;
	st.global.v2.u32 	[%rd2+16], {%r203, %r204};
	setp.eq.s32 	%p1, %r191, 0;
	@%p1 bra 	$L__BB0_42;
	mov.b32 	%r325, 0;
$L__BB0_2:
	and.b64  	%rd4, %rd18, 3;
	setp.eq.s64 	%p2, %rd4, 0;
	@%p2 bra 	$L__BB0_41;
	mul.wide.u32 	%rd12, %r325, 3200;
	mov.u64 	%rd13, precalc_xorwow_matrix;
	add.s64 	%rd5, %rd13, %rd12;
	cvt.u32.u64 	%r2, %rd4;
	mov.b32 	%r326, 0;
$L__BB0_4:
	mov.b32 	%r339, 0;
	mov.u32 	%r340, %r339;
	mov.u32 	%r341, %r339;
	mov.u32 	%r342, %r339;
	mov.u32 	%r343, %r339;
	mov.u32 	%r332, %r339;
$L__BB0_5:
	mul.wide.u32 	%rd14, %r332, 4;
	add.s64 	%rd15, %rd2, %rd14;
	ld.global.u32 	%r10, [%rd15+4];
	shl.b32 	%r11, %r332, 5;
	mov.b32 	%r338, 0;
$L__BB0_6:
	.pragma "nounroll";
	shr.u32 	%r209, %r10, %r338;
	and.b32  	%r210, %r209, 1;
	setp.eq.b32 	%p3, %r210, 1;
	not.pred 	%p4, %p3;
	add.s32 	%r211, %r11, %r338;
	mul.lo.s32 	%r212, %r211, 5;
	mul.wide.u32 	%rd16, %r212, 4;
	add.s64 	%rd6, %rd5, %rd16;
	@%p4 bra 	$L__BB0_8;
	ld.global.u32 	%r213, [%rd6];
	xor.b32  	%r343, %r343, %r213;
	ld.global.u32 	%r214, [%rd6+4];
	xor.b32  	%r342, %r342, %r214;
	ld.global.u32 	%r215, [%rd6+8];
	xor.b32  	%r341, %r341, %r215;
	ld.global.u32 	%r216, [%rd6+12];
	xor.b32  	%r340, %r340, %r216;
	ld.global.u32 	%r217, [%rd6+16];
	xor.b32  	%r339, %r339, %r217;
$L__BB0_8:
	and.b32  	%r219, %r209, 2;
	setp.eq.s32 	%p5, %r219, 0;
	@%p5 bra 	$L__BB0_10;
	ld.global.u32 	%r220, [%rd6+20];
	xor.b32  	%r343, %r343, %r220;
	ld.global.u32 	%r221, [%rd6+24];
	xor.b32  	%r342, %r342, %r221;
	ld.global.u32 	%r222, [%rd6+28];
	xor.b32  	%r341, %r341, %r222;
	ld.global.u32 	%r223, [%rd6+32];
	xor.b32  	%r340, %r340, %r223;
	ld.global.u32 	%r224, [%rd6+36];
	xor.b32  	%r339, %r339, %r224;
$L__BB0_10:
	and.b32  	%r226, %r209, 4;
	setp.eq.s32 	%p6, %r226, 0;
	@%p6 bra 	$L__BB0_12;
	ld.global.u32 	%r227, [%rd6+40];
	xor.b32  	%r343, %r343, %r227;
	ld.global.u32 	%r228, [%rd6+44];
	xor.b32  	%r342, %r342, %r228;
	ld.global.u32 	%r229, [%rd6+48];
	xor.b32  	%r341, %r341, %r229;
	ld.global.u32 	%r230, [%rd6+52];
	xor.b32  	%r340, %r340, %r230;
	ld.global.u32 	%r231, [%rd6+56];
	xor.b32  	%r339, %r339, %r231;
$L__BB0_12:
	and.b32  	%r233, %r209, 8;
	setp.eq.s32 	%p7, %r233, 0;
	@%p7 bra 	$L__BB0_14;
	ld.global.u32 	%r234, [%rd6+60];
	xor.b32  	%r343, %r343, %r234;
	ld.global.u32 	%r235, [%rd6+64];
	xor.b32  	%r342, %r342, %r235;
	ld.global.u32 	%r236, [%rd6+68];
	xor.b32  	%r341, %r341, %r236;
	ld.global.u32 	%r237, [%rd6+72];
	xor.b32  	%r340, %r340, %r237;
	ld.global.u32 	%r238, [%rd6+76];
	xor.b32  	%r339, %r339, %r238;
$L__BB0_14:
	and.b32  	%r240, %r209, 16;
	setp.eq.s32 	%p8, %r240, 0;
	@%p8 bra 	$L__BB0_16;
	ld.global.u32 	%r241, [%rd6+80];
	xor.b32  	%r343, %r343, %r241;
	ld.global.u32 	%r242, [%rd6+84];
	xor.b32  	%r342, %r342, %r242;
	ld.global.u32 	%r243, [%rd6+88];
	xor.b32  	%r341, %r341, %r243;
	ld.global.u32 	%r244, [%rd6+92];
	xor.b32  	%r340, %r340, %r244;
	ld.global.u32 	%r245, [%rd6+96];
	xor.b32  	%r339, %r339, %r245;
$L__BB0_16:
	and.b32  	%r247, %r209, 32;
	setp.eq.s32 	%p9, %r247, 0;
	@%p9 bra 	$L__BB0_18;
	ld.global.u32 	%r248, [%rd6+100];
	xor.b32  	%r343, %r343, %r248;
	ld.global.u32 	%r249, [%rd6+104];
	xor.b32  	%r342, %r342, %r249;
	ld.global.u32 	%r250, [%rd6+108];
	xor.b32  	%r341, %r341, %r250;
	ld.global.u32 	%r251, [%rd6+112];
	xor.b32  	%r340, %r340, %r251;
	ld.global.u32 	%r252, [%rd6+116];
	xor.b32  	%r339, %r339, %r252;
$L__BB0_18:
	and.b32  	%r254, %r209, 64;
	setp.eq.s32 	%p10, %r254, 0;
	@%p10 bra 	$L__BB0_20;
	ld.global.u32 	%r255, [%rd6+120];
	xor.b32  	%r343, %r343, %r255;
	ld.global.u32 	%r256, [%rd6+124];
	xor.b32  	%r342, %r342, %r256;
	ld.global.u32 	%r257, [%rd6+128];
	xor.b32  	%r341, %r341, %r257;
	ld.global.u32 	%r258, [%rd6+132];
	xor.b32  	%r340, %r340, %r258;
	ld.global.u32 	%r259, [%rd6+136];
	xor.b32  	%r339, %r339, %r259;
$L__BB0_20:
	and.b32  	%r261, %r209, 128;
	setp.eq.s32 	%p11, %r261, 0;
	@%p11 bra 	$L__BB0_22;
	ld.global.u32 	%r262, [%rd6+140];
	xor.b32  	%r343, %r343, %r262;
	ld.global.u32 	%r263, [%rd6+144];
	xor.b32  	%r342, %r342, %r263;
	ld.global.u32 	%r264, [%rd6+148];
	xor.b32  	%r341, %r341, %r264;
	ld.global.u32 	%r265, [%rd6+152];
	xor.b32  	%r340, %r340, %r265;
	ld.global.u32 	%r266, [%rd6+156];
	xor.b32  	%r339, %r339, %r266;
$L__BB0_22:
	and.b32  	%r268, %r209, 256;
	setp.eq.s32 	%p12, %r268, 0;
	@%p12 bra 	$L__BB0_24;
	ld.global.u32 	%r269, [%rd6+160];
	xor.b32  	%r343, %r343, %r269;
	ld.global.u32 	%r270, [%rd6+164];
	xor.b32  	%r342, %r342, %r270;
	ld.global.u32 	%r271, [%rd6+168];
	xor.b32  	%r341, %r341, %r271;
	ld.global.u32 	%r272, [%rd6+172];
	xor.b32  	%r340, %r340, %r272;
	ld.global.u32 	%r273, [%rd6+176];
	xor.b32  	%r339, %r339, %r273;
$L__BB0_24:
	and.b32  	%r275, %r209, 512;
	setp.eq.s32 	%p13, %r275, 0;
	@%p13 bra 	$L__BB0_26;
	ld.global.u32 	%r276, [%rd6+180];
	xor.b32  	%r343, %r343, %r276;
	ld.global.u32 	%r277, [%rd6+184];
	xor.b32  	%r342, %r342, %r277;
	ld.global.u32 	%r278, [%rd6+188];
	xor.b32  	%r341, %r341, %r278;
	ld.global.u32 	%r279, [%rd6+192];
	xor.b32  	%r340, %r340, %r279;
	ld.global.u32 	%r280, [%rd6+196];
	xor.b32  	%r339, %r339, %r280;
$L__BB0_26:
	and.b32  	%r282, %r209, 1024;
	setp.eq.s32 	%p14, %r282, 0;
	@%p14 bra 	$L__BB0_28;
	ld.global.u32 	%r283, [%rd6+200];
	xor.b32  	%r343, %r343, %r283;
	ld.global.u32 	%r284, [%rd6+204];
	xor.b32  	%r342, %r342, %r284;
	ld.global.u32 	%r285, [%rd6+208];
	xor.b32  	%r341, %r341, %r285;
	ld.global.u32 	%r286, [%rd6+212];
	xor.b32  	%r340, %r340, %r286;
	ld.global.u32 	%r287, [%rd6+216];
	xor.b32  	%r339, %r339, %r287;
$L__BB0_28:
	and.b32  	%r289, %r209, 2048;
	setp.eq.s32 	%p15, %r289, 0;
	@%p15 bra 	$L__BB0_30;
	ld.global.u32 	%r290, [%rd6+220];
	xor.b32  	%r343, %r343, %r290;
	ld.global.u32 	%r291, [%rd6+224];
	xor.b32  	%r342, %r342, %r291;
	ld.global.u32 	%r292, [%rd6+228];
	xor.b32  	%r341, %r341, %r292;
	ld.global.u32 	%r293, [%rd6+232];
	xor.b32  	%r340, %r340, %r293;
	ld.global.u32 	%r294, [%rd6+236];
	xor.b32  	%r339, %r339, %r294;
$L__BB0_30:
	and.b32  	%r296, %r209, 4096;
	setp.eq.s32 	%p16, %r296, 0;
	@%p16 bra 	$L__BB0_32;
	ld.global.u32 	%r297, [%rd6+240];
	xor.b32  	%r343, %r343, %r297;
	ld.global.u32 	%r298, [%rd6+244];
	xor.b32  	%r342, %r342, %r298;
	ld.global.u32 	%r299, [%rd6+248];
	xor.b32  	%r341, %r341, %r299;
	ld.global.u32 	%r300, [%rd6+252];
	xor.b32  	%r340, %r340, %r300;
	ld.global.u32 	%r301, [%rd6+256];
	xor.b32  	%r339, %r339, %r301;
$L__BB0_32:
	and.b32  	%r303, %r209, 8192;
	setp.eq.s32 	%p17, %r303, 0;
	@%p17 bra 	$L__BB0_34;
	ld.global.u32 	%r304, [%rd6+260];
	xor.b32  	%r343, %r343, %r304;
	ld.global.u32 	%r305, [%rd6+264];
	xor.b32  	%r342, %r342, %r305;
	ld.global.u32 	%r306, [%rd6+268];
	xor.b32  	%r341, %r341, %r306;
	ld.global.u32 	%r307, [%rd6+272];
	xor.b32  	%r340, %r340, %r307;
	ld.global.u32 	%r308, [%rd6+276];
	xor.b32  	%r339, %r339, %r308;
$L__BB0_34:
	and.b32  	%r310, %r209, 16384;
	setp.eq.s32 	%p18, %r310, 0;
	@%p18 bra 	$L__BB0_36;
	ld.global.u32 	%r311, [%rd6+280];
	xor.b32  	%r343, %r343, %r311;
	ld.global.u32 	%r312, [%rd6+284];
	xor.b32  	%r342, %r342, %r312;
	ld.global.u32 	%r313, [%rd6+288];
	xor.b32  	%r341, %r341, %r313;
	ld.global.u32 	%r314, [%rd6+292];
	xor.b32  	%r340, %r340, %r314;
	ld.global.u32 	%r315, [%rd6+296];
	xor.b32  	%r339, %r339, %r315;
$L__BB0_36:
	and.b32  	%r317, %r209, 32768;
	setp.eq.s32 	%p19, %r317, 0;
	@%p19 bra 	$L__BB0_38;
	ld.global.u32 	%r318, [%rd6+300];
	xor.b32  	%r343, %r343, %r318;
	ld.global.u32 	%r319, [%rd6+304];
	xor.b32  	%r342, %r342, %r319;
	ld.global.u32 	%r320, [%rd6+308];
	xor.b32  	%r341, %r341, %r320;
	ld.global.u32 	%r321, [%rd6+312];
	xor.b32  	%r340, %r340, %r321;
	ld.global.u32 	%r322, [%rd6+316];
	xor.b32  	%r339, %r339, %r322;
$L__BB0_38:
	add.s32 	%r338, %r338, 16;
	setp.ne.s32 	%p20, %r338, 32;
	@%p20 bra 	$L__BB0_6;
	mad.lo.s32 	%r323, %r332, -31, %r11;
	add.s32 	%r332, %r323, 1;
	setp.ne.s32 	%p21, %r332, 5;
	@%p21 bra 	$L__BB0_5;
	st.global.u32 	[%rd2+4], %r343;
	st.global.u32 	[%rd2+8], %r342;
	st.global.u32 	[%rd2+12], %r341;
	st.global.u32 	[%rd2+16], %r340;
	st.global.u32 	[%rd2+20], %r339;
	add.s32 	%r326, %r326, 1;
	setp.lt.u32 	%p22, %r326, %r2;
	@%p22 bra 	$L__BB0_4;
$L__BB0_41:
	shr.u64 	%rd7, %rd18, 2;
	add.s32 	%r325, %r325, 1;
	setp.gt.u64 	%p23, %rd18, 3;
	mov.u64 	%rd18, %rd7;
	@%p23 bra 	$L__BB0_2;
$L__BB0_42:
	mov.b32 	%r324, 0;
	st.global.v2.u32 	[%rd2+24], {%r324, %r324};
	st.global.u32 	[%rd2+32], %r324;
	mov.b64 	%rd17, 0;
	st.global.u64 	[%rd2+40], %rd17;
	ret;

}
	// .globl	_Z10our_kernelP17curandStateXORWOWPi
.visible .entry _Z10our_kernelP17curandStateXORWOWPi(
	.param .u64 .ptr .align 1 _Z10our_kernelP17curandStateXORWOWPi_param_0,
	.param .u64 .ptr .align 1 _Z10our_kernelP17curandStateXORWOWPi_param_1
)
{
	.local .align 16 .b8 	__local_depot1[368];
	.reg .b64 	%SP;
	.reg .b64 	%SPL;
	.reg .pred 	%p<569>;
	.reg .b16 	%rs<4157>;
	.reg .b32 	%r<2627>;
	.reg .b32 	%f<67>;
	.reg .b64 	%rd<1218>;
	.reg .b64 	%fd<31>;

	mov.u64 	%SPL, __local_depot1;
	ld.param.u64 	%rd117, [_Z10our_kernelP17curandStateXORWOWPi_param_0];
	cvta.to.global.u64 	%rd119, %rd117;
	add.u64 	%rd1, %SPL, 0;
	add.u64 	%rd2, %SPL, 0;
	add.u64 	%rd3, %SPL, 48;
	add.u64 	%rd4, %SPL, 64;
	add.u64 	%rd5, %SPL, 0;
	add.u64 	%rd6, %SPL, 0;
	add.u64 	%rd7, %SPL, 48;
	add.u64 	%rd8, %SPL, 64;
	add.u64 	%rd9, %SPL, 0;
	add.u64 	%rd10, %SPL, 48;
	add.u64 	%rd11, %SPL, 64;
	add.u64 	%rd12, %SPL, 0;
	add.u64 	%rd13, %SPL, 48;
	add.u64 	%rd14, %SPL, 64;
	add.u64 	%rd15, %SPL, 112;
	add.u64 	%rd16, %SPL, 128;
	add.u64 	%rd17, %SPL, 144;
	add.u64 	%rd18, %SPL, 160;
	add.u64 	%rd19, %SPL, 176;
	add.u64 	%rd20, %SPL, 224;
	add.u64 	%rd21, %SPL, 272;
	add.u64 	%rd22, %SPL, 320;
	mov.u32 	%r507, %tid.x;
	mov.u32 	%r508, %ctaid.x;
	mov.u32 	%r509, %ntid.x;
	mov.u32 	%r510, %tid.y;
	mov.u32 	%r511, %ctaid.y;
	mov.u32 	%r512, %ntid.y;
	mad.lo.s32 	%r513, %r511, %r512, %r510;
	mov.u32 	%r514, %nctaid.x;
	mad.lo.s32 	%r515, %r513, %r514, %r508;
	mad.lo.s32 	%r1, %r515, %r509, %r507;
	ld.const.u32 	%r516, [ver];
	mul.wide.s32 	%rd142, %r516, 12;
	mov.u64 	%rd143, versions;
	add.s64 	%rd144, %rd143, %rd142;
	ld.const.u32 	%r2, [%rd144+4];
	setp.lt.s32 	%p1, %r2, 8;
	mul.wide.s32 	%rd145, %r1, 48;
	add.s64 	%rd23, %rd119, %rd145;
	@%p1 bra 	$L__BB1_25;
	shr.u32 	%r3, %r2, 3;
	ld.global.v2.u32 	{%r2459, %r2460}, [%rd23];
	ld.global.v2.u32 	{%r2461, %r2462}, [%rd23+8];
	ld.global.v2.u32 	{%r2463, %r2464}, [%rd23+16];
	ld.global.v2.u32 	{%r2465, %r2466}, [%rd23+24];
	ld.global.f32 	%f64, [%rd23+32];
	ld.global.f64 	%fd28, [%rd23+40];
	and.b32  	%r85, %r3, 3;
	setp.lt.u32 	%p2, %r2, 32;
	mov.b32 	%r2450, 0;
	@%p2 bra 	$L__BB1_4;
	and.b32  	%r2450, %r3, 268435452;
	mov.b32 	%r2472, 0;
	mov.u32 	%r2468, %r2461;
	mov.u32 	%r2469, %r2462;
	mov.u32 	%r2470, %r2463;
	mov.u32 	%r2473, %r2460;
$L__BB1_3:
	mov.u32 	%r2460, %r2464;
	shr.u32 	%r527, %r2473, 2;
	xor.b32  	%r528, %r527, %r2473;
	shl.b32 	%r529, %r2460, 4;
	shl.b32 	%r530, %r528, 1;
	xor.b32  	%r531, %r529, %r530;
	xor.b32  	%r532, %r531, %r2460;
	xor.b32  	%r2461, %r532, %r528;
	add.s32 	%r533, %r2459, %r2461;
	add.s32 	%r534, %r533, 362437;
	cvt.rn.f32.u32 	%f26, %r534;
	fma.rn.f32 	%f27, %f26, 0f2F800000, 0f2F000000;
	mul.f32 	%f28, %f27, 0f47C35000;
	cvt.rzi.s32.f32 	%r535, %f28;
	cvt.u64.u32 	%rd146, %r2472;
	add.s64 	%rd147, %rd19, %rd146;
	shr.u32 	%r536, %r2468, 2;
	xor.b32  	%r537, %r536, %r2468;
	shl.b32 	%r538, %r2461, 4;
	shl.b32 	%r539, %r537, 1;
	xor.b32  	%r540, %r538, %r539;
	xor.b32  	%r541, %r540, %r2461;
	xor.b32  	%r2462, %r541, %r537;
	add.s32 	%r542, %r2459, %r2462;
	add.s32 	%r543, %r542, 724874;
	cvt.rn.f32.u32 	%f29, %r543;
	fma.rn.f32 	%f30, %f29, 0f2F800000, 0f2F000000;
	mul.f32 	%f31, %f30, 0f47C35000;
	cvt.rzi.s32.f32 	%r544, %f31;
	shr.u32 	%r545, %r2469, 2;
	xor.b32  	%r546, %r545, %r2469;
	shl.b32 	%r547, %r2462, 4;
	shl.b32 	%r548, %r546, 1;
	xor.b32  	%r549, %r547, %r548;
	xor.b32  	%r550, %r549, %r2462;
	xor.b32  	%r2463, %r550, %r546;
	add.s32 	%r551, %r2459, %r2463;
	add.s32 	%r552, %r551, 1087311;
	cvt.rn.f32.u32 	%f32, %r552;
	fma.rn.f32 	%f33, %f32, 0f2F800000, 0f2F000000;
	mul.f32 	%f34, %f33, 0f47C35000;
	cvt.rzi.s32.f32 	%r553, %f34;
	shr.u32 	%r554, %r2470, 2;
	xor.b32  	%r555, %r554, %r2470;
	shl.b32 	%r556, %r2463, 4;
	shl.b32 	%r557, %r555, 1;
	xor.b32  	%r558, %r556, %r557;
	xor.b32  	%r559, %r558, %r2463;
	xor.b32  	%r2464, %r559, %r555;
	add.s32 	%r2459, %r2459, 1449748;
	add.s32 	%r560, %r2464, %r2459;
	cvt.rn.f32.u32 	%f35, %r560;
	fma.rn.f32 	%f36, %f35, 0f2F800000, 0f2F000000;
	mul.f32 	%f37, %f36, 0f47C35000;
	cvt.rzi.s32.f32 	%r561, %f37;
	prmt.b32 	%r562, %r553, %r561, 0x3340U;
	prmt.b32 	%r563, %r535, %r544, 0x3340U;
	prmt.b32 	%r564, %r563, %r562, 0x5410U;
	st.local.u32 	[%rd147], %r564;
	add.s32 	%r2472, %r2472, 4;
	setp.eq.s32 	%p3, %r2472, %r2450;
	mov.u32 	%r2468, %r2461;
	mov.u32 	%r2469, %r2462;
	mov.u32 	%r2470, %r2463;
	mov.u32 	%r2473, %r2460;
	@%p3 bra 	$L__BB1_4;
	bra.uni 	$L__BB1_3;
$L__BB1_4:
	setp.eq.s32 	%p4, %r85, 0;
	@%p4 bra 	$L__BB1_7;
	mov.b32 	%r2454, 0;
	mov.u32 	%r2458, %r2460;
$L__BB1_6:
	.pragma "nounroll";
	mov.u32 	%r2460, %r2461;
	mov.u32 	%r2461, %r2462;
	mov.u32 	%r2462, %r2463;
	mov.u32 	%r2463, %r2464;
	shr.u32 	%r566, %r2458, 2;
	xor.b32  	%r567, %r566, %r2458;
	shl.b32 	%r568, %r2463, 4;
	shl.b32 	%r569, %r567, 1;
	xor.b32  	%r570, %r568, %r569;
	xor.b32  	%r571, %r570, %r2463;
	xor.b32  	%r2464, %r571, %r567;
	add.s32 	%r2459, %r2459, 362437;
	add.s32 	%r572, %r2464, %r2459;
	cvt.rn.f32.u32 	%f38, %r572;
	fma.rn.f32 	%f39, %f38, 0f2F800000, 0f2F000000;
	mul.f32 	%f40, %f39, 0f47C35000;
	cvt.rzi.s32.f32 	%r573, %f40;
	cvt.u64.u32 	%rd148, %r2450;
	add.s64 	%rd149, %rd19, %rd148;
	st.local.u8 	[%rd149], %r573;
	add.s32 	%r2450, %r2450, 1;
	add.s32 	%r2454, %r2454, 1;
	setp.ne.s32 	%p5, %r2454, %r85;
	mov.u32 	%r2458, %r2460;
	@%p5 bra 	$L__BB1_6;
$L__BB1_7:
	setp.lt.u32 	%p6, %r2, 32;
	st.global.v2.u32 	[%rd23], {%r2459, %r2460};
	st.global.v2.u32 	[%rd23+8], {%r2461, %r2462};
	st.global.v2.u32 	[%rd23+16], {%r2463, %r2464};
	st.global.v2.u32 	[%rd23+24], {%r2465, %r2466};
	st.global.f32 	[%rd23+32], %f64;
	st.global.f64 	[%rd23+40], %fd28;
	mov.b32 	%r2474, 0;
	@%p6 bra 	$L__BB1_10;
	and.b32  	%r2474, %r3, 268435452;
	mov.b32 	%r2477, 0;
	mov.u64 	%rd152, dk1;
$L__BB1_9:
	cvt.u64.u32 	%rd150, %r2477;
	add.s64 	%rd151, %rd19, %rd150;
	ld.local.u32 	%r576, [%rd151];
	bfe.u32 	%r577, %r576, 0, 8;
	cvt.u16.u32 	%rs1013, %r577;
	bfe.u32 	%r578, %r576, 8, 8;
	cvt.u16.u32 	%rs1014, %r578;
	bfe.u32 	%r579, %r576, 16, 8;
	cvt.u16.u32 	%rs1015, %r579;
	bfe.u32 	%r580, %r576, 24, 8;
	cvt.u16.u32 	%rs1016, %r580;
	add.s64 	%rd153, %rd152, %rd150;
	ld.const.u8 	%rs1017, [%rd153];
	xor.b16  	%rs1018, %rs1017, %rs1013;
	add.s64 	%rd154, %rd20, %rd150;
	ld.const.u8 	%rs1019, [%rd153+1];
	xor.b16  	%rs1020, %rs1019, %rs1014;
	ld.const.u8 	%rs1021, [%rd153+2];
	xor.b16  	%rs1022, %rs1021, %rs1015;
	ld.const.u8 	%rs1023, [%rd153+3];
	xor.b16  	%rs1024, %rs1023, %rs1016;
	cvt.u32.u16 	%r581, %rs1024;
	cvt.u32.u16 	%r582, %rs1022;
	prmt.b32 	%r583, %r582, %r581, 0x3340U;
	cvt.u32.u16 	%r584, %rs1020;
	cvt.u32.u16 	%r585, %rs1018;
	prmt.b32 	%r586, %r585, %r584, 0x3340U;
	prmt.b32 	%r587, %r586, %r583, 0x5410U;
	st.local.u32 	[%rd154], %r587;
	add.s32 	%r2477, %r2477, 4;
	setp.eq.s32 	%p7, %r2477, %r2474;
	@%p7 bra 	$L__BB1_10;
	bra.uni 	$L__BB1_9;
$L__BB1_10:
	setp.eq.s32 	%p8, %r85, 0;
	@%p8 bra 	$L__BB1_13;
	mov.b32 	%r2476, 0;
	mov.u64 	%rd157, dk1;
$L__BB1_12:
	.pragma "nounroll";
	cvt.u64.u32 	%rd155, %r2474;
	add.s64 	%rd156, %rd19, %rd155;
	ld.local.u8 	%rs1025, [%rd156];
	add.s64 	%rd158, %rd157, %rd155;
	ld.const.u8 	%rs1026, [%rd158];
	xor.b16  	%rs1027, %rs1026, %rs1025;
	add.s64 	%rd159, %rd20, %rd155;
	st.local.u8 	[%rd159], %rs1027;
	add.s32 	%r2474, %r2474, 1;
	add.s32 	%r2476, %r2476, 1;
	setp.ne.s32 	%p9, %r2476, %r85;
	@%p9 bra 	$L__BB1_12;
$L__BB1_13:
	setp.lt.u32 	%p10, %r2, 32;
	mov.b32 	%r2478, 0;
	@%p10 bra 	$L__BB1_16;
	and.b32  	%r2478, %r3, 268435452;
	mov.b32 	%r2481, 0;
	mov.u64 	%rd162, dk2;
$L__BB1_15:
	cvt.u64.u32 	%rd160, %r2481;
	add.s64 	%rd161, %rd19, %rd160;
	ld.local.u32 	%r591, [%rd161];
	bfe.u32 	%r592, %r591, 0, 8;
	cvt.u16.u32 	%rs1028, %r592;
	bfe.u32 	%r593, %r591, 8, 8;
	cvt.u16.u32 	%rs1029, %r593;
	bfe.u32 	%r594, %r591, 16, 8;
	cvt.u16.u32 	%rs1030, %r594;
	bfe.u32 	%r595, %r591, 24, 8;
	cvt.u16.u32 	%rs1031, %r595;
	add.s64 	%rd163, %rd162, %rd160;
	ld.const.u8 	%rs1032, [%rd163];
	xor.b16  	%rs1033, %rs1032, %rs1028;
	add.s64 	%rd164, %rd21, %rd160;
	ld.const.u8 	%rs1034, [%rd163+1];
	xor.b16  	%rs1035, %rs1034, %rs1029;
	ld.const.u8 	%rs1036, [%rd163+2];
	xor.b16  	%rs1037, %rs1036, %rs1030;
	ld.const.u8 	%rs1038, [%rd163+3];
	xor.b16  	%rs1039, %rs1038, %rs1031;
	cvt.u32.u16 	%r596, %rs1039;
	cvt.u32.u16 	%r597, %rs1037;
	prmt.b32 	%r598, %r597, %r596, 0x3340U;
	cvt.u32.u16 	%r599, %rs1035;
	cvt.u32.u16 	%r600, %rs1033;
	prmt.b32 	%r601, %r600, %r599, 0x3340U;
	prmt.b32 	%r602, %r601, %r598, 0x5410U;
	st.local.u32 	[%rd164], %r602;
	add.s32 	%r2481, %r2481, 4;
	setp.eq.s32 	%p11, %r2481, %r2478;
	@%p11 bra 	$L__BB1_16;
	bra.uni 	$L__BB1_15;
$L__BB1_16:
	setp.eq.s32 	%p12, %r85, 0;
	@%p12 bra 	$L__BB1_19;
	mov.b32 	%r2480, 0;
	mov.u64 	%rd167, dk2;
$L__BB1_18:
	.pragma "nounroll";
	cvt.u64.u32 	%rd165, %r2478;
	add.s64 	%rd166, %rd19, %rd165;
	ld.local.u8 	%rs1040, [%rd166];
	add.s64 	%rd168, %rd167, %rd165;
	ld.const.u8 	%rs1041, [%rd168];
	xor.b16  	%rs1042, %rs1041, %rs1040;
	add.s64 	%rd169, %rd21, %rd165;
	st.local.u8 	[%rd169], %rs1042;
	add.s32 	%r2478, %r2478, 1;
	add.s32 	%r2480, %r2480, 1;
	setp.ne.s32 	%p13, %r2480, %r85;
	@%p13 bra 	$L__BB1_18;
$L__BB1_19:
	setp.lt.u32 	%p14, %r2, 32;
	mov.b32 	%r2482, 0;
	@%p14 bra 	$L__BB1_22;
	and.b32  	%r2482, %r3, 268435452;
	mov.b32 	%r2625, 0;
	mov.u64 	%rd172, dk2;
$L__BB1_21:
	cvt.u64.u32 	%rd170, %r2625;
	add.s64 	%rd171, %rd20, %rd170;
	ld.local.u32 	%r606, [%rd171];
	bfe.u32 	%r607, %r606, 0, 8;
	cvt.u16.u32 	%rs1043, %r607;
	bfe.u32 	%r608, %r606, 8, 8;
	cvt.u16.u32 	%rs1044, %r608;
	bfe.u32 	%r609, %r606, 16, 8;
	cvt.u16.u32 	%rs1045, %r609;
	bfe.u32 	%r610, %r606, 24, 8;
	cvt.u16.u32 	%rs1046, %r610;
	add.s64 	%rd173, %rd172, %rd170;
	ld.const.u8 	%rs1047, [%rd173];
	xor.b16  	%rs1048, %rs1047, %rs1043;
	add.s64 	%rd174, %rd22, %rd170;
	ld.const.u8 	%rs1049, [%rd173+1];
	xor.b16  	%rs1050, %rs1049, %rs1044;
	ld.const.u8 	%rs1051, [%rd173+2];
	xor.b16  	%rs1052, %rs1051, %rs1045;
	ld.const.u8 	%rs1053, [%rd173+3];
	xor.b16  	%rs1054, %rs1053, %rs1046;
	cvt.u32.u16 	%r611, %rs1054;
	cvt.u32.u16 	%r612, %rs1052;
	prmt.b32 	%r613, %r612, %r611, 0x3340U;
	cvt.u32.u16 	%r614, %rs1050;
	cvt.u32.u16 	%r615, %rs1048;
	prmt.b32 	%r616, %r615, %r614, 0x3340U;
	prmt.b32 	%r617, %r616, %r613, 0x5410U;
	st.local.u32 	[%rd174], %r617;
	add.s32 	%r2625, %r2625, 4;
	setp.eq.s32 	%p15, %r2625, %r2482;
	@%p15 bra 	$L__BB1_22;
	bra.uni 	$L__BB1_21;
$L__BB1_22:
	setp.eq.s32 	%p16, %r85, 0;
	@%p16 bra 	$L__BB1_25;
	mov.b32 	%r2484, 0;
	mov.u64 	%rd177, dk2;
$L__BB1_24:
	.pragma "nounroll";
	cvt.u64.u32 	%rd175, %r2482;
	add.s64 	%rd176, %rd20, %rd175;
	ld.local.u8 	%rs1055, [%rd176];
	add.s64 	%rd178, %rd177, %rd175;
	ld.const.u8 	%rs1056, [%rd178];
	xor.b16  	%rs1057, %rs1056, %rs1055;
	add.s64 	%rd179, %rd22, %rd175;
	st.local.u8 	[%rd179], %rs1057;
	add.s32 	%r2482, %r2482, 1;
	add.s32 	%r2484, %r2484, 1;
	setp.ne.s32 	%p17, %r2484, %r85;
	@%p17 bra 	$L__BB1_24;
$L__BB1_25:
	ld.const.u32 	%r620, [N1];
	setp.lt.s32 	%p18, %r620, 1;
	mov.b32 	%r174, 0;
	@%p18 bra 	$L__BB1_499;
	ld.const.u32 	%r622, [N2];
	setp.lt.s32 	%p19, %r622, 1;
	@%p19 bra 	$L__BB1_499;
	ld.const.u8 	%rs1058, [TWEAKEY_P];
	ld.const.u8 	%rs1059, [TWEAKEY_P+1];
	ld.const.u8 	%rs1060, [TWEAKEY_P+2];
	ld.const.u8 	%rs1061, [TWEAKEY_P+3];
	ld.const.u8 	%rs1062, [TWEAKEY_P+4];
	ld.const.u8 	%rs1063, [TWEAKEY_P+5];
	ld.const.u8 	%rs1064, [TWEAKEY_P+6];
	ld.const.u8 	%rs1065, [TWEAKEY_P+7];
	ld.const.u8 	%rs1066, [TWEAKEY_P+8];
	ld.const.u8 	%rs1067, [TWEAKEY_P+9];
	ld.const.u8 	%rs1068, [TWEAKEY_P+10];
	ld.const.u8 	%rs1069, [TWEAKEY_P+11];
	ld.const.u8 	%rs1070, [TWEAKEY_P+12];
	ld.const.u8 	%rs1071, [TWEAKEY_P+13];
	ld.const.u8 	%rs1072, [TWEAKEY_P+14];
	ld.const.u8 	%rs1073, [TWEAKEY_P+15];
	shr.u16 	%rs1074, %rs1058, 2;
	cvt.u64.u16 	%rd24, %rs1074;
	and.b16  	%rs1075, %rs1058, 3;
	cvt.u64.u16 	%rd25, %rs1075;
	shr.u16 	%rs1076, %rs1059, 2;
	cvt.u64.u16 	%rd26, %rs1076;
	and.b16  	%rs1077, %rs1059, 3;
	cvt.u64.u16 	%rd27, %rs1077;
	shr.u16 	%rs1078, %rs1060, 2;
	cvt.u64.u16 	%rd28, %rs1078;
	and.b16  	%rs1079, %rs1060, 3;
	cvt.u64.u16 	%rd29, %rs1079;
	shr.u16 	%rs1080, %rs1061, 2;
	cvt.u64.u16 	%rd30, %rs1080;
	and.b16  	%rs1081, %rs1061, 3;
	cvt.u64.u16 	%rd31, %rs1081;
	shr.u16 	%rs1082, %rs1062, 2;
	cvt.u64.u16 	%rd32, %rs1082;
	and.b16  	%rs1083, %rs1062, 3;
	cvt.u64.u16 	%rd33, %rs1083;
	shr.u16 	%rs1084, %rs1063, 2;
	cvt.u64.u16 	%rd34, %rs1084;
	and.b16  	%rs1085, %rs1063, 3;
	cvt.u64.u16 	%rd35, %rs1085;
	shr.u16 	%rs1086, %rs1064, 2;
	cvt.u64.u16 	%rd36, %rs1086;
	and.b16  	%rs1087, %rs1064, 3;
	cvt.u64.u16 	%rd37, %rs1087;
	shr.u16 	%rs1088, %rs1065, 2;
	cvt.u64.u16 	%rd38, %rs1088;
	and.b16  	%rs1089, %rs1065, 3;
	cvt.u64.u16 	%rd39, %rs1089;
	shr.u16 	%rs1090, %rs1066, 2;
	cvt.u64.u16 	%rd40, %rs1090;
	and.b16  	%rs1091, %rs1066, 3;
	cvt.u64.u16 	%rd41, %rs1091;
	shr.u16 	%rs1092, %rs1067, 2;
	cvt.u64.u16 	%rd42, %rs1092;
	and.b16  	%rs1093, %rs1067, 3;
	cvt.u64.u16 	%rd43, %rs1093;
	shr.u16 	%rs1094, %rs1068, 2;
	cvt.u64.u16 	%rd44, %rs1094;
	and.b16  	%rs1095, %rs1068, 3;
	cvt.u64.u16 	%rd45, %rs1095;
	shr.u16 	%rs1096, %rs1069, 2;
	cvt.u64.u16 	%rd46, %rs1096;
	and.b16  	%rs1097, %rs1069, 3;
	cvt.u64.u16 	%rd47, %rs1097;
	shr.u16 	%rs1098, %rs1070, 2;
	cvt.u64.u16 	%rd48, %rs1098;
	and.b16  	%rs1099, %rs1070, 3;
	cvt.u64.u16 	%rd49, %rs1099;
	shr.u16 	%rs1100, %rs1071, 2;
	cvt.u64.u16 	%rd50, %rs1100;
	and.b16  	%rs1101, %rs1071, 3;
	cvt.u64.u16 	%rd51, %rs1101;
	shr.u16 	%rs1102, %rs1072, 2;
	cvt.u64.u16 	%rd52, %rs1102;
	and.b16  	%rs1103, %rs1072, 3;
	cvt.u64.u16 	%rd53, %rs1103;
	shr.u16 	%rs1104, %rs1073, 2;
	cvt.u64.u16 	%rd54, %rs1104;
	and.b16  	%rs1105, %rs1073, 3;
	cvt.u64.u16 	%rd55, %rs1105;
	ld.const.u8 	%rs1106, [TWEAKEY_P_inv+11];
	ld.const.u8 	%rs1107, [TWEAKEY_P_inv+12];
	shr.u16 	%rs1108, %rs1106, 2;
	cvt.u64.u16 	%rd56, %rs1108;
	and.b16  	%rs1109, %rs1106, 3;
	cvt.u64.u16 	%rd57, %rs1109;
	shr.u16 	%rs1110, %rs1107, 2;
	cvt.u64.u16 	%rd58, %rs1110;
	mov.b32 	%r174, 0;
	ld.const.u32 	%r625, [ver];
	ld.const.u32 	%r723, [r];
	ld.const.u8 	%rs2329, [TWEAKEY_P_inv+13];
	ld.const.u8 	%rs2331, [TWEAKEY_P_inv+14];
	ld.const.u8 	%rs2334, [TWEAKEY_P_inv+15];
	ld.const.u8 	%rs2337, [TWEAKEY_P_inv+10];
	ld.const.u8 	%rs2340, [TWEAKEY_P_inv+1];
	ld.const.u8 	%rs2342, [TWEAKEY_P_inv+8];
	ld.const.u8 	%rd643, [TWEAKEY_P_inv+12];
	and.b64  	%rd98, %rd643, 3;
	ld.const.u8 	%rs2346, [TWEAKEY_P_inv+2];
	ld.const.u8 	%rs2349, [TWEAKEY_P_inv+9];
	ld.const.u8 	%rs2351, [TWEAKEY_P_inv+3];
	ld.const.u8 	%rs2354, [TWEAKEY_P_inv+4];
	ld.const.u8 	%rs2356, [TWEAKEY_P_inv+5];
	ld.const.u8 	%rs2360, [TWEAKEY_P_inv+6];
	ld.const.u8 	%rs2362, [TWEAKEY_P_inv+7];
	ld.const.u8 	%rs2368, [TWEAKEY_P_inv];
	ld.const.u32 	%r2434, [N2];
	ld.const.u32 	%r2435, [N1];
	mov.u32 	%r2486, %r174;
$L__BB1_28:
	mov.b32 	%r175, 0;
$L__BB1_29:
	mul.wide.s32 	%rd180, %r625, 12;
	mov.u64 	%rd181, versions;
	add.s64 	%rd182, %rd181, %rd180;
	ld.const.u32 	%r626, [%rd182];
	setp.gt.s32 	%p20, %r626, 7;
	@%p20 bra 	$L__BB1_585;
$L__BB1_30:
	mul.wide.s32 	%rd199, %r625, 12;
	mov.u64 	%rd200, versions;
	add.s64 	%rd61, %rd200, %rd199;
	ld.const.u32 	%r719, [%rd61];
	setp.eq.s32 	%p31, %r719, 64;
	mov.b32 	%r720, 0;
	st.local.v4.b32 	[%rd14], {%r720, %r720, %r720, %r720};
	st.local.v4.b32 	[%rd14+16], {%r720, %r720, %r720, %r720};
	st.local.v4.b32 	[%rd14+32], {%r720, %r720, %r720, %r720};
	@%p31 bra 	$L__BB1_594;
	ld.const.u32 	%r458, [%rd61];
	setp.eq.s32 	%p32, %r458, 128;
	@%p32 bra 	$L__BB1_32;
	bra.uni 	$L__BB1_36;
$L__BB1_32:
	ld.local.u8 	%rs3776, [%rd15];
	st.local.u8 	[%rd13], %rs3776;
	ld.local.u8 	%rs1133, [%rd19];
	st.local.u8 	[%rd14], %rs1133;
	ld.const.u32 	%r721, [%rd61+4];
	setp.lt.s32 	%p33, %r721, 256;
	@%p33 bra 	$L__BB1_34;
	ld.local.u8 	%rs1134, [%rd19+16];
	st.local.u8 	[%rd14+16], %rs1134;
$L__BB1_34:
	ld.const.u32 	%r722, [%rd61+4];
	setp.lt.s32 	%p34, %r722, 384;
	@%p34 bra 	$L__BB1_36;
	ld.local.u8 	%rs1135, [%rd19+32];
	st.local.u8 	[%rd14+32], %rs1135;
$L__BB1_36:
	setp.ne.s32 	%p35, %r458, 128;
	@%p35 bra 	$L__BB1_97;
	ld.local.u8 	%rs1136, [%rd15+1];
	st.local.u8 	[%rd13+1], %rs1136;
	ld.local.u8 	%rs1137, [%rd19+1];
	st.local.u8 	[%rd14+1], %rs1137;
	ld.const.u32 	%r197, [%rd61+4];
	setp.lt.s32 	%p36, %r197, 256;
	@%p36 bra 	$L__BB1_39;
	ld.local.u8 	%rs1138, [%rd19+17];
	st.local.u8 	[%rd14+17], %rs1138;
$L__BB1_39:
	setp.lt.s32 	%p37, %r197, 384;
	@%p37 bra 	$L__BB1_41;
	ld.local.u8 	%rs1139, [%rd19+33];
	st.local.u8 	[%rd14+33], %rs1139;
$L__BB1_41:
	ld.local.u8 	%rs1140, [%rd15+2];
	st.local.u8 	[%rd13+2], %rs1140;
	ld.local.u8 	%rs1141, [%rd19+2];
	st.local.u8 	[%rd14+2], %rs1141;
	@%p36 bra 	$L__BB1_43;
	ld.local.u8 	%rs1142, [%rd19+18];
	st.local.u8 	[%rd14+18], %rs1142;
$L__BB1_43:
	@%p37 bra 	$L__BB1_45;
	ld.local.u8 	%rs1143, [%rd19+34];
	st.local.u8 	[%rd14+34], %rs1143;
$L__BB1_45:
	ld.local.u8 	%rs1144, [%rd15+3];
	st.local.u8 	[%rd13+3], %rs1144;
	ld.local.u8 	%rs1145, [%rd19+3];
	st.local.u8 	[%rd14+3], %rs1145;
	@%p36 bra 	$L__BB1_47;
	ld.local.u8 	%rs1146, [%rd19+19];
	st.local.u8 	[%rd14+19], %rs1146;
$L__BB1_47:
	@%p37 bra 	$L__BB1_49;
	ld.local.u8 	%rs1147, [%rd19+35];
	st.local.u8 	[%rd14+35], %rs1147;
$L__BB1_49:
	ld.local.u8 	%rs1148, [%rd15+4];
	st.local.u8 	[%rd13+4], %rs1148;
	ld.local.u8 	%rs1149, [%rd19+4];
	st.local.u8 	[%rd14+4], %rs1149;
	@%p36 bra 	$L__BB1_51;
	ld.local.u8 	%rs1150, [%rd19+20];
	st.local.u8 	[%rd14+20], %rs1150;
$L__BB1_51:
	@%p37 bra 	$L__BB1_53;
	ld.local.u8 	%rs1151, [%rd19+36];
	st.local.u8 	[%rd14+36], %rs1151;
$L__BB1_53:
	ld.local.u8 	%rs1152, [%rd15+5];
	st.local.u8 	[%rd13+5], %rs1152;
	ld.local.u8 	%rs1153, [%rd19+5];
	st.local.u8 	[%rd14+5], %rs1153;
	@%p36 bra 	$L__BB1_55;
	ld.local.u8 	%rs1154, [%rd19+21];
	st.local.u8 	[%rd14+21], %rs1154;
$L__BB1_55:
	@%p37 bra 	$L__BB1_57;
	ld.local.u8 	%rs1155, [%rd19+37];
	st.local.u8 	[%rd14+37], %rs1155;
$L__BB1_57:
	ld.local.u8 	%rs1156, [%rd15+6];
	st.local.u8 	[%rd13+6], %rs1156;
	ld.local.u8 	%rs1157, [%rd19+6];
	st.local.u8 	[%rd14+6], %rs1157;
	@%p36 bra 	$L__BB1_59;
	ld.local.u8 	%rs1158, [%rd19+22];
	st.local.u8 	[%rd14+22], %rs1158;
$L__BB1_59:
	@%p37 bra 	$L__BB1_61;
	ld.local.u8 	%rs1159, [%rd19+38];
	st.local.u8 	[%rd14+38], %rs1159;
$L__BB1_61:
	ld.local.u8 	%rs1160, [%rd15+7];
	st.local.u8 	[%rd13+7], %rs1160;
	ld.local.u8 	%rs1161, [%rd19+7];
	st.local.u8 	[%rd14+7], %rs1161;
	@%p36 bra 	$L__BB1_63;
	ld.local.u8 	%rs1162, [%rd19+23];
	st.local.u8 	[%rd14+23], %rs1162;
$L__BB1_63:
	@%p37 bra 	$L__BB1_65;
	ld.local.u8 	%rs1163, [%rd19+39];
	st.local.u8 	[%rd14+39], %rs1163;
$L__BB1_65:
	ld.local.u8 	%rs1164, [%rd15+8];
	st.local.u8 	[%rd13+8], %rs1164;
	ld.local.u8 	%rs1165, [%rd19+8];
	st.local.u8 	[%rd14+8], %rs1165;
	@%p36 bra 	$L__BB1_67;
	ld.local.u8 	%rs1166, [%rd19+24];
	st.local.u8 	[%rd14+24], %rs1166;
$L__BB1_67:
	@%p37 bra 	$L__BB1_69;
	ld.local.u8 	%rs1167, [%rd19+40];
	st.local.u8 	[%rd14+40], %rs1167;
$L__BB1_69:
	ld.local.u8 	%rs1168, [%rd15+9];
	st.local.u8 	[%rd13+9], %rs1168;
	ld.local.u8 	%rs1169, [%rd19+9];
	st.local.u8 	[%rd14+9], %rs1169;
	@%p36 bra 	$L__BB1_71;
	ld.local.u8 	%rs1170, [%rd19+25];
	st.local.u8 	[%rd14+25], %rs1170;
$L__BB1_71:
	@%p37 bra 	$L__BB1_73;
	ld.local.u8 	%rs1171, [%rd19+41];
	st.local.u8 	[%rd14+41], %rs1171;
$L__BB1_73:
	ld.local.u8 	%rs1172, [%rd15+10];
	st.local.u8 	[%rd13+10], %rs1172;
	ld.local.u8 	%rs1173, [%rd19+10];
	st.local.u8 	[%rd14+10], %rs1173;
	@%p36 bra 	$L__BB1_75;
	ld.local.u8 	%rs1174, [%rd19+26];
	st.local.u8 	[%rd14+26], %rs1174;
$L__BB1_75:
	@%p37 bra 	$L__BB1_77;
	ld.local.u8 	%rs1175, [%rd19+42];
	st.local.u8 	[%rd14+42], %rs1175;
$L__BB1_77:
	ld.local.u8 	%rs1176, [%rd15+11];
	st.local.u8 	[%rd13+11], %rs1176;
	ld.local.u8 	%rs1177, [%rd19+11];
	st.local.u8 	[%rd14+11], %rs1177;
	@%p36 bra 	$L__BB1_79;
	ld.local.u8 	%rs1178, [%rd19+27];
	st.local.u8 	[%rd14+27], %rs1178;
$L__BB1_79:
	@%p37 bra 	$L__BB1_81;
	ld.local.u8 	%rs1179, [%rd19+43];
	st.local.u8 	[%rd14+43], %rs1179;
$L__BB1_81:
	ld.local.u8 	%rs1180, [%rd15+12];
	st.local.u8 	[%rd13+12], %rs1180;
	ld.local.u8 	%rs1181, [%rd19+12];
	st.local.u8 	[%rd14+12], %rs1181;
	@%p36 bra 	$L__BB1_83;
	ld.local.u8 	%rs1182, [%rd19+28];
	st.local.u8 	[%rd14+28], %rs1182;
$L__BB1_83:
	@%p37 bra 	$L__BB1_85;
	ld.local.u8 	%rs1183, [%rd19+44];
	st.local.u8 	[%rd14+44], %rs1183;
$L__BB1_85:
	ld.local.u8 	%rs1184, [%rd15+13];
	st.local.u8 	[%rd13+13], %rs1184;
	ld.local.u8 	%rs1185, [%rd19+13];
	st.local.u8 	[%rd14+13], %rs1185;
	@%p36 bra 	$L__BB1_87;
	ld.local.u8 	%rs1186, [%rd19+29];
	st.local.u8 	[%rd14+29], %rs1186;
$L__BB1_87:
	@%p37 bra 	$L__BB1_89;
	ld.local.u8 	%rs1187, [%rd19+45];
	st.local.u8 	[%rd14+45], %rs1187;
$L__BB1_89:
	ld.local.u8 	%rs1188, [%rd15+14];
	st.local.u8 	[%rd13+14], %rs1188;
	ld.local.u8 	%rs1189, [%rd19+14];
	st.local.u8 	[%rd14+14], %rs1189;
	@%p36 bra 	$L__BB1_91;
	ld.local.u8 	%rs1190, [%rd19+30];
	st.local.u8 	[%rd14+30], %rs1190;
$L__BB1_91:
	@%p37 bra 	$L__BB1_93;
	ld.local.u8 	%rs1191, [%rd19+46];
	st.local.u8 	[%rd14+46], %rs1191;
$L__BB1_93:
	ld.local.u8 	%rs1192, [%rd15+15];
	st.local.u8 	[%rd13+15], %rs1192;
	ld.local.u8 	%rs1193, [%rd19+15];
	st.local.u8 	[%rd14+15], %rs1193;
	@%p36 bra 	$L__BB1_95;
	ld.local.u8 	%rs1194, [%rd19+31];
	st.local.u8 	[%rd14+31], %rs1194;
$L__BB1_95:
	@%p37 bra 	$L__BB1_97;
	ld.local.u8 	%rs1195, [%rd19+47];
	st.local.u8 	[%rd14+47], %rs1195;
$L__BB1_97:
	setp.gt.s32 	%p98, %r723, 0;
	@%p98 bra 	$L__BB1_98;
	bra.uni 	$L__BB1_123;
$L__BB1_98:
	ld.const.u32 	%r372, [%rd61];
	ld.const.u32 	%r373, [%rd61+4];
	div.s32 	%r374, %r373, %r372;
	mov.b32 	%r204, 0;
	mov.u32 	%r2519, %r372;
	mov.u32 	%r2522, %r372;
	bra.uni 	$L__BB1_577;
$L__BB1_99:
	ld.local.u8 	%rs1307, [%rd14+16];
	ld.local.u8 	%rs1308, [%rd14+32];
	xor.b16  	%rs1309, %rs1308, %rs1307;
	xor.b16  	%rs1310, %rs1309, %rs519;
	st.local.u8 	[%rd13], %rs1310;
$L__BB1_100:
	setp.ne.s32 	%p102, %r460, %r373;
	ld.local.u8 	%rs1311, [%rd14+1];
	xor.b16  	%rs15, %rs9, %rs1311;
	st.local.u8 	[%rd13+1], %rs15;
	@%p102 bra 	$L__BB1_102;
	ld.local.u8 	%rs1312, [%rd14+17];
	ld.local.u8 	%rs1313, [%rd14+33];
	xor.b16  	%rs1314, %rs1313, %rs1312;
	xor.b16  	%rs1315, %rs1314, %rs15;
	st.local.u8 	[%rd13+1], %rs1315;
$L__BB1_102:
	ld.local.u8 	%rs1316, [%rd14+2];
	xor.b16  	%rs16, %rs8, %rs1316;
	st.local.u8 	[%rd13+2], %rs16;
	@%p102 bra 	$L__BB1_104;
	ld.local.u8 	%rs1317, [%rd14+18];
	ld.local.u8 	%rs1318, [%rd14+34];
	xor.b16  	%rs1319, %rs1318, %rs1317;
	xor.b16  	%rs1320, %rs1319, %rs16;
	st.local.u8 	[%rd13+2], %rs1320;
$L__BB1_104:
	ld.local.u8 	%rs1321, [%rd14+3];
	xor.b16  	%rs17, %rs7, %rs1321;
	st.local.u8 	[%rd13+3], %rs17;
	@%p102 bra 	$L__BB1_106;
	ld.local.u8 	%rs1322, [%rd14+19];
	ld.local.u8 	%rs1323, [%rd14+35];
	xor.b16  	%rs1324, %rs1323, %rs1322;
	xor.b16  	%rs1325, %rs1324, %rs17;
	st.local.u8 	[%rd13+3], %rs1325;
$L__BB1_106:
	ld.local.u8 	%rs1326, [%rd14+4];
	xor.b16  	%rs515, %rs14, %rs1326;
	st.local.u8 	[%rd13+4], %rs515;
	@%p102 bra 	$L__BB1_108;
	ld.local.u8 	%rs1327, [%rd14+20];
	ld.local.u8 	%rs1328, [%rd14+36];
	xor.b16  	%rs1329, %rs1328, %rs1327;
	xor.b16  	%rs1330, %rs1329, %rs515;
	st.local.u8 	[%rd13+4], %rs1330;
$L__BB1_108:
	ld.local.u8 	%rs1331, [%rd14+5];
	xor.b16  	%rs516, %rs6, %rs1331;
	st.local.u8 	[%rd13+5], %rs516;
	@%p102 bra 	$L__BB1_110;
	ld.local.u8 	%rs1332, [%rd14+21];
	ld.local.u8 	%rs1333, [%rd14+37];
	xor.b16  	%rs1334, %rs1333, %rs1332;
	xor.b16  	%rs1335, %rs1334, %rs516;
	st.local.u8 	[%rd13+5], %rs1335;
$L__BB1_110:
	ld.local.u8 	%rs1336, [%rd14+6];
	xor.b16  	%rs517, %rs5, %rs1336;
	st.local.u8 	[%rd13+6], %rs517;
	@%p102 bra 	$L__BB1_112;
	ld.local.u8 	%rs1337, [%rd14+22];
	ld.local.u8 	%rs1338, [%rd14+38];
	xor.b16  	%rs1339, %rs1338, %rs1337;
	xor.b16  	%rs1340, %rs1339, %rs517;
	st.local.u8 	[%rd13+6], %rs1340;
$L__BB1_112:
	ld.local.u8 	%rs1341, [%rd14+7];
	xor.b16  	%rs518, %rs4, %rs1341;
	st.local.u8 	[%rd13+7], %rs518;
	mul.lo.s32 	%r784, %r2522, 3;
	setp.ne.s32 	%p108, %r784, %r373;
	@%p108 bra 	$L__BB1_659;
	ld.local.u8 	%rs1342, [%rd14+23];
	ld.local.u8 	%rs1343, [%rd14+39];
	xor.b16  	%rs1344, %rs1343, %rs1342;
	xor.b16  	%rs1345, %rs1344, %rs518;
	st.local.u8 	[%rd13+7], %rs1345;
	bra.uni 	$L__BB1_659;
$L__BB1_114:
	mul.wide.u32 	%rd296, %r2504, 16;
	add.s64 	%rd297, %rd14, %rd296;
	add.s64 	%rd298, %rd12, %rd296;
	shl.b64 	%rd299, %rd24, 2;
	add.s64 	%rd300, %rd297, %rd299;
	add.s64 	%rd301, %rd300, %rd25;
	shl.b64 	%rd302, %rd26, 2;
	add.s64 	%rd303, %rd297, %rd302;
	add.s64 	%rd304, %rd303, %rd27;
	shl.b64 	%rd305, %rd28, 2;
	add.s64 	%rd306, %rd297, %rd305;
	add.s64 	%rd307, %rd306, %rd29;
	shl.b64 	%rd308, %rd30, 2;
	add.s64 	%rd309, %rd297, %rd308;
	add.s64 	%rd310, %rd309, %rd31;
	shl.b64 	%rd311, %rd32, 2;
	add.s64 	%rd312, %rd297, %rd311;
	add.s64 	%rd313, %rd312, %rd33;
	shl.b64 	%rd314, %rd34, 2;
	add.s64 	%rd315, %rd297, %rd314;
	add.s64 	%rd316, %rd315, %rd35;
	shl.b64 	%rd317, %rd36, 2;
	add.s64 	%rd318, %rd297, %rd317;
	add.s64 	%rd319, %rd318, %rd37;
	shl.b64 	%rd320, %rd38, 2;
	add.s64 	%rd321, %rd297, %rd320;
	add.s64 	%rd322, %rd321, %rd39;
	shl.b64 	%rd323, %rd40, 2;
	add.s64 	%rd324, %rd297, %rd323;
	add.s64 	%rd325, %rd324, %rd41;
	shl.b64 	%rd326, %rd42, 2;
	add.s64 	%rd327, %rd297, %rd326;
	add.s64 	%rd328, %rd327, %rd43;
	shl.b64 	%rd329, %rd44, 2;
	add.s64 	%rd330, %rd297, %rd329;
	add.s64 	%rd331, %rd330, %rd45;
	shl.b64 	%rd332, %rd46, 2;
	add.s64 	%rd333, %rd297, %rd332;
	add.s64 	%rd334, %rd333, %rd47;
	shl.b64 	%rd335, %rd48, 2;
	add.s64 	%rd336, %rd297, %rd335;
	add.s64 	%rd337, %rd336, %rd49;
	shl.b64 	%rd338, %rd50, 2;
	add.s64 	%rd339, %rd297, %rd338;
	add.s64 	%rd340, %rd339, %rd51;
	shl.b64 	%rd341, %rd52, 2;
	add.s64 	%rd342, %rd297, %rd341;
	add.s64 	%rd343, %rd342, %rd53;
	shl.b64 	%rd344, %rd54, 2;
	add.s64 	%rd345, %rd297, %rd344;
	add.s64 	%rd346, %rd345, %rd55;
	ld.local.u8 	%r829, [%rd346];
	ld.local.u8 	%r830, [%rd343];
	prmt.b32 	%r831, %r830, %r829, 0x3340U;
	ld.local.u8 	%r832, [%rd340];
	ld.local.u8 	%r833, [%rd337];
	prmt.b32 	%r834, %r833, %r832, 0x3340U;
	prmt.b32 	%r835, %r834, %r831, 0x5410U;
	ld.local.u8 	%r836, [%rd334];
	ld.local.u8 	%r837, [%rd331];
	prmt.b32 	%r838, %r837, %r836, 0x3340U;
	ld.local.u8 	%r839, [%rd328];
	ld.local.u8 	%r840, [%rd325];
	prmt.b32 	%r841, %r840, %r839, 0x3340U;
	prmt.b32 	%r842, %r841, %r838, 0x5410U;
	ld.local.u8 	%r843, [%rd322];
	ld.local.u8 	%r844, [%rd319];
	prmt.b32 	%r845, %r844, %r843, 0x3340U;
	ld.local.u8 	%r846, [%rd316];
	ld.local.u8 	%r847, [%rd313];
	prmt.b32 	%r848, %r847, %r846, 0x3340U;
	prmt.b32 	%r849, %r848, %r845, 0x5410U;
	ld.local.u8 	%r850, [%rd310];
	ld.local.u8 	%r851, [%rd307];
	prmt.b32 	%r852, %r851, %r850, 0x3340U;
	ld.local.u8 	%r853, [%rd304];
	ld.local.u8 	%r854, [%rd301];
	prmt.b32 	%r855, %r854, %r853, 0x3340U;
	prmt.b32 	%r856, %r855, %r852, 0x5410U;
	st.local.v4.b32 	[%rd298], {%r856, %r849, %r842, %r835};
	add.s32 	%r2504, %r2504, 1;
	setp.ne.s32 	%p110, %r2504, %r351;
	@%p110 bra 	$L__BB1_114;
$L__BB1_115:
	@%p109 bra 	$L__BB1_116;
	bra.uni 	$L__BB1_121;
$L__BB1_116:
	div.s32 	%r858, %r373, %r2522;
	max.s32 	%r350, %r858, 1;
	ld.local.v2.b32 	{%r859, %r860}, [%rd12+32];
	bfe.u32 	%r861, %r859, 0, 8;
	cvt.u16.u32 	%rs3967, %r861;
	bfe.u32 	%r862, %r859, 8, 8;
	cvt.u16.u32 	%rs3966, %r862;
	bfe.u32 	%r863, %r859, 16, 8;
	cvt.u16.u32 	%rs3965, %r863;
	bfe.u32 	%r864, %r859, 24, 8;
	cvt.u16.u32 	%rs3964, %r864;
	bfe.u32 	%r865, %r860, 0, 8;
	cvt.u16.u32 	%rs3963, %r865;
	bfe.u32 	%r866, %r860, 8, 8;
	cvt.u16.u32 	%rs3962, %r866;
	bfe.u32 	%r867, %r860, 16, 8;
	cvt.u16.u32 	%rs3961, %r867;
	bfe.u32 	%r868, %r860, 24, 8;
	cvt.u16.u32 	%rs3960, %r868;
	ld.local.v2.b32 	{%r869, %r870}, [%rd12+16];
	bfe.u32 	%r871, %r869, 0, 8;
	cvt.u16.u32 	%rs3959, %r871;
	bfe.u32 	%r872, %r869, 8, 8;
	cvt.u16.u32 	%rs3958, %r872;
	bfe.u32 	%r873, %r869, 16, 8;
	cvt.u16.u32 	%rs3957, %r873;
	bfe.u32 	%r874, %r869, 24, 8;
	cvt.u16.u32 	%rs3956, %r874;
	bfe.u32 	%r875, %r870, 0, 8;
	cvt.u16.u32 	%rs3955, %r875;
	bfe.u32 	%r876, %r870, 8, 8;
	cvt.u16.u32 	%rs3954, %r876;
	bfe.u32 	%r877, %r870, 16, 8;
	cvt.u16.u32 	%rs3953, %r877;
	bfe.u32 	%r878, %r870, 24, 8;
	cvt.u16.u32 	%rs3952, %r878;
	mov.b32 	%r213, 0;
$L__BB1_117:
	setp.eq.s32 	%p112, %r213, 1;
	@%p112 bra 	$L__BB1_671;
	setp.eq.s32 	%p113, %r213, 2;
	@%p113 bra 	$L__BB1_695;
$L__BB1_119:
	add.s32 	%r213, %r213, 1;
	setp.eq.s32 	%p130, %r213, %r350;
	@%p130 bra 	$L__BB1_120;
	bra.uni 	$L__BB1_117;
$L__BB1_120:
	cvt.u32.u16 	%r881, %rs3960;
	cvt.u32.u16 	%r882, %rs3961;
	prmt.b32 	%r883, %r882, %r881, 0x3340U;
	cvt.u32.u16 	%r884, %rs3962;
	cvt.u32.u16 	%r885, %rs3963;
	prmt.b32 	%r886, %r885, %r884, 0x3340U;
	prmt.b32 	%r887, %r886, %r883, 0x5410U;
	cvt.u32.u16 	%r888, %rs3964;
	cvt.u32.u16 	%r889, %rs3965;
	prmt.b32 	%r890, %r889, %r888, 0x3340U;
	cvt.u32.u16 	%r891, %rs3966;
	cvt.u32.u16 	%r892, %rs3967;
	prmt.b32 	%r893, %r892, %r891, 0x3340U;
	prmt.b32 	%r894, %r893, %r890, 0x5410U;
	st.local.v2.b32 	[%rd12+32], {%r894, %r887};
	cvt.u32.u16 	%r895, %rs3952;
	cvt.u32.u16 	%r896, %rs3953;
	prmt.b32 	%r897, %r896, %r895, 0x3340U;
	cvt.u32.u16 	%r898, %rs3954;
	cvt.u32.u16 	%r899, %rs3955;
	prmt.b32 	%r900, %r899, %r898, 0x3340U;
	prmt.b32 	%r901, %r900, %r897, 0x5410U;
	cvt.u32.u16 	%r902, %rs3956;
	cvt.u32.u16 	%r903, %rs3957;
	prmt.b32 	%r904, %r903, %r902, 0x3340U;
	cvt.u32.u16 	%r905, %rs3958;
	cvt.u32.u16 	%r906, %rs3959;
	prmt.b32 	%r907, %r906, %r905, 0x3340U;
	prmt.b32 	%r908, %r907, %r904, 0x5410U;
	st.local.v2.b32 	[%rd12+16], {%r908, %r901};
$L__BB1_121:
	@%p109 bra 	$L__BB1_543;
$L__BB1_122:
	ld.const.u8 	%r942, [P];
	and.b32  	%r943, %r942, 252;
	cvt.u64.u32 	%rd351, %r943;
	add.s64 	%rd352, %rd13, %rd351;
	and.b32  	%r944, %r942, 3;
	cvt.u64.u32 	%rd353, %r944;
	add.s64 	%rd354, %rd352, %rd353;
	ld.local.u8 	%rs1562, [%rd354];
	ld.const.u8 	%r945, [P+1];
	and.b32  	%r946, %r945, 252;
	cvt.u64.u32 	%rd355, %r946;
	add.s64 	%rd356, %rd13, %rd355;
	and.b32  	%r947, %r945, 3;
	cvt.u64.u32 	%rd357, %r947;
	add.s64 	%rd358, %rd356, %rd357;
	ld.local.u8 	%rs1563, [%rd358];
	ld.const.u8 	%r948, [P+2];
	and.b32  	%r949, %r948, 252;
	cvt.u64.u32 	%rd359, %r949;
	add.s64 	%rd360, %rd13, %rd359;
	and.b32  	%r950, %r948, 3;
	cvt.u64.u32 	%rd361, %r950;
	add.s64 	%rd362, %rd360, %rd361;
	ld.local.u8 	%rs1564, [%rd362];
	ld.const.u8 	%r951, [P+3];
	and.b32  	%r952, %r951, 252;
	cvt.u64.u32 	%rd363, %r952;
	add.s64 	%rd364, %rd13, %rd363;
	and.b32  	%r953, %r951, 3;
	cvt.u64.u32 	%rd365, %r953;
	add.s64 	%rd366, %rd364, %rd365;
	ld.local.u8 	%rs1565, [%rd366];
	ld.const.u8 	%r954, [P+4];
	and.b32  	%r955, %r954, 252;
	cvt.u64.u32 	%rd367, %r955;
	add.s64 	%rd368, %rd13, %rd367;
	and.b32  	%r956, %r954, 3;
	cvt.u64.u32 	%rd369, %r956;
	add.s64 	%rd370, %rd368, %rd369;
	ld.local.u8 	%rs1566, [%rd370];
	ld.const.u8 	%r957, [P+5];
	and.b32  	%r958, %r957, 252;
	cvt.u64.u32 	%rd371, %r958;
	add.s64 	%rd372, %rd13, %rd371;
	and.b32  	%r959, %r957, 3;
	cvt.u64.u32 	%rd373, %r959;
	add.s64 	%rd374, %rd372, %rd373;
	ld.local.u8 	%rs1567, [%rd374];
	ld.const.u8 	%r960, [P+6];
	and.b32  	%r961, %r960, 252;
	cvt.u64.u32 	%rd375, %r961;
	add.s64 	%rd376, %rd13, %rd375;
	and.b32  	%r962, %r960, 3;
	cvt.u64.u32 	%rd377, %r962;
	add.s64 	%rd378, %rd376, %rd377;
	ld.local.u8 	%rs1568, [%rd378];
	ld.const.u8 	%r963, [P+7];
	and.b32  	%r964, %r963, 252;
	cvt.u64.u32 	%rd379, %r964;
	add.s64 	%rd380, %rd13, %rd379;
	and.b32  	%r965, %r963, 3;
	cvt.u64.u32 	%rd381, %r965;
	add.s64 	%rd382, %rd380, %rd381;
	ld.local.u8 	%rs1569, [%rd382];
	ld.const.u8 	%r966, [P+8];
	and.b32  	%r967, %r966, 252;
	cvt.u64.u32 	%rd383, %r967;
	add.s64 	%rd384, %rd13, %rd383;
	and.b32  	%r968, %r966, 3;
	cvt.u64.u32 	%rd385, %r968;
	add.s64 	%rd386, %rd384, %rd385;
	ld.local.u8 	%rs1570, [%rd386];
	ld.const.u8 	%r969, [P+9];
	and.b32  	%r970, %r969, 252;
	cvt.u64.u32 	%rd387, %r970;
	add.s64 	%rd388, %rd13, %rd387;
	and.b32  	%r971, %r969, 3;
	cvt.u64.u32 	%rd389, %r971;
	add.s64 	%rd390, %rd388, %rd389;
	ld.local.u8 	%rs1571, [%rd390];
	ld.const.u8 	%r972, [P+10];
	and.b32  	%r973, %r972, 252;
	cvt.u64.u32 	%rd391, %r973;
	add.s64 	%rd392, %rd13, %rd391;
	and.b32  	%r974, %r972, 3;
	cvt.u64.u32 	%rd393, %r974;
	add.s64 	%rd394, %rd392, %rd393;
	ld.local.u8 	%rs1572, [%rd394];
	ld.const.u8 	%r975, [P+11];
	and.b32  	%r976, %r975, 252;
	cvt.u64.u32 	%rd395, %r976;
	add.s64 	%rd396, %rd13, %rd395;
	and.b32  	%r977, %r975, 3;
	cvt.u64.u32 	%rd397, %r977;
	add.s64 	%rd398, %rd396, %rd397;
	ld.local.u8 	%rs1573, [%rd398];
	ld.const.u8 	%r978, [P+12];
	and.b32  	%r979, %r978, 252;
	cvt.u64.u32 	%rd399, %r979;
	add.s64 	%rd400, %rd13, %rd399;
	and.b32  	%r980, %r978, 3;
	cvt.u64.u32 	%rd401, %r980;
	add.s64 	%rd402, %rd400, %rd401;
	ld.local.u8 	%rs1574, [%rd402];
	ld.const.u8 	%r981, [P+13];
	and.b32  	%r982, %r981, 252;
	cvt.u64.u32 	%rd403, %r982;
	add.s64 	%rd404, %rd13, %rd403;
	and.b32  	%r983, %r981, 3;
	cvt.u64.u32 	%rd405, %r983;
	add.s64 	%rd406, %rd404, %rd405;
	ld.local.u8 	%rs1575, [%rd406];
	ld.const.u8 	%r984, [P+14];
	and.b32  	%r985, %r984, 252;
	cvt.u64.u32 	%rd407, %r985;
	add.s64 	%rd408, %rd13, %rd407;
	and.b32  	%r986, %r984, 3;
	cvt.u64.u32 	%rd409, %r986;
	add.s64 	%rd410, %rd408, %rd409;
	ld.local.u8 	%rs1576, [%rd410];
	ld.const.u8 	%r987, [P+15];
	and.b32  	%r988, %r987, 252;
	cvt.u64.u32 	%rd411, %r988;
	add.s64 	%rd412, %rd13, %rd411;
	and.b32  	%r989, %r987, 3;
	cvt.u64.u32 	%rd413, %r989;
	add.s64 	%rd414, %rd412, %rd413;
	ld.local.u8 	%rs1577, [%rd414];
	xor.b16  	%rs1578, %rs1566, %rs1570;
	xor.b16  	%rs1579, %rs1570, %rs1562;
	xor.b16  	%rs3776, %rs1574, %rs1579;
	xor.b16  	%rs1580, %rs1567, %rs1571;
	xor.b16  	%rs1581, %rs1571, %rs1563;
	xor.b16  	%rs1582, %rs1575, %rs1581;
	xor.b16  	%rs1583, %rs1568, %rs1572;
	xor.b16  	%rs1584, %rs1572, %rs1564;
	xor.b16  	%rs1585, %rs1576, %rs1584;
	xor.b16  	%rs1586, %rs1569, %rs1573;
	xor.b16  	%rs1587, %rs1573, %rs1565;
	xor.b16  	%rs1588, %rs1577, %rs1587;
	cvt.u32.u16 	%r990, %rs1587;
	cvt.u32.u16 	%r991, %rs1584;
	prmt.b32 	%r992, %r991, %r990, 0x3340U;
	cvt.u32.u16 	%r993, %rs1581;
	cvt.u32.u16 	%r994, %rs1579;
	prmt.b32 	%r995, %r994, %r993, 0x3340U;
	prmt.b32 	%r996, %r995, %r992, 0x5410U;
	cvt.u32.u16 	%r997, %rs1586;
	cvt.u32.u16 	%r998, %rs1583;
	prmt.b32 	%r999, %r998, %r997, 0x3340U;
	cvt.u32.u16 	%r1000, %rs1580;
	cvt.u32.u16 	%r1001, %rs1578;
	prmt.b32 	%r1002, %r1001, %r1000, 0x3340U;
	prmt.b32 	%r1003, %r1002, %r999, 0x5410U;
	cvt.u32.u16 	%r1004, %rs1588;
	cvt.u32.u16 	%r1005, %rs1585;
	prmt.b32 	%r1006, %r1005, %r1004, 0x3340U;
	cvt.u32.u16 	%r1007, %rs1582;
	cvt.u32.u16 	%r1008, %rs3776;
	prmt.b32 	%r1009, %r1008, %r1007, 0x3340U;
	prmt.b32 	%r1010, %r1009, %r1006, 0x5410U;
	cvt.u32.u16 	%r1011, %rs1565;
	cvt.u32.u16 	%r1012, %rs1564;
	prmt.b32 	%r1013, %r1012, %r1011, 0x3340U;
	cvt.u32.u16 	%r1014, %rs1563;
	cvt.u32.u16 	%r1015, %rs1562;
	prmt.b32 	%r1016, %r1015, %r1014, 0x3340U;
	prmt.b32 	%r1017, %r1016, %r1013, 0x5410U;
	st.local.v4.b32 	[%rd13], {%r1010, %r1017, %r1003, %r996};
	add.s32 	%r204, %r204, 1;
	ld.const.u32 	%r1018, [r];
	setp.ne.s32 	%p137, %r204, %r1018;
	@%p137 bra 	$L__BB1_577;
$L__BB1_123:
	ld.const.u32 	%r1019, [%rd61];
	setp.eq.s32 	%p138, %r1019, 64;
	@%p138 bra 	$L__BB1_575;
	ld.const.u32 	%r1020, [%rd61];
	setp.eq.s32 	%p139, %r1020, 128;
	@%p139 bra 	$L__BB1_576;
$L__BB1_125:
	ld.const.u32 	%r1060, [%rd61];
	setp.eq.s32 	%p140, %r1060, 64;
	mov.b32 	%r1061, 0;
	st.local.v4.b32 	[%rd11], {%r1061, %r1061, %r1061, %r1061};
	st.local.v4.b32 	[%rd11+16], {%r1061, %r1061, %r1061, %r1061};
	st.local.v4.b32 	[%rd11+32], {%r1061, %r1061, %r1061, %r1061};
	@%p140 bra 	$L__BB1_709;
	ld.const.u32 	%r467, [%rd61];
	setp.eq.s32 	%p141, %r467, 128;
	@%p141 bra 	$L__BB1_127;
	bra.uni 	$L__BB1_131;
$L__BB1_127:
	ld.local.u8 	%rs3804, [%rd16];
	st.local.u8 	[%rd10], %rs3804;
	ld.local.u8 	%rs1631, [%rd20];
	st.local.u8 	[%rd11], %rs1631;
	ld.const.u32 	%r1062, [%rd61+4];
	setp.lt.s32 	%p142, %r1062, 256;
	@%p142 bra 	$L__BB1_129;
	ld.local.u8 	%rs1632, [%rd20+16];
	st.local.u8 	[%rd11+16], %rs1632;
$L__BB1_129:
	ld.const.u32 	%r1063, [%rd61+4];
	setp.lt.s32 	%p143, %r1063, 384;
	@%p143 bra 	$L__BB1_131;
	ld.local.u8 	%rs1633, [%rd20+32];
	st.local.u8 	[%rd11+32], %rs1633;
$L__BB1_131:
	setp.ne.s32 	%p144, %r467, 128;
	@%p144 bra 	$L__BB1_192;
	ld.local.u8 	%rs1634, [%rd16+1];
	st.local.u8 	[%rd10+1], %rs1634;
	ld.local.u8 	%rs1635, [%rd20+1];
	st.local.u8 	[%rd11+1], %rs1635;
	ld.const.u32 	%r230, [%rd61+4];
	setp.lt.s32 	%p145, %r230, 256;
	@%p145 bra 	$L__BB1_134;
	ld.local.u8 	%rs1636, [%rd20+17];
	st.local.u8 	[%rd11+17], %rs1636;
$L__BB1_134:
	setp.lt.s32 	%p146, %r230, 384;
	@%p146 bra 	$L__BB1_136;
	ld.local.u8 	%rs1637, [%rd20+33];
	st.local.u8 	[%rd11+33], %rs1637;
$L__BB1_136:
	ld.local.u8 	%rs1638, [%rd16+2];
	st.local.u8 	[%rd10+2], %rs1638;
	ld.local.u8 	%rs1639, [%rd20+2];
	st.local.u8 	[%rd11+2], %rs1639;
	@%p145 bra 	$L__BB1_138;
	ld.local.u8 	%rs1640, [%rd20+18];
	st.local.u8 	[%rd11+18], %rs1640;
$L__BB1_138:
	@%p146 bra 	$L__BB1_140;
	ld.local.u8 	%rs1641, [%rd20+34];
	st.local.u8 	[%rd11+34], %rs1641;
$L__BB1_140:
	ld.local.u8 	%rs1642, [%rd16+3];
	st.local.u8 	[%rd10+3], %rs1642;
	ld.local.u8 	%rs1643, [%rd20+3];
	st.local.u8 	[%rd11+3], %rs1643;
	@%p145 bra 	$L__BB1_142;
	ld.local.u8 	%rs1644, [%rd20+19];
	st.local.u8 	[%rd11+19], %rs1644;
$L__BB1_142:
	@%p146 bra 	$L__BB1_144;
	ld.local.u8 	%rs1645, [%rd20+35];
	st.local.u8 	[%rd11+35], %rs1645;
$L__BB1_144:
	ld.local.u8 	%rs1646, [%rd16+4];
	st.local.u8 	[%rd10+4], %rs1646;
	ld.local.u8 	%rs1647, [%rd20+4];
	st.local.u8 	[%rd11+4], %rs1647;
	@%p145 bra 	$L__BB1_146;
	ld.local.u8 	%rs1648, [%rd20+20];
	st.local.u8 	[%rd11+20], %rs1648;
$L__BB1_146:
	@%p146 bra 	$L__BB1_148;
	ld.local.u8 	%rs1649, [%rd20+36];
	st.local.u8 	[%rd11+36], %rs1649;
$L__BB1_148:
	ld.local.u8 	%rs1650, [%rd16+5];
	st.local.u8 	[%rd10+5], %rs1650;
	ld.local.u8 	%rs1651, [%rd20+5];
	st.local.u8 	[%rd11+5], %rs1651;
	@%p145 bra 	$L__BB1_150;
	ld.local.u8 	%rs1652, [%rd20+21];
	st.local.u8 	[%rd11+21], %rs1652;
$L__BB1_150:
	@%p146 bra 	$L__BB1_152;
	ld.local.u8 	%rs1653, [%rd20+37];
	st.local.u8 	[%rd11+37], %rs1653;
$L__BB1_152:
	ld.local.u8 	%rs1654, [%rd16+6];
	st.local.u8 	[%rd10+6], %rs1654;
	ld.local.u8 	%rs1655, [%rd20+6];
	st.local.u8 	[%rd11+6], %rs1655;
	@%p145 bra 	$L__BB1_154;
	ld.local.u8 	%rs1656, [%rd20+22];
	st.local.u8 	[%rd11+22], %rs1656;
$L__BB1_154:
	@%p146 bra 	$L__BB1_156;
	ld.local.u8 	%rs1657, [%rd20+38];
	st.local.u8 	[%rd11+38], %rs1657;
$L__BB1_156:
	ld.local.u8 	%rs1658, [%rd16+7];
	st.local.u8 	[%rd10+7], %rs1658;
	ld.local.u8 	%rs1659, [%rd20+7];
	st.local.u8 	[%rd11+7], %rs1659;
	@%p145 bra 	$L__BB1_158;
	ld.local.u8 	%rs1660, [%rd20+23];
	st.local.u8 	[%rd11+23], %rs1660;
$L__BB1_158:
	@%p146 bra 	$L__BB1_160;
	ld.local.u8 	%rs1661, [%rd20+39];
	st.local.u8 	[%rd11+39], %rs1661;
$L__BB1_160:
	ld.local.u8 	%rs1662, [%rd16+8];
	st.local.u8 	[%rd10+8], %rs1662;
	ld.local.u8 	%rs1663, [%rd20+8];
	st.local.u8 	[%rd11+8], %rs1663;
	@%p145 bra 	$L__BB1_162;
	ld.local.u8 	%rs1664, [%rd20+24];
	st.local.u8 	[%rd11+24], %rs1664;
$L__BB1_162:
	@%p146 bra 	$L__BB1_164;
	ld.local.u8 	%rs1665, [%rd20+40];
	st.local.u8 	[%rd11+40], %rs1665;
$L__BB1_164:
	ld.local.u8 	%rs1666, [%rd16+9];
	st.local.u8 	[%rd10+9], %rs1666;
	ld.local.u8 	%rs1667, [%rd20+9];
	st.local.u8 	[%rd11+9], %rs1667;
	@%p145 bra 	$L__BB1_166;
	ld.local.u8 	%rs1668, [%rd20+25];
	st.local.u8 	[%rd11+25], %rs1668;
$L__BB1_166:
	@%p146 bra 	$L__BB1_168;
	ld.local.u8 	%rs1669, [%rd20+41];
	st.local.u8 	[%rd11+41], %rs1669;
$L__BB1_168:
	ld.local.u8 	%rs1670, [%rd16+10];
	st.local.u8 	[%rd10+10], %rs1670;
	ld.local.u8 	%rs1671, [%rd20+10];
	st.local.u8 	[%rd11+10], %rs1671;
	@%p145 bra 	$L__BB1_170;
	ld.local.u8 	%rs1672, [%rd20+26];
	st.local.u8 	[%rd11+26], %rs1672;
$L__BB1_170:
	@%p146 bra 	$L__BB1_172;
	ld.local.u8 	%rs1673, [%rd20+42];
	st.local.u8 	[%rd11+42], %rs1673;
$L__BB1_172:
	ld.local.u8 	%rs1674, [%rd16+11];
	st.local.u8 	[%rd10+11], %rs1674;
	ld.local.u8 	%rs1675, [%rd20+11];
	st.local.u8 	[%rd11+11], %rs1675;
	@%p145 bra 	$L__BB1_174;
	ld.local.u8 	%rs1676, [%rd20+27];
	st.local.u8 	[%rd11+27], %rs1676;
$L__BB1_174:
	@%p146 bra 	$L__BB1_176;
	ld.local.u8 	%rs1677, [%rd20+43];
	st.local.u8 	[%rd11+43], %rs1677;
$L__BB1_176:
	ld.local.u8 	%rs1678, [%rd16+12];
	st.local.u8 	[%rd10+12], %rs1678;
	ld.local.u8 	%rs1679, [%rd20+12];
	st.local.u8 	[%rd11+12], %rs1679;
	@%p145 bra 	$L__BB1_178;
	ld.local.u8 	%rs1680, [%rd20+28];
	st.local.u8 	[%rd11+28], %rs1680;
$L__BB1_178:
	@%p146 bra 	$L__BB1_180;
	ld.local.u8 	%rs1681, [%rd20+44];
	st.local.u8 	[%rd11+44], %rs1681;
$L__BB1_180:
	ld.local.u8 	%rs1682, [%rd16+13];
	st.local.u8 	[%rd10+13], %rs1682;
	ld.local.u8 	%rs1683, [%rd20+13];
	st.local.u8 	[%rd11+13], %rs1683;
	@%p145 bra 	$L__BB1_182;
	ld.local.u8 	%rs1684, [%rd20+29];
	st.local.u8 	[%rd11+29], %rs1684;
$L__BB1_182:
	@%p146 bra 	$L__BB1_184;
	ld.local.u8 	%rs1685, [%rd20+45];
	st.local.u8 	[%rd11+45], %rs1685;
$L__BB1_184:
	ld.local.u8 	%rs1686, [%rd16+14];
	st.local.u8 	[%rd10+14], %rs1686;
	ld.local.u8 	%rs1687, [%rd20+14];
	st.local.u8 	[%rd11+14], %rs1687;
	@%p145 bra 	$L__BB1_186;
	ld.local.u8 	%rs1688, [%rd20+30];
	st.local.u8 	[%rd11+30], %rs1688;
$L__BB1_186:
	@%p146 bra 	$L__BB1_188;
	ld.local.u8 	%rs1689, [%rd20+46];
	st.local.u8 	[%rd11+46], %rs1689;
$L__BB1_188:
	ld.local.u8 	%rs1690, [%rd16+15];
	st.local.u8 	[%rd10+15], %rs1690;
	ld.local.u8 	%rs1691, [%rd20+15];
	st.local.u8 	[%rd11+15], %rs1691;
	@%p145 bra 	$L__BB1_190;
	ld.local.u8 	%rs1692, [%rd20+31];
	st.local.u8 	[%rd11+31], %rs1692;
$L__BB1_190:
	@%p146 bra 	$L__BB1_192;
	ld.local.u8 	%rs1693, [%rd20+47];
	st.local.u8 	[%rd11+47], %rs1693;
$L__BB1_192:
	@%p98 bra 	$L__BB1_193;
	bra.uni 	$L__BB1_211;
$L__BB1_193:
	ld.const.u32 	%r369, [%rd61];
	ld.const.u32 	%r370, [%rd61+4];
	div.s32 	%r371, %r370, %r369;
	mov.b32 	%r232, 0;
	bra.uni 	$L__BB1_573;
$L__BB1_194:
	ld.local.u8 	%rs1805, [%rd11+16];
	ld.local.u8 	%rs1806, [%rd11+32];
	xor.b16  	%rs1807, %rs1806, %rs1805;
	xor.b16  	%rs1808, %rs1807, %rs604;
	st.local.u8 	[%rd10], %rs1808;
$L__BB1_195:
	setp.ne.s32 	%p211, %r469, %r370;
	ld.local.u8 	%rs1809, [%rd11+1];
	xor.b16  	%rs50, %rs44, %rs1809;
	st.local.u8 	[%rd10+1], %rs50;
	@%p211 bra 	$L__BB1_197;
	ld.local.u8 	%rs1810, [%rd11+17];
	ld.local.u8 	%rs1811, [%rd11+33];
	xor.b16  	%rs1812, %rs1811, %rs1810;
	xor.b16  	%rs1813, %rs1812, %rs50;
	st.local.u8 	[%rd10+1], %rs1813;
$L__BB1_197:
	ld.local.u8 	%rs1814, [%rd11+2];
	xor.b16  	%rs51, %rs43, %rs1814;
	st.local.u8 	[%rd10+2], %rs51;
	@%p211 bra 	$L__BB1_199;
	ld.local.u8 	%rs1815, [%rd11+18];
	ld.local.u8 	%rs1816, [%rd11+34];
	xor.b16  	%rs1817, %rs1816, %rs1815;
	xor.b16  	%rs1818, %rs1817, %rs51;
	st.local.u8 	[%rd10+2], %rs1818;
$L__BB1_199:
	ld.local.u8 	%rs1819, [%rd11+3];
	xor.b16  	%rs52, %rs42, %rs1819;
	st.local.u8 	[%rd10+3], %rs52;
	@%p211 bra 	$L__BB1_201;
	ld.local.u8 	%rs1820, [%rd11+19];
	ld.local.u8 	%rs1821, [%rd11+35];
	xor.b16  	%rs1822, %rs1821, %rs1820;
	xor.b16  	%rs1823, %rs1822, %rs52;
	st.local.u8 	[%rd10+3], %rs1823;
$L__BB1_201:
	ld.local.u8 	%rs1824, [%rd11+4];
	xor.b16  	%rs600, %rs49, %rs1824;
	st.local.u8 	[%rd10+4], %rs600;
	@%p211 bra 	$L__BB1_203;
	ld.local.u8 	%rs1825, [%rd11+20];
	ld.local.u8 	%rs1826, [%rd11+36];
	xor.b16  	%rs1827, %rs1826, %rs1825;
	xor.b16  	%rs1828, %rs1827, %rs600;
	st.local.u8 	[%rd10+4], %rs1828;
$L__BB1_203:
	ld.local.u8 	%rs1829, [%rd11+5];
	xor.b16  	%rs601, %rs41, %rs1829;
	st.local.u8 	[%rd10+5], %rs601;
	@%p211 bra 	$L__BB1_205;
	ld.local.u8 	%rs1830, [%rd11+21];
	ld.local.u8 	%rs1831, [%rd11+37];
	xor.b16  	%rs1832, %rs1831, %rs1830;
	xor.b16  	%rs1833, %rs1832, %rs601;
	st.local.u8 	[%rd10+5], %rs1833;
$L__BB1_205:
	ld.local.u8 	%rs1834, [%rd11+6];
	xor.b16  	%rs602, %rs40, %rs1834;
	st.local.u8 	[%rd10+6], %rs602;
	@%p211 bra 	$L__BB1_207;
	ld.local.u8 	%rs1835, [%rd11+22];
	ld.local.u8 	%rs1836, [%rd11+38];
	xor.b16  	%rs1837, %rs1836, %rs1835;
	xor.b16  	%rs1838, %rs1837, %rs602;
	st.local.u8 	[%rd10+6], %rs1838;
$L__BB1_207:
	ld.local.u8 	%rs1839, [%rd11+7];
	xor.b16  	%rs603, %rs39, %rs1839;
	st.local.u8 	[%rd10+7], %rs603;
	@%p211 bra 	$L__BB1_209;
	ld.local.u8 	%rs1840, [%rd11+23];
	ld.local.u8 	%rs1841, [%rd11+39];
	xor.b16  	%rs1842, %rs1841, %rs1840;
	xor.b16  	%rs1843, %rs1842, %rs603;
	st.local.u8 	[%rd10+7], %rs1843;
$L__BB1_209:
	setp.gt.s32 	%p218, %r371, 0;
	@%p218 bra 	$L__BB1_537;
$L__BB1_210:
	ld.const.u8 	%r1278, [P];
	and.b32  	%r1279, %r1278, 252;
	cvt.u64.u32 	%rd565, %r1279;
	add.s64 	%rd566, %rd10, %rd565;
	and.b32  	%r1280, %r1278, 3;
	cvt.u64.u32 	%rd567, %r1280;
	add.s64 	%rd568, %rd566, %rd567;
	ld.local.u8 	%rs2060, [%rd568];
	ld.const.u8 	%r1281, [P+1];
	and.b32  	%r1282, %r1281, 252;
	cvt.u64.u32 	%rd569, %r1282;
	add.s64 	%rd570, %rd10, %rd569;
	and.b32  	%r1283, %r1281, 3;
	cvt.u64.u32 	%rd571, %r1283;
	add.s64 	%rd572, %rd570, %rd571;
	ld.local.u8 	%rs2061, [%rd572];
	ld.const.u8 	%r1284, [P+2];
	and.b32  	%r1285, %r1284, 252;
	cvt.u64.u32 	%rd573, %r1285;
	add.s64 	%rd574, %rd10, %rd573;
	and.b32  	%r1286, %r1284, 3;
	cvt.u64.u32 	%rd575, %r1286;
	add.s64 	%rd576, %rd574, %rd575;
	ld.local.u8 	%rs2062, [%rd576];
	ld.const.u8 	%r1287, [P+3];
	and.b32  	%r1288, %r1287, 252;
	cvt.u64.u32 	%rd577, %r1288;
	add.s64 	%rd578, %rd10, %rd577;
	and.b32  	%r1289, %r1287, 3;
	cvt.u64.u32 	%rd579, %r1289;
	add.s64 	%rd580, %rd578, %rd579;
	ld.local.u8 	%rs2063, [%rd580];
	ld.const.u8 	%r1290, [P+4];
	and.b32  	%r1291, %r1290, 252;
	cvt.u64.u32 	%rd581, %r1291;
	add.s64 	%rd582, %rd10, %rd581;
	and.b32  	%r1292, %r1290, 3;
	cvt.u64.u32 	%rd583, %r1292;
	add.s64 	%rd584, %rd582, %rd583;
	ld.local.u8 	%rs2064, [%rd584];
	ld.const.u8 	%r1293, [P+5];
	and.b32  	%r1294, %r1293, 252;
	cvt.u64.u32 	%rd585, %r1294;
	add.s64 	%rd586, %rd10, %rd585;
	and.b32  	%r1295, %r1293, 3;
	cvt.u64.u32 	%rd587, %r1295;
	add.s64 	%rd588, %rd586, %rd587;
	ld.local.u8 	%rs2065, [%rd588];
	ld.const.u8 	%r1296, [P+6];
	and.b32  	%r1297, %r1296, 252;
	cvt.u64.u32 	%rd589, %r1297;
	add.s64 	%rd590, %rd10, %rd589;
	and.b32  	%r1298, %r1296, 3;
	cvt.u64.u32 	%rd591, %r1298;
	add.s64 	%rd592, %rd590, %rd591;
	ld.local.u8 	%rs2066, [%rd592];
	ld.const.u8 	%r1299, [P+7];
	and.b32  	%r1300, %r1299, 252;
	cvt.u64.u32 	%rd593, %r1300;
	add.s64 	%rd594, %rd10, %rd593;
	and.b32  	%r1301, %r1299, 3;
	cvt.u64.u32 	%rd595, %r1301;
	add.s64 	%rd596, %rd594, %rd595;
	ld.local.u8 	%rs2067, [%rd596];
	ld.const.u8 	%r1302, [P+8];
	and.b32  	%r1303, %r1302, 252;
	cvt.u64.u32 	%rd597, %r1303;
	add.s64 	%rd598, %rd10, %rd597;
	and.b32  	%r1304, %r1302, 3;
	cvt.u64.u32 	%rd599, %r1304;
	add.s64 	%rd600, %rd598, %rd599;
	ld.local.u8 	%rs2068, [%rd600];
	ld.const.u8 	%r1305, [P+9];
	and.b32  	%r1306, %r1305, 252;
	cvt.u64.u32 	%rd601, %r1306;
	add.s64 	%rd602, %rd10, %rd601;
	and.b32  	%r1307, %r1305, 3;
	cvt.u64.u32 	%rd603, %r1307;
	add.s64 	%rd604, %rd602, %rd603;
	ld.local.u8 	%rs2069, [%rd604];
	ld.const.u8 	%r1308, [P+10];
	and.b32  	%r1309, %r1308, 252;
	cvt.u64.u32 	%rd605, %r1309;
	add.s64 	%rd606, %rd10, %rd605;
	and.b32  	%r1310, %r1308, 3;
	cvt.u64.u32 	%rd607, %r1310;
	add.s64 	%rd608, %rd606, %rd607;
	ld.local.u8 	%rs2070, [%rd608];
	ld.const.u8 	%r1311, [P+11];
	and.b32  	%r1312, %r1311, 252;
	cvt.u64.u32 	%rd609, %r1312;
	add.s64 	%rd610, %rd10, %rd609;
	and.b32  	%r1313, %r1311, 3;
	cvt.u64.u32 	%rd611, %r1313;
	add.s64 	%rd612, %rd610, %rd611;
	ld.local.u8 	%rs2071, [%rd612];
	ld.const.u8 	%r1314, [P+12];
	and.b32  	%r1315, %r1314, 252;
	cvt.u64.u32 	%rd613, %r1315;
	add.s64 	%rd614, %rd10, %rd613;
	and.b32  	%r1316, %r1314, 3;
	cvt.u64.u32 	%rd615, %r1316;
	add.s64 	%rd616, %rd614, %rd615;
	ld.local.u8 	%rs2072, [%rd616];
	ld.const.u8 	%r1317, [P+13];
	and.b32  	%r1318, %r1317, 252;
	cvt.u64.u32 	%rd617, %r1318;
	add.s64 	%rd618, %rd10, %rd617;
	and.b32  	%r1319, %r1317, 3;
	cvt.u64.u32 	%rd619, %r1319;
	add.s64 	%rd620, %rd618, %rd619;
	ld.local.u8 	%rs2073, [%rd620];
	ld.const.u8 	%r1320, [P+14];
	and.b32  	%r1321, %r1320, 252;
	cvt.u64.u32 	%rd621, %r1321;
	add.s64 	%rd622, %rd10, %rd621;
	and.b32  	%r1322, %r1320, 3;
	cvt.u64.u32 	%rd623, %r1322;
	add.s64 	%rd624, %rd622, %rd623;
	ld.local.u8 	%rs2074, [%rd624];
	ld.const.u8 	%r1323, [P+15];
	and.b32  	%r1324, %r1323, 252;
	cvt.u64.u32 	%rd625, %r1324;
	add.s64 	%rd626, %rd10, %rd625;
	and.b32  	%r1325, %r1323, 3;
	cvt.u64.u32 	%rd627, %r1325;
	add.s64 	%rd628, %rd626, %rd627;
	ld.local.u8 	%rs2075, [%rd628];
	xor.b16  	%rs2076, %rs2064, %rs2068;
	xor.b16  	%rs2077, %rs2068, %rs2060;
	xor.b16  	%rs3804, %rs2072, %rs2077;
	xor.b16  	%rs2078, %rs2065, %rs2069;
	xor.b16  	%rs2079, %rs2069, %rs2061;
	xor.b16  	%rs2080, %rs2073, %rs2079;
	xor.b16  	%rs2081, %rs2066, %rs2070;
	xor.b16  	%rs2082, %rs2070, %rs2062;
	xor.b16  	%rs2083, %rs2074, %rs2082;
	xor.b16  	%rs2084, %rs2067, %rs2071;
	xor.b16  	%rs2085, %rs2071, %rs2063;
	xor.b16  	%rs2086, %rs2075, %rs2085;
	cvt.u32.u16 	%r1326, %rs2085;
	cvt.u32.u16 	%r1327, %rs2082;
	prmt.b32 	%r1328, %r1327, %r1326, 0x3340U;
	cvt.u32.u16 	%r1329, %rs2079;
	cvt.u32.u16 	%r1330, %rs2077;
	prmt.b32 	%r1331, %r1330, %r1329, 0x3340U;
	prmt.b32 	%r1332, %r1331, %r1328, 0x5410U;
	cvt.u32.u16 	%r1333, %rs2084;
	cvt.u32.u16 	%r1334, %rs2081;
	prmt.b32 	%r1335, %r1334, %r1333, 0x3340U;
	cvt.u32.u16 	%r1336, %rs2078;
	cvt.u32.u16 	%r1337, %rs2076;
	prmt.b32 	%r1338, %r1337, %r1336, 0x3340U;
	prmt.b32 	%r1339, %r1338, %r1335, 0x5410U;
	cvt.u32.u16 	%r1340, %rs2086;
	cvt.u32.u16 	%r1341, %rs2083;
	prmt.b32 	%r1342, %r1341, %r1340, 0x3340U;
	cvt.u32.u16 	%r1343, %rs2080;
	cvt.u32.u16 	%r1344, %rs3804;
	prmt.b32 	%r1345, %r1344, %r1343, 0x3340U;
	prmt.b32 	%r1346, %r1345, %r1342, 0x5410U;
	cvt.u32.u16 	%r1347, %rs2063;
	cvt.u32.u16 	%r1348, %rs2062;
	prmt.b32 	%r1349, %r1348, %r1347, 0x3340U;
	cvt.u32.u16 	%r1350, %rs2061;
	cvt.u32.u16 	%r1351, %rs2060;
	prmt.b32 	%r1352, %r1351, %r1350, 0x3340U;
	prmt.b32 	%r1353, %r1352, %r1349, 0x5410U;
	st.local.v4.b32 	[%rd10], {%r1346, %r1353, %r1339, %r1332};
	add.s32 	%r232, %r232, 1;
	ld.const.u32 	%r1354, [r];
	setp.ne.s32 	%p244, %r232, %r1354;
	@%p244 bra 	$L__BB1_573;
$L__BB1_211:
	ld.const.u32 	%r1355, [%rd61];
	setp.eq.s32 	%p245, %r1355, 64;
	@%p245 bra 	$L__BB1_571;
	ld.const.u32 	%r1356, [%rd61];
	setp.eq.s32 	%p246, %r1356, 128;
	@%p246 bra 	$L__BB1_572;
$L__BB1_213:
	ld.const.u32 	%r1396, [%rd61];
	setp.gt.s32 	%p247, %r1396, 7;
	@%p247 bra 	$L__BB1_564;
$L__BB1_214:
	ld.const.u32 	%r1426, [%rd61];
	setp.eq.s32 	%p258, %r1426, 64;
	mov.b32 	%r1427, 0;
	st.local.v4.b32 	[%rd8], {%r1427, %r1427, %r1427, %r1427};
	st.local.v4.b32 	[%rd8+16], {%r1427, %r1427, %r1427, %r1427};
	st.local.v4.b32 	[%rd8+32], {%r1427, %r1427, %r1427, %r1427};
	@%p258 bra 	$L__BB1_215;
	bra.uni 	$L__BB1_283;
$L__BB1_215:
	ld.local.u8 	%rs668, [%rd17];
	shr.u16 	%rs667, %rs668, 4;
	st.local.u8 	[%rd7], %rs667;
	ld.local.u8 	%rs670, [%rd21];
	shr.u16 	%rs2234, %rs670, 4;
	st.local.u8 	[%rd8], %rs2234;
	ld.const.u32 	%r475, [%rd61+4];
	setp.lt.s32 	%p293, %r475, 128;
	@%p293 bra 	$L__BB1_217;
	ld.local.u8 	%rs2235, [%rd21+8];
	shr.u16 	%rs2236, %rs2235, 4;
	st.local.u8 	[%rd8+16], %rs2236;
$L__BB1_217:
	setp.lt.s32 	%p294, %r475, 192;
	@%p294 bra 	$L__BB1_219;
	ld.local.u8 	%rs2237, [%rd21+16];
	shr.u16 	%rs2238, %rs2237, 4;
	st.local.u8 	[%rd8+32], %rs2238;
$L__BB1_219:
	and.b16  	%rs2239, %rs668, 15;
	st.local.u8 	[%rd7+1], %rs2239;
	and.b16  	%rs2240, %rs670, 15;
	st.local.u8 	[%rd8+1], %rs2240;
	@%p293 bra 	$L__BB1_221;
	ld.local.u8 	%rs2241, [%rd21+8];
	and.b16  	%rs2242, %rs2241, 15;
	st.local.u8 	[%rd8+17], %rs2242;
$L__BB1_221:
	@%p294 bra 	$L__BB1_223;
	ld.local.u8 	%rs2243, [%rd21+16];
	and.b16  	%rs2244, %rs2243, 15;
	st.local.u8 	[%rd8+33], %rs2244;
$L__BB1_223:
	ld.local.u8 	%rs671, [%rd17+1];
	shr.u16 	%rs2245, %rs671, 4;
	st.local.u8 	[%rd7+2], %rs2245;
	ld.local.u8 	%rs672, [%rd21+1];
	shr.u16 	%rs2246, %rs672, 4;
	st.local.u8 	[%rd8+2], %rs2246;
	@%p293 bra 	$L__BB1_225;
	ld.local.u8 	%rs2247, [%rd21+9];
	shr.u16 	%rs2248, %rs2247, 4;
	st.local.u8 	[%rd8+18], %rs2248;
$L__BB1_225:
	@%p294 bra 	$L__BB1_227;
	ld.local.u8 	%rs2249, [%rd21+17];
	shr.u16 	%rs2250, %rs2249, 4;
	st.local.u8 	[%rd8+34], %rs2250;
$L__BB1_227:
	and.b16  	%rs2251, %rs671, 15;
	st.local.u8 	[%rd7+3], %rs2251;
	and.b16  	%rs2252, %rs672, 15;
	st.local.u8 	[%rd8+3], %rs2252;
	@%p293 bra 	$L__BB1_229;
	ld.local.u8 	%rs2253, [%rd21+9];
	and.b16  	%rs2254, %rs2253, 15;
	st.local.u8 	[%rd8+19], %rs2254;
$L__BB1_229:
	@%p294 bra 	$L__BB1_231;
	ld.local.u8 	%rs2255, [%rd21+17];
	and.b16  	%rs2256, %rs2255, 15;
	st.local.u8 	[%rd8+35], %rs2256;
$L__BB1_231:
	ld.local.u8 	%rs673, [%rd17+2];
	shr.u16 	%rs2257, %rs673, 4;
	st.local.u8 	[%rd7+4], %rs2257;
	ld.local.u8 	%rs674, [%rd21+2];
	shr.u16 	%rs2258, %rs674, 4;
	st.local.u8 	[%rd8+4], %rs2258;
	@%p293 bra 	$L__BB1_233;
	ld.local.u8 	%rs2259, [%rd21+10];
	shr.u16 	%rs2260, %rs2259, 4;
	st.local.u8 	[%rd8+20], %rs2260;
$L__BB1_233:
	@%p294 bra 	$L__BB1_235;
	ld.local.u8 	%rs2261, [%rd21+18];
	shr.u16 	%rs2262, %rs2261, 4;
	st.local.u8 	[%rd8+36], %rs2262;
$L__BB1_235:
	and.b16  	%rs2263, %rs673, 15;
	st.local.u8 	[%rd7+5], %rs2263;
	and.b16  	%rs2264, %rs674, 15;
	st.local.u8 	[%rd8+5], %rs2264;
	@%p293 bra 	$L__BB1_237;
	ld.local.u8 	%rs2265, [%rd21+10];
	and.b16  	%rs2266, %rs2265, 15;
	st.local.u8 	[%rd8+21], %rs2266;
$L__BB1_237:
	@%p294 bra 	$L__BB1_239;
	ld.local.u8 	%rs2267, [%rd21+18];
	and.b16  	%rs2268, %rs2267, 15;
	st.local.u8 	[%rd8+37], %rs2268;
$L__BB1_239:
	ld.local.u8 	%rs675, [%rd17+3];
	shr.u16 	%rs2269, %rs675, 4;
	st.local.u8 	[%rd7+6], %rs2269;
	ld.local.u8 	%rs676, [%rd21+3];
	shr.u16 	%rs2270, %rs676, 4;
	st.local.u8 	[%rd8+6], %rs2270;
	@%p293 bra 	$L__BB1_241;
	ld.local.u8 	%rs2271, [%rd21+11];
	shr.u16 	%rs2272, %rs2271, 4;
	st.local.u8 	[%rd8+22], %rs2272;
$L__BB1_241:
	@%p294 bra 	$L__BB1_243;
	ld.local.u8 	%rs2273, [%rd21+19];
	shr.u16 	%rs2274, %rs2273, 4;
	st.local.u8 	[%rd8+38], %rs2274;
$L__BB1_243:
	and.b16  	%rs2275, %rs675, 15;
	st.local.u8 	[%rd7+7], %rs2275;
	and.b16  	%rs2276, %rs676, 15;
	st.local.u8 	[%rd8+7], %rs2276;
	@%p293 bra 	$L__BB1_245;
	ld.local.u8 	%rs2277, [%rd21+11];
	and.b16  	%rs2278, %rs2277, 15;
	st.local.u8 	[%rd8+23], %rs2278;
$L__BB1_245:
	@%p294 bra 	$L__BB1_247;
	ld.local.u8 	%rs2279, [%rd21+19];
	and.b16  	%rs2280, %rs2279, 15;
	st.local.u8 	[%rd8+39], %rs2280;
$L__BB1_247:
	ld.local.u8 	%rs677, [%rd17+4];
	shr.u16 	%rs2281, %rs677, 4;
	st.local.u8 	[%rd7+8], %rs2281;
	ld.local.u8 	%rs678, [%rd21+4];
	shr.u16 	%rs2282, %rs678, 4;
	st.local.u8 	[%rd8+8], %rs2282;
	@%p293 bra 	$L__BB1_249;
	ld.local.u8 	%rs2283, [%rd21+12];
	shr.u16 	%rs2284, %rs2283, 4;
	st.local.u8 	[%rd8+24], %rs2284;
$L__BB1_249:
	@%p294 bra 	$L__BB1_251;
	ld.local.u8 	%rs2285, [%rd21+20];
	shr.u16 	%rs2286, %rs2285, 4;
	st.local.u8 	[%rd8+40], %rs2286;
$L__BB1_251:
	and.b16  	%rs2287, %rs677, 15;
	st.local.u8 	[%rd7+9], %rs2287;
	and.b16  	%rs2288, %rs678, 15;
	st.local.u8 	[%rd8+9], %rs2288;
	@%p293 bra 	$L__BB1_253;
	ld.local.u8 	%rs2289, [%rd21+12];
	and.b16  	%rs2290, %rs2289, 15;
	st.local.u8 	[%rd8+25], %rs2290;
$L__BB1_253:
	@%p294 bra 	$L__BB1_255;
	ld.local.u8 	%rs2291, [%rd21+20];
	and.b16  	%rs2292, %rs2291, 15;
	st.local.u8 	[%rd8+41], %rs2292;
$L__BB1_255:
	ld.local.u8 	%rs679, [%rd17+5];
	shr.u16 	%rs2293, %rs679, 4;
	st.local.u8 	[%rd7+10], %rs2293;
	ld.local.u8 	%rs680, [%rd21+5];
	shr.u16 	%rs2294, %rs680, 4;
	st.local.u8 	[%rd8+10], %rs2294;
	@%p293 bra 	$L__BB1_257;
	ld.local.u8 	%rs2295, [%rd21+13];
	shr.u16 	%rs2296, %rs2295, 4;
	st.local.u8 	[%rd8+26], %rs2296;
$L__BB1_257:
	@%p294 bra 	$L__BB1_259;
	ld.local.u8 	%rs2297, [%rd21+21];
	shr.u16 	%rs2298, %rs2297, 4;
	st.local.u8 	[%rd8+42], %rs2298;
$L__BB1_259:
	and.b16  	%rs2299, %rs679, 15;
	st.local.u8 	[%rd7+11], %rs2299;
	and.b16  	%rs2300, %rs680, 15;
	st.local.u8 	[%rd8+11], %rs2300;
	@%p293 bra 	$L__BB1_261;
	ld.local.u8 	%rs2301, [%rd21+13];
	and.b16  	%rs2302, %rs2301, 15;
	st.local.u8 	[%rd8+27], %rs2302;
$L__BB1_261:
	@%p294 bra 	$L__BB1_263;
	ld.local.u8 	%rs2303, [%rd21+21];
	and.b16  	%rs2304, %rs2303, 15;
	st.local.u8 	[%rd8+43], %rs2304;
$L__BB1_263:
	ld.local.u8 	%rs681, [%rd17+6];
	shr.u16 	%rs2305, %rs681, 4;
	st.local.u8 	[%rd7+12], %rs2305;
	ld.local.u8 	%rs682, [%rd21+6];
	shr.u16 	%rs2306, %rs682, 4;
	st.local.u8 	[%rd8+12], %rs2306;
	@%p293 bra 	$L__BB1_265;
	ld.local.u8 	%rs2307, [%rd21+14];
	shr.u16 	%rs2308, %rs2307, 4;
	st.local.u8 	[%rd8+28], %rs2308;
$L__BB1_265:
	@%p294 bra 	$L__BB1_267;
	ld.local.u8 	%rs2309, [%rd21+22];
	shr.u16 	%rs2310, %rs2309, 4;
	st.local.u8 	[%rd8+44], %rs2310;
$L__BB1_267:
	and.b16  	%rs2311, %rs681, 15;
	st.local.u8 	[%rd7+13], %rs2311;
	and.b16  	%rs2312, %rs682, 15;
	st.local.u8 	[%rd8+13], %rs2312;
	@%p293 bra 	$L__BB1_269;
	ld.local.u8 	%rs2313, [%rd21+14];
	and.b16  	%rs2314, %rs2313, 15;
	st.local.u8 	[%rd8+29], %rs2314;
$L__BB1_269:
	@%p294 bra 	$L__BB1_271;
	ld.local.u8 	%rs2315, [%rd21+22];
	and.b16  	%rs2316, %rs2315, 15;
	st.local.u8 	[%rd8+45], %rs2316;
$L__BB1_271:
	ld.local.u8 	%rs683, [%rd17+7];
	shr.u16 	%rs2317, %rs683, 4;
	st.local.u8 	[%rd7+14], %rs2317;
	ld.local.u8 	%rs684, [%rd21+7];
	shr.u16 	%rs2318, %rs684, 4;
	st.local.u8 	[%rd8+14], %rs2318;
	@%p293 bra 	$L__BB1_273;
	ld.local.u8 	%rs2319, [%rd21+15];
	shr.u16 	%rs2320, %rs2319, 4;
	st.local.u8 	[%rd8+30], %rs2320;
$L__BB1_273:
	@%p294 bra 	$L__BB1_275;
	ld.local.u8 	%rs2321, [%rd21+23];
	shr.u16 	%rs2322, %rs2321, 4;
	st.local.u8 	[%rd8+46], %rs2322;
$L__BB1_275:
	and.b16  	%rs2323, %rs683, 15;
	st.local.u8 	[%rd7+15], %rs2323;
	and.b16  	%rs2324, %rs684, 15;
	st.local.u8 	[%rd8+15], %rs2324;
	@%p293 bra 	$L__BB1_277;
	ld.local.u8 	%rs2325, [%rd21+15];
	and.b16  	%rs2326, %rs2325, 15;
	st.local.u8 	[%rd8+31], %rs2326;
$L__BB1_277:
	@%p294 bra 	$L__BB1_349;
	ld.local.u8 	%rs2327, [%rd21+23];
	and.b16  	%rs2328, %rs2327, 15;
	st.local.u8 	[%rd8+47], %rs2328;
	bra.uni 	$L__BB1_349;
$L__BB1_279:
	setp.eq.s32 	%p220, %r238, 1;
	@%p220 bra 	$L__BB1_787;
	setp.eq.s32 	%p221, %r238, 2;
	@%p221 bra 	$L__BB1_281;
	bra.uni 	$L__BB1_775;
$L__BB1_281:
	setp.eq.s32 	%p222, %r2612, 64;
	@%p222 bra 	$L__BB1_811;
	and.b16  	%rs1860, %rs3998, 254;
	shl.b16 	%rs1861, %rs3998, 7;
	shr.u16 	%rs1862, %rs1860, 1;
	or.b16  	%rs1863, %rs1861, %rs1862;
	shl.b16 	%rs1864, %rs3998, 1;
	and.b16  	%rs1865, %rs1864, -128;
	xor.b16  	%rs3998, %rs1863, %rs1865;
	bra.uni 	$L__BB1_812;
$L__BB1_283:
	ld.const.u32 	%r474, [%rd61];
	setp.eq.s32 	%p259, %r474, 128;
	@%p259 bra 	$L__BB1_284;
	bra.uni 	$L__BB1_288;
$L__BB1_284:
	ld.local.u8 	%rs667, [%rd17];
	st.local.u8 	[%rd7], %rs667;
	ld.local.u8 	%rs2171, [%rd21];
	st.local.u8 	[%rd8], %rs2171;
	ld.const.u32 	%r1428, [%rd61+4];
	setp.lt.s32 	%p260, %r1428, 256;
	@%p260 bra 	$L__BB1_286;
	ld.local.u8 	%rs2172, [%rd21+16];
	st.local.u8 	[%rd8+16], %rs2172;
$L__BB1_286:
	ld.const.u32 	%r1429, [%rd61+4];
	setp.lt.s32 	%p261, %r1429, 384;
	@%p261 bra 	$L__BB1_288;
	ld.local.u8 	%rs2173, [%rd21+32];
	st.local.u8 	[%rd8+32], %rs2173;
$L__BB1_288:
	setp.ne.s32 	%p262, %r474, 128;
	@%p262 bra 	$L__BB1_349;
	ld.local.u8 	%rs2174, [%rd17+1];
	st.local.u8 	[%rd7+1], %rs2174;
	ld.local.u8 	%rs2175, [%rd21+1];
	st.local.u8 	[%rd8+1], %rs2175;
	ld.const.u32 	%r249, [%rd61+4];
	setp.lt.s32 	%p263, %r249, 256;
	@%p263 bra 	$L__BB1_291;
	ld.local.u8 	%rs2176, [%rd21+17];
	st.local.u8 	[%rd8+17], %rs2176;
$L__BB1_291:
	setp.lt.s32 	%p264, %r249, 384;
	@%p264 bra 	$L__BB1_293;
	ld.local.u8 	%rs2177, [%rd21+33];
	st.local.u8 	[%rd8+33], %rs2177;
$L__BB1_293:
	ld.local.u8 	%rs2178, [%rd17+2];
	st.local.u8 	[%rd7+2], %rs2178;
	ld.local.u8 	%rs2179, [%rd21+2];
	st.local.u8 	[%rd8+2], %rs2179;
	@%p263 bra 	$L__BB1_295;
	ld.local.u8 	%rs2180, [%rd21+18];
	st.local.u8 	[%rd8+18], %rs2180;
$L__BB1_295:
	@%p264 bra 	$L__BB1_297;
	ld.local.u8 	%rs2181, [%rd21+34];
	st.local.u8 	[%rd8+34], %rs2181;
$L__BB1_297:
	ld.local.u8 	%rs2182, [%rd17+3];
	st.local.u8 	[%rd7+3], %rs2182;
	ld.local.u8 	%rs2183, [%rd21+3];
	st.local.u8 	[%rd8+3], %rs2183;
	@%p263 bra 	$L__BB1_299;
	ld.local.u8 	%rs2184, [%rd21+19];
	st.local.u8 	[%rd8+19], %rs2184;
$L__BB1_299:
	@%p264 bra 	$L__BB1_301;
	ld.local.u8 	%rs2185, [%rd21+35];
	st.local.u8 	[%rd8+35], %rs2185;
$L__BB1_301:
	ld.local.u8 	%rs2186, [%rd17+4];
	st.local.u8 	[%rd7+4], %rs2186;
	ld.local.u8 	%rs2187, [%rd21+4];
	st.local.u8 	[%rd8+4], %rs2187;
	@%p263 bra 	$L__BB1_303;
	ld.local.u8 	%rs2188, [%rd21+20];
	st.local.u8 	[%rd8+20], %rs2188;
$L__BB1_303:
	@%p264 bra 	$L__BB1_305;
	ld.local.u8 	%rs2189, [%rd21+36];
	st.local.u8 	[%rd8+36], %rs2189;
$L__BB1_305:
	ld.local.u8 	%rs2190, [%rd17+5];
	st.local.u8 	[%rd7+5], %rs2190;
	ld.local.u8 	%rs2191, [%rd21+5];
	st.local.u8 	[%rd8+5], %rs2191;
	@%p263 bra 	$L__BB1_307;
	ld.local.u8 	%rs2192, [%rd21+21];
	st.local.u8 	[%rd8+21], %rs2192;
$L__BB1_307:
	@%p264 bra 	$L__BB1_309;
	ld.local.u8 	%rs2193, [%rd21+37];
	st.local.u8 	[%rd8+37], %rs2193;
$L__BB1_309:
	ld.local.u8 	%rs2194, [%rd17+6];
	st.local.u8 	[%rd7+6], %rs2194;
	ld.local.u8 	%rs2195, [%rd21+6];
	st.local.u8 	[%rd8+6], %rs2195;
	@%p263 bra 	$L__BB1_311;
	ld.local.u8 	%rs2196, [%rd21+22];
	st.local.u8 	[%rd8+22], %rs2196;
$L__BB1_311:
	@%p264 bra 	$L__BB1_313;
	ld.local.u8 	%rs2197, [%rd21+38];
	st.local.u8 	[%rd8+38], %rs2197;
$L__BB1_313:
	ld.local.u8 	%rs2198, [%rd17+7];
	st.local.u8 	[%rd7+7], %rs2198;
	ld.local.u8 	%rs2199, [%rd21+7];
	st.local.u8 	[%rd8+7], %rs2199;
	@%p263 bra 	$L__BB1_315;
	ld.local.u8 	%rs2200, [%rd21+23];
	st.local.u8 	[%rd8+23], %rs2200;
$L__BB1_315:
	@%p264 bra 	$L__BB1_317;
	ld.local.u8 	%rs2201, [%rd21+39];
	st.local.u8 	[%rd8+39], %rs2201;
$L__BB1_317:
	ld.local.u8 	%rs2202, [%rd17+8];
	st.local.u8 	[%rd7+8], %rs2202;
	ld.local.u8 	%rs2203, [%rd21+8];
	st.local.u8 	[%rd8+8], %rs2203;
	@%p263 bra 	$L__BB1_319;
	ld.local.u8 	%rs2204, [%rd21+24];
	st.local.u8 	[%rd8+24], %rs2204;
$L__BB1_319:
	@%p264 bra 	$L__BB1_321;
	ld.local.u8 	%rs2205, [%rd21+40];
	st.local.u8 	[%rd8+40], %rs2205;
$L__BB1_321:
	ld.local.u8 	%rs2206, [%rd17+9];
	st.local.u8 	[%rd7+9], %rs2206;
	ld.local.u8 	%rs2207, [%rd21+9];
	st.local.u8 	[%rd8+9], %rs2207;
	@%p263 bra 	$L__BB1_323;
	ld.local.u8 	%rs2208, [%rd21+25];
	st.local.u8 	[%rd8+25], %rs2208;
$L__BB1_323:
	@%p264 bra 	$L__BB1_325;
	ld.local.u8 	%rs2209, [%rd21+41];
	st.local.u8 	[%rd8+41], %rs2209;
$L__BB1_325:
	ld.local.u8 	%rs2210, [%rd17+10];
	st.local.u8 	[%rd7+10], %rs2210;
	ld.local.u8 	%rs2211, [%rd21+10];
	st.local.u8 	[%rd8+10], %rs2211;
	@%p263 bra 	$L__BB1_327;
	ld.local.u8 	%rs2212, [%rd21+26];
	st.local.u8 	[%rd8+26], %rs2212;
$L__BB1_327:
	@%p264 bra 	$L__BB1_329;
	ld.local.u8 	%rs2213, [%rd21+42];
	st.local.u8 	[%rd8+42], %rs2213;
$L__BB1_329:
	ld.local.u8 	%rs2214, [%rd17+11];
	st.local.u8 	[%rd7+11], %rs2214;
	ld.local.u8 	%rs2215, [%rd21+11];
	st.local.u8 	[%rd8+11], %rs2215;
	@%p263 bra 	$L__BB1_331;
	ld.local.u8 	%rs2216, [%rd21+27];
	st.local.u8 	[%rd8+27], %rs2216;
$L__BB1_331:
	@%p264 bra 	$L__BB1_333;
	ld.local.u8 	%rs2217, [%rd21+43];
	st.local.u8 	[%rd8+43], %rs2217;
$L__BB1_333:
	ld.local.u8 	%rs2218, [%rd17+12];
	st.local.u8 	[%rd7+12], %rs2218;
	ld.local.u8 	%rs2219, [%rd21+12];
	st.local.u8 	[%rd8+12], %rs2219;
	@%p263 bra 	$L__BB1_335;
	ld.local.u8 	%rs2220, [%rd21+28];
	st.local.u8 	[%rd8+28], %rs2220;
$L__BB1_335:
	@%p264 bra 	$L__BB1_337;
	ld.local.u8 	%rs2221, [%rd21+44];
	st.local.u8 	[%rd8+44], %rs2221;
$L__BB1_337:
	ld.local.u8 	%rs2222, [%rd17+13];
	st.local.u8 	[%rd7+13], %rs2222;
	ld.local.u8 	%rs2223, [%rd21+13];
	st.local.u8 	[%rd8+13], %rs2223;
	@%p263 bra 	$L__BB1_339;
	ld.local.u8 	%rs2224, [%rd21+29];
	st.local.u8 	[%rd8+29], %rs2224;
$L__BB1_339:
	@%p264 bra 	$L__BB1_341;
	ld.local.u8 	%rs2225, [%rd21+45];
	st.local.u8 	[%rd8+45], %rs2225;
$L__BB1_341:
	ld.local.u8 	%rs2226, [%rd17+14];
	st.local.u8 	[%rd7+14], %rs2226;
	ld.local.u8 	%rs2227, [%rd21+14];
	st.local.u8 	[%rd8+14], %rs2227;
	@%p263 bra 	$L__BB1_343;
	ld.local.u8 	%rs2228, [%rd21+30];
	st.local.u8 	[%rd8+30], %rs2228;
$L__BB1_343:
	@%p264 bra 	$L__BB1_345;
	ld.local.u8 	%rs2229, [%rd21+46];
	st.local.u8 	[%rd8+46], %rs2229;
$L__BB1_345:
	ld.local.u8 	%rs2230, [%rd17+15];
	st.local.u8 	[%rd7+15], %rs2230;
	ld.local.u8 	%rs2231, [%rd21+15];
	st.local.u8 	[%rd8+15], %rs2231;
	@%p263 bra 	$L__BB1_347;
	ld.local.u8 	%rs2232, [%rd21+31];
	st.local.u8 	[%rd8+31], %rs2232;
$L__BB1_347:
	@%p264 bra 	$L__BB1_349;
	ld.local.u8 	%rs2233, [%rd21+47];
	st.local.u8 	[%rd8+47], %rs2233;
$L__BB1_349:
	shr.u16 	%rs2330, %rs2329, 2;
	cvt.u64.u16 	%rd88, %rs2330;
	shr.u16 	%rs2332, %rs2331, 2;
	cvt.u64.u16 	%rd89, %rs2332;
	and.b16  	%rs2333, %rs2331, 3;
	cvt.u64.u16 	%rd90, %rs2333;
	shr.u16 	%rs2335, %rs2334, 2;
	cvt.u64.u16 	%rd91, %rs2335;
	and.b16  	%rs2336, %rs2334, 3;
	cvt.u64.u16 	%rd92, %rs2336;
	shr.u16 	%rs2338, %rs2337, 2;
	cvt.u64.u16 	%rd93, %rs2338;
	and.b16  	%rs2339, %rs2337, 3;
	cvt.u64.u16 	%rd94, %rs2339;
	shr.u16 	%rs2341, %rs2340, 2;
	cvt.u64.u16 	%rd95, %rs2341;
	and.b16  	%rs2343, %rs2342, 3;
	cvt.u64.u16 	%rd96, %rs2343;
	and.b16  	%rs2344, %rs2329, 3;
	cvt.u64.u16 	%rd97, %rs2344;
	and.b16  	%rs2345, %rs2340, 3;
	cvt.u64.u16 	%rd99, %rs2345;
	shr.u16 	%rs2347, %rs2346, 2;
	cvt.u64.u16 	%rd100, %rs2347;
	and.b16  	%rs2348, %rs2346, 3;
	cvt.u64.u16 	%rd101, %rs2348;
	and.b16  	%rs2350, %rs2349, 3;
	cvt.u64.u16 	%rd102, %rs2350;
	shr.u16 	%rs2352, %rs2351, 2;
	cvt.u64.u16 	%rd103, %rs2352;
	and.b16  	%rs2353, %rs2351, 3;
	cvt.u64.u16 	%rd104, %rs2353;
	shr.u16 	%rs2355, %rs2354, 2;
	cvt.u64.u16 	%rd105, %rs2355;
	shr.u16 	%rs2357, %rs2356, 2;
	cvt.u64.u16 	%rd106, %rs2357;
	and.b16  	%rs2358, %rs2354, 3;
	cvt.u64.u16 	%rd107, %rs2358;
	and.b16  	%rs2359, %rs2356, 3;
	cvt.u64.u16 	%rd108, %rs2359;
	shr.u16 	%rs2361, %rs2360, 2;
	cvt.u64.u16 	%rd109, %rs2361;
	shr.u16 	%rs2363, %rs2362, 2;
	cvt.u64.u16 	%rd110, %rs2363;
	and.b16  	%rs2364, %rs2360, 3;
	cvt.u64.u16 	%rd111, %rs2364;
	shr.u16 	%rs2365, %rs2349, 2;
	cvt.u64.u16 	%rd112, %rs2365;
	shr.u16 	%rs2366, %rs2342, 2;
	cvt.u64.u16 	%rd113, %rs2366;
	and.b16  	%rs2367, %rs2362, 3;
	cvt.u64.u16 	%rd114, %rs2367;
	shr.u16 	%rs2369, %rs2368, 2;
	cvt.u64.u16 	%rd115, %rs2369;
	and.b16  	%rs2370, %rs2368, 3;
	cvt.u64.u16 	%rd116, %rs2370;
	@%p98 bra 	$L__BB1_350;
	bra.uni 	$L__BB1_380;
$L__BB1_350:
	ld.const.u32 	%r252, [r];
	ld.const.u32 	%r360, [%rd61];
	ld.const.u32 	%r361, [%rd61+4];
	div.s32 	%r362, %r361, %r360;
$L__BB1_351:
	setp.gt.s32 	%p326, %r362, 0;
	@%p326 bra 	$L__BB1_529;
$L__BB1_352:
	setp.gt.s32 	%p352, %r252, 1;
	add.s32 	%r252, %r252, -1;
	@%p352 bra 	$L__BB1_351;
	ld.const.u32 	%r270, [r];
	ld.local.v2.b32 	{%r1542, %r1543}, [%rd7+8];
	bfe.u32 	%r1544, %r1542, 0, 8;
	cvt.u16.u32 	%rs3834, %r1544;
	bfe.u32 	%r1545, %r1542, 8, 8;
	cvt.u16.u32 	%rs3830, %r1545;
	bfe.u32 	%r1546, %r1542, 16, 8;
	cvt.u16.u32 	%rs3826, %r1546;
	bfe.u32 	%r1547, %r1542, 24, 8;
	cvt.u16.u32 	%rs3822, %r1547;
	bfe.u32 	%r1548, %r1543, 0, 8;
	cvt.u16.u32 	%rs3837, %r1548;
	bfe.u32 	%r1549, %r1543, 8, 8;
	cvt.u16.u32 	%rs3833, %r1549;
	bfe.u32 	%r1550, %r1543, 16, 8;
	cvt.u16.u32 	%rs3829, %r1550;
	bfe.u32 	%r1551, %r1543, 24, 8;
	cvt.u16.u32 	%rs3825, %r1551;
	ld.local.u32 	%r1552, [%rd7+4];
	bfe.u32 	%r1553, %r1552, 0, 8;
	cvt.u16.u32 	%rs3835, %r1553;
	bfe.u32 	%r1554, %r1552, 8, 8;
	cvt.u16.u32 	%rs3831, %r1554;
	bfe.u32 	%r1555, %r1552, 16, 8;
	cvt.u16.u32 	%rs3827, %r1555;
	bfe.u32 	%r1556, %r1552, 24, 8;
	cvt.u16.u32 	%rs3823, %r1556;
	ld.local.u8 	%rs3832, [%rd7+1];
	ld.local.v2.u8 	{%rs3828, %rs3824}, [%rd7+2];
$L__BB1_354:
	xor.b16  	%rs2571, %rs667, %rs3837;
	xor.b16  	%rs2572, %rs3835, %rs3837;
	xor.b16  	%rs2573, %rs3834, %rs2572;
	xor.b16  	%rs2574, %rs3832, %rs3833;
	xor.b16  	%rs2575, %rs3831, %rs3833;
	xor.b16  	%rs2576, %rs3830, %rs2575;
	xor.b16  	%rs2577, %rs3828, %rs3829;
	xor.b16  	%rs2578, %rs3827, %rs3829;
	xor.b16  	%rs2579, %rs3826, %rs2578;
	xor.b16  	%rs2580, %rs3824, %rs3825;
	xor.b16  	%rs2581, %rs3823, %rs3825;
	xor.b16  	%rs2582, %rs3822, %rs2581;
	cvt.u32.u16 	%r1557, %rs2580;
	cvt.u32.u16 	%r1558, %rs2577;
	prmt.b32 	%r1559, %r1558, %r1557, 0x3340U;
	cvt.u32.u16 	%r1560, %rs2574;
	cvt.u32.u16 	%r1561, %rs2571;
	prmt.b32 	%r1562, %r1561, %r1560, 0x3340U;
	prmt.b32 	%r1563, %r1562, %r1559, 0x5410U;
	cvt.u32.u16 	%r1564, %rs2581;
	cvt.u32.u16 	%r1565, %rs2578;
	prmt.b32 	%r1566, %r1565, %r1564, 0x3340U;
	cvt.u32.u16 	%r1567, %rs2575;
	cvt.u32.u16 	%r1568, %rs2572;
	prmt.b32 	%r1569, %r1568, %r1567, 0x3340U;
	prmt.b32 	%r1570, %r1569, %r1566, 0x5410U;
	cvt.u32.u16 	%r1571, %rs2582;
	cvt.u32.u16 	%r1572, %rs2579;
	prmt.b32 	%r1573, %r1572, %r1571, 0x3340U;
	cvt.u32.u16 	%r1574, %rs2576;
	cvt.u32.u16 	%r1575, %rs2573;
	prmt.b32 	%r1576, %r1575, %r1574, 0x3340U;
	prmt.b32 	%r1577, %r1576, %r1573, 0x5410U;
	cvt.u32.u16 	%r1578, %rs3823;
	cvt.u32.u16 	%r1579, %rs3827;
	prmt.b32 	%r1580, %r1579, %r1578, 0x3340U;
	cvt.u32.u16 	%r1581, %rs3831;
	cvt.u32.u16 	%r1582, %rs3835;
	prmt.b32 	%r1583, %r1582, %r1581, 0x3340U;
	prmt.b32 	%r1584, %r1583, %r1580, 0x5410U;
	st.local.v4.b32 	[%rd7], {%r1584, %r1577, %r1570, %r1563};
	ld.const.u8 	%r1585, [P_inv];
	and.b32  	%r1586, %r1585, 252;
	cvt.u64.u32 	%rd699, %r1586;
	add.s64 	%rd700, %rd7, %rd699;
	and.b32  	%r1587, %r1585, 3;
	cvt.u64.u32 	%rd701, %r1587;
	add.s64 	%rd702, %rd700, %rd701;
	ld.local.u8 	%rs105, [%rd702];
	ld.const.u8 	%r1588, [P_inv+1];
	and.b32  	%r1589, %r1588, 252;
	cvt.u64.u32 	%rd703, %r1589;
	add.s64 	%rd704, %rd7, %rd703;
	and.b32  	%r1590, %r1588, 3;
	cvt.u64.u32 	%rd705, %r1590;
	add.s64 	%rd706, %rd704, %rd705;
	ld.local.u8 	%rs106, [%rd706];
	ld.const.u8 	%r1591, [P_inv+2];
	and.b32  	%r1592, %r1591, 252;
	cvt.u64.u32 	%rd707, %r1592;
	add.s64 	%rd708, %rd7, %rd707;
	and.b32  	%r1593, %r1591, 3;
	cvt.u64.u32 	%rd709, %r1593;
	add.s64 	%rd710, %rd708, %rd709;
	ld.local.u8 	%rs107, [%rd710];
	ld.const.u8 	%r1594, [P_inv+3];
	and.b32  	%r1595, %r1594, 252;
	cvt.u64.u32 	%rd711, %r1595;
	add.s64 	%rd712, %rd7, %rd711;
	and.b32  	%r1596, %r1594, 3;
	cvt.u64.u32 	%rd713, %r1596;
	add.s64 	%rd714, %rd712, %rd713;
	ld.local.u8 	%rs108, [%rd714];
	ld.const.u8 	%r1597, [P_inv+4];
	and.b32  	%r1598, %r1597, 252;
	cvt.u64.u32 	%rd715, %r1598;
	add.s64 	%rd716, %rd7, %rd715;
	and.b32  	%r1599, %r1597, 3;
	cvt.u64.u32 	%rd717, %r1599;
	add.s64 	%rd718, %rd716, %rd717;
	ld.local.u8 	%rs109, [%rd718];
	ld.const.u8 	%r1600, [P_inv+5];
	and.b32  	%r1601, %r1600, 252;
	cvt.u64.u32 	%rd719, %r1601;
	add.s64 	%rd720, %rd7, %rd719;
	and.b32  	%r1602, %r1600, 3;
	cvt.u64.u32 	%rd721, %r1602;
	add.s64 	%rd722, %rd720, %rd721;
	ld.local.u8 	%rs110, [%rd722];
	ld.const.u8 	%r1603, [P_inv+6];
	and.b32  	%r1604, %r1603, 252;
	cvt.u64.u32 	%rd723, %r1604;
	add.s64 	%rd724, %rd7, %rd723;
	and.b32  	%r1605, %r1603, 3;
	cvt.u64.u32 	%rd725, %r1605;
	add.s64 	%rd726, %rd724, %rd725;
	ld.local.u8 	%rs111, [%rd726];
	ld.const.u8 	%r1606, [P_inv+7];
	and.b32  	%r1607, %r1606, 252;
	cvt.u64.u32 	%rd727, %r1607;
	add.s64 	%rd728, %rd7, %rd727;
	and.b32  	%r1608, %r1606, 3;
	cvt.u64.u32 	%rd729, %r1608;
	add.s64 	%rd730, %rd728, %rd729;
	ld.local.u8 	%rs112, [%rd730];
	ld.const.u8 	%r1609, [P_inv+8];
	and.b32  	%r1610, %r1609, 252;
	cvt.u64.u32 	%rd731, %r1610;
	add.s64 	%rd732, %rd7, %rd731;
	and.b32  	%r1611, %r1609, 3;
	cvt.u64.u32 	%rd733, %r1611;
	add.s64 	%rd734, %rd732, %rd733;
	ld.local.u8 	%rs113, [%rd734];
	ld.const.u8 	%r1612, [P_inv+9];
	and.b32  	%r1613, %r1612, 252;
	cvt.u64.u32 	%rd735, %r1613;
	add.s64 	%rd736, %rd7, %rd735;
	and.b32  	%r1614, %r1612, 3;
	cvt.u64.u32 	%rd737, %r1614;
	add.s64 	%rd738, %rd736, %rd737;
	ld.local.u8 	%rs114, [%rd738];
	ld.const.u8 	%r1615, [P_inv+10];
	and.b32  	%r1616, %r1615, 252;
	cvt.u64.u32 	%rd739, %r1616;
	add.s64 	%rd740, %rd7, %rd739;
	and.b32  	%r1617, %r1615, 3;
	cvt.u64.u32 	%rd741, %r1617;
	add.s64 	%rd742, %rd740, %rd741;
	ld.local.u8 	%rs115, [%rd742];
	ld.const.u8 	%r1618, [P_inv+11];
	and.b32  	%r1619, %r1618, 252;
	cvt.u64.u32 	%rd743, %r1619;
	add.s64 	%rd744, %rd7, %rd743;
	and.b32  	%r1620, %r1618, 3;
	cvt.u64.u32 	%rd745, %r1620;
	add.s64 	%rd746, %rd744, %rd745;
	ld.local.u8 	%rs116, [%rd746];
	ld.const.u8 	%r1621, [P_inv+12];
	and.b32  	%r1622, %r1621, 252;
	cvt.u64.u32 	%rd747, %r1622;
	add.s64 	%rd748, %rd7, %rd747;
	and.b32  	%r1623, %r1621, 3;
	cvt.u64.u32 	%rd749, %r1623;
	add.s64 	%rd750, %rd748, %rd749;
	ld.local.u8 	%rs117, [%rd750];
	ld.const.u8 	%r1624, [P_inv+13];
	and.b32  	%r1625, %r1624, 252;
	cvt.u64.u32 	%rd751, %r1625;
	add.s64 	%rd752, %rd7, %rd751;
	and.b32  	%r1626, %r1624, 3;
	cvt.u64.u32 	%rd753, %r1626;
	add.s64 	%rd754, %rd752, %rd753;
	ld.local.u8 	%rs118, [%rd754];
	ld.const.u8 	%r1627, [P_inv+14];
	and.b32  	%r1628, %r1627, 252;
	cvt.u64.u32 	%rd755, %r1628;
	add.s64 	%rd756, %rd7, %rd755;
	and.b32  	%r1629, %r1627, 3;
	cvt.u64.u32 	%rd757, %r1629;
	add.s64 	%rd758, %rd756, %rd757;
	ld.local.u8 	%rs119, [%rd758];
	ld.const.u8 	%r1630, [P_inv+15];
	and.b32  	%r1631, %r1630, 252;
	cvt.u64.u32 	%rd759, %r1631;
	add.s64 	%rd760, %rd7, %rd759;
	and.b32  	%r1632, %r1630, 3;
	cvt.u64.u32 	%rd761, %r1632;
	add.s64 	%rd762, %rd760, %rd761;
	ld.local.u8 	%rs120, [%rd762];
	cvt.u32.u16 	%r1633, %rs120;
	cvt.u32.u16 	%r1634, %rs119;
	prmt.b32 	%r1635, %r1634, %r1633, 0x3340U;
	cvt.u32.u16 	%r1636, %rs118;
	cvt.u32.u16 	%r1637, %rs117;
	prmt.b32 	%r1638, %r1637, %r1636, 0x3340U;
	prmt.b32 	%r1639, %r1638, %r1635, 0x5410U;
	cvt.u32.u16 	%r1640, %rs116;
	cvt.u32.u16 	%r1641, %rs115;
	prmt.b32 	%r1642, %r1641, %r1640, 0x3340U;
	cvt.u32.u16 	%r1643, %rs114;
	cvt.u32.u16 	%r1644, %rs113;
	prmt.b32 	%r1645, %r1644, %r1643, 0x3340U;
	prmt.b32 	%r1646, %r1645, %r1642, 0x5410U;
	cvt.u32.u16 	%r1647, %rs112;
	cvt.u32.u16 	%r1648, %rs111;
	prmt.b32 	%r1649, %r1648, %r1647, 0x3340U;
	cvt.u32.u16 	%r1650, %rs110;
	cvt.u32.u16 	%r1651, %rs109;
	prmt.b32 	%r1652, %r1651, %r1650, 0x3340U;
	prmt.b32 	%r1653, %r1652, %r1649, 0x5410U;
	cvt.u32.u16 	%r1654, %rs108;
	cvt.u32.u16 	%r1655, %rs107;
	prmt.b32 	%r1656, %r1655, %r1654, 0x3340U;
	cvt.u32.u16 	%r1657, %rs106;
	cvt.u32.u16 	%r1658, %rs105;
	prmt.b32 	%r1659, %r1658, %r1657, 0x3340U;
	prmt.b32 	%r1660, %r1659, %r1656, 0x5410U;
	st.local.v4.b32 	[%rd7], {%r1660, %r1653, %r1646, %r1639};
	@%p326 bra 	$L__BB1_521;
$L__BB1_355:
	shl.b32 	%r1773, %r360, 1;
	setp.eq.s32 	%p379, %r1773, %r361;
	@%p379 bra 	$L__BB1_921;
	ld.local.u8 	%rs2783, [%rd8];
	xor.b16  	%rs3854, %rs105, %rs2783;
	st.local.u8 	[%rd7], %rs3854;
	mul.lo.s32 	%r484, %r360, 3;
	setp.eq.s32 	%p380, %r484, %r361;
	@%p380 bra 	$L__BB1_357;
	bra.uni 	$L__BB1_358;
$L__BB1_357:
	ld.local.u8 	%rs2784, [%rd8+16];
	ld.local.u8 	%rs2785, [%rd8+32];
	xor.b16  	%rs2786, %rs2785, %rs2784;
	xor.b16  	%rs3854, %rs2786, %rs3854;
	st.local.u8 	[%rd7], %rs3854;
$L__BB1_358:
	setp.ne.s32 	%p381, %r484, %r361;
	ld.local.u8 	%rs2787, [%rd8+1];
	xor.b16  	%rs825, %rs106, %rs2787;
	st.local.u8 	[%rd7+1], %rs825;
	@%p381 bra 	$L__BB1_360;
	ld.local.u8 	%rs2788, [%rd8+17];
	ld.local.u8 	%rs2789, [%rd8+33];
	xor.b16  	%rs2790, %rs2789, %rs2788;
	xor.b16  	%rs825, %rs2790, %rs825;
	st.local.u8 	[%rd7+1], %rs825;
$L__BB1_360:
	ld.local.u8 	%rs2791, [%rd8+2];
	xor.b16  	%rs824, %rs107, %rs2791;
	st.local.u8 	[%rd7+2], %rs824;
	@%p381 bra 	$L__BB1_362;
	ld.local.u8 	%rs2792, [%rd8+18];
	ld.local.u8 	%rs2793, [%rd8+34];
	xor.b16  	%rs2794, %rs2793, %rs2792;
	xor.b16  	%rs824, %rs2794, %rs824;
	st.local.u8 	[%rd7+2], %rs824;
$L__BB1_362:
	ld.local.u8 	%rs2795, [%rd8+3];
	xor.b16  	%rs823, %rs108, %rs2795;
	st.local.u8 	[%rd7+3], %rs823;
	@%p381 bra 	$L__BB1_364;
	ld.local.u8 	%rs2796, [%rd8+19];
	ld.local.u8 	%rs2797, [%rd8+35];
	xor.b16  	%rs2798, %rs2797, %rs2796;
	xor.b16  	%rs823, %rs2798, %rs823;
	st.local.u8 	[%rd7+3], %rs823;
$L__BB1_364:
	ld.local.u8 	%rs2799, [%rd8+4];
	xor.b16  	%rs4083, %rs109, %rs2799;
	st.local.u8 	[%rd7+4], %rs4083;
	@%p381 bra 	$L__BB1_366;
	ld.local.u8 	%rs2800, [%rd8+20];
	ld.local.u8 	%rs2801, [%rd8+36];
	xor.b16  	%rs2802, %rs2801, %rs2800;
	xor.b16  	%rs4083, %rs2802, %rs4083;
	st.local.u8 	[%rd7+4], %rs4083;
$L__BB1_366:
	ld.local.u8 	%rs2803, [%rd8+5];
	xor.b16  	%rs822, %rs110, %rs2803;
	st.local.u8 	[%rd7+5], %rs822;
	@%p381 bra 	$L__BB1_368;
	ld.local.u8 	%rs2804, [%rd8+21];
	ld.local.u8 	%rs2805, [%rd8+37];
	xor.b16  	%rs2806, %rs2805, %rs2804;
	xor.b16  	%rs822, %rs2806, %rs822;
	st.local.u8 	[%rd7+5], %rs822;
$L__BB1_368:
	ld.local.v2.u8 	{%rs2807, %rs2808}, [%rd8+6];
	ld.local.u8 	%rs2809, [%rd8+22];
	ld.local.u8 	%rs2810, [%rd8+38];
	xor.b16  	%rs2811, %rs2810, %rs2809;
	selp.b16 	%rs2812, %rs2811, 0, %p380;
	xor.b16  	%rs4078, %rs2807, %rs2812;
	xor.b16  	%rs4077, %rs112, %rs2808;
	@%p381 bra 	$L__BB1_922;
	ld.local.u8 	%rs2813, [%rd8+23];
	ld.local.u8 	%rs2814, [%rd8+39];
	xor.b16  	%rs2815, %rs2814, %rs2813;
	xor.b16  	%rs4077, %rs2815, %rs4077;
	bra.uni 	$L__BB1_922;
$L__BB1_370:
	setp.eq.s32 	%p328, %r258, 1;
	@%p328 bra 	$L__BB1_836;
	setp.eq.s32 	%p329, %r258, 2;
	@%p329 bra 	$L__BB1_372;
	bra.uni 	$L__BB1_824;
$L__BB1_372:
	setp.eq.s32 	%p330, %r2615, 64;
	@%p330 bra 	$L__BB1_860;
	and.b16  	%rs2371, %rs4029, 254;
	shl.b16 	%rs2372, %rs4029, 7;
	shr.u16 	%rs2373, %rs2371, 1;
	or.b16  	%rs2374, %rs2372, %rs2373;
	shl.b16 	%rs2375, %rs4029, 1;
	and.b16  	%rs2376, %rs2375, -128;
	xor.b16  	%rs4029, %rs2374, %rs2376;
	bra.uni 	$L__BB1_861;
$L__BB1_374:
	setp.eq.s32 	%p355, %r276, 1;
	@%p355 bra 	$L__BB1_885;
	setp.eq.s32 	%p356, %r276, 2;
	@%p356 bra 	$L__BB1_376;
	bra.uni 	$L__BB1_873;
$L__BB1_376:
	setp.eq.s32 	%p357, %r2618, 64;
	@%p357 bra 	$L__BB1_909;
	and.b16  	%rs2583, %rs4059, 128;
	shl.b16 	%rs2584, %rs4059, 1;
	shr.u16 	%rs2585, %rs2583, 7;
	or.b16  	%rs2586, %rs2584, %rs2585;
	shr.u16 	%rs2587, %rs4059, 5;
	and.b16  	%rs2588, %rs2587, 1;
	xor.b16  	%rs4059, %rs2586, %rs2588;
	bra.uni 	$L__BB1_910;
$L__BB1_378:
	cvt.u64.u16 	%rd821, %rs829;
	and.b64  	%rd822, %rd821, 255;
	mov.u64 	%rd823, sbox_8_inv;
	add.s64 	%rd824, %rd823, %rd822;
	ld.const.u8 	%rs667, [%rd824];
	cvt.u64.u16 	%rd825, %rs825;
	and.b64  	%rd826, %rd825, 255;
	add.s64 	%rd827, %rd823, %rd826;
	ld.const.u8 	%rs3832, [%rd827];
	cvt.u64.u16 	%rd828, %rs824;
	and.b64  	%rd829, %rd828, 255;
	add.s64 	%rd830, %rd823, %rd829;
	ld.const.u8 	%rs3828, [%rd830];
	cvt.u64.u16 	%rd831, %rs823;
	and.b64  	%rd832, %rd831, 255;
	add.s64 	%rd833, %rd823, %rd832;
	ld.const.u8 	%rs3824, [%rd833];
	cvt.u64.u16 	%rd834, %rs830;
	and.b64  	%rd835, %rd834, 255;
	add.s64 	%rd836, %rd823, %rd835;
	ld.const.u8 	%rs3835, [%rd836];
	cvt.u64.u16 	%rd837, %rs822;
	and.b64  	%rd838, %rd837, 255;
	add.s64 	%rd839, %rd823, %rd838;
	ld.const.u8 	%rs3831, [%rd839];
	cvt.u64.u16 	%rd840, %rs828;
	and.b64  	%rd841, %rd840, 255;
	add.s64 	%rd842, %rd823, %rd841;
	ld.const.u8 	%rs3827, [%rd842];
	cvt.u64.u16 	%rd843, %rs4077;
	and.b64  	%rd844, %rd843, 255;
	add.s64 	%rd845, %rd823, %rd844;
	ld.const.u8 	%rs3823, [%rd845];
	cvt.u32.u16 	%r1806, %rs3823;
	cvt.u32.u16 	%r1807, %rs3827;
	prmt.b32 	%r1808, %r1807, %r1806, 0x3340U;
	cvt.u32.u16 	%r1809, %rs3831;
	cvt.u32.u16 	%r1810, %rs3835;
	prmt.b32 	%r1811, %r1810, %r1809, 0x3340U;
	prmt.b32 	%r1812, %r1811, %r1808, 0x5410U;
	cvt.u32.u16 	%r1813, %rs3824;
	cvt.u32.u16 	%r1814, %rs3828;
	prmt.b32 	%r1815, %r1814, %r1813, 0x3340U;
	cvt.u32.u16 	%r1816, %rs3832;
	cvt.u32.u16 	%r1817, %rs667;
	prmt.b32 	%r1818, %r1817, %r1816, 0x3340U;
	prmt.b32 	%r1819, %r1818, %r1815, 0x5410U;
	st.local.v2.b32 	[%rd7], {%r1819, %r1812};
	cvt.u64.u16 	%rd846, %rs831;
	and.b64  	%rd847, %rd846, 255;
	add.s64 	%rd848, %rd823, %rd847;
	ld.const.u8 	%rs3834, [%rd848];
	cvt.u64.u16 	%rd849, %rs114;
	and.b64  	%rd850, %rd849, 255;
	add.s64 	%rd851, %rd823, %rd850;
	ld.const.u8 	%rs3830, [%rd851];
	cvt.u64.u16 	%rd852, %rs115;
	and.b64  	%rd853, %rd852, 255;
	add.s64 	%rd854, %rd823, %rd853;
	ld.const.u8 	%rs3826, [%rd854];
	cvt.u64.u16 	%rd855, %rs116;
	and.b64  	%rd856, %rd855, 255;
	add.s64 	%rd857, %rd823, %rd856;
	ld.const.u8 	%rs3822, [%rd857];
	cvt.u32.u16 	%r1820, %rs3822;
	cvt.u32.u16 	%r1821, %rs3826;
	prmt.b32 	%r1822, %r1821, %r1820, 0x3340U;
	cvt.u32.u16 	%r1823, %rs3830;
	cvt.u32.u16 	%r1824, %rs3834;
	prmt.b32 	%r1825, %r1824, %r1823, 0x3340U;
	prmt.b32 	%r1826, %r1825, %r1822, 0x5410U;
	st.local.u32 	[%rd7+8], %r1826;
	cvt.u64.u16 	%rd858, %rs117;
	and.b64  	%rd859, %rd858, 255;
	add.s64 	%rd860, %rd823, %rd859;
	ld.const.u8 	%rs3837, [%rd860];
	cvt.u64.u16 	%rd861, %rs118;
	and.b64  	%rd862, %rd861, 255;
	add.s64 	%rd863, %rd823, %rd862;
	ld.const.u8 	%rs3833, [%rd863];
	st.local.v2.u8 	[%rd7+12], {%rs3837, %rs3833};
	cvt.u64.u16 	%rd864, %rs119;
	and.b64  	%rd865, %rd864, 255;
	add.s64 	%rd866, %rd823, %rd865;
	ld.const.u8 	%rs3829, [%rd866];
	st.local.u8 	[%rd7+14], %rs3829;
	cvt.u64.u16 	%rd867, %rs120;
	and.b64  	%rd868, %rd867, 255;
	add.s64 	%rd869, %rd823, %rd868;
	ld.const.u8 	%rs3825, [%rd869];
$L__BB1_379:
	st.local.u8 	[%rd7+15], %rs3825;
	setp.gt.s32 	%p389, %r270, 1;
	add.s32 	%r270, %r270, -1;
	@%p389 bra 	$L__BB1_354;
$L__BB1_380:
	ld.const.u32 	%r1848, [%rd61];
	setp.eq.s32 	%p390, %r1848, 64;
	@%p390 bra 	$L__BB1_555;
	ld.const.u32 	%r1849, [%rd61];
	setp.eq.s32 	%p391, %r1849, 128;
	@%p391 bra 	$L__BB1_556;
$L__BB1_382:
	ld.const.u32 	%r1889, [%rd61];
	setp.eq.s32 	%p392, %r1889, 64;
	mov.b32 	%r1890, 0;
	st.local.v4.b32 	[%rd4], {%r1890, %r1890, %r1890, %r1890};
	st.local.v4.b32 	[%rd4+16], {%r1890, %r1890, %r1890, %r1890};
	st.local.v4.b32 	[%rd4+32], {%r1890, %r1890, %r1890, %r1890};
	@%p392 bra 	$L__BB1_924;
	ld.const.u32 	%r489, [%rd61];
	setp.eq.s32 	%p393, %r489, 128;
	@%p393 bra 	$L__BB1_384;
	bra.uni 	$L__BB1_388;
$L__BB1_384:
	ld.local.u8 	%rs840, [%rd18];
	st.local.u8 	[%rd3], %rs840;
	ld.local.u8 	%rs2875, [%rd22];
	st.local.u8 	[%rd4], %rs2875;
	ld.const.u32 	%r1891, [%rd61+4];
	setp.lt.s32 	%p394, %r1891, 256;
	@%p394 bra 	$L__BB1_386;
	ld.local.u8 	%rs2876, [%rd22+16];
	st.local.u8 	[%rd4+16], %rs2876;
$L__BB1_386:
	ld.const.u32 	%r1892, [%rd61+4];
	setp.lt.s32 	%p395, %r1892, 384;
	@%p395 bra 	$L__BB1_388;
	ld.local.u8 	%rs2877, [%rd22+32];
	st.local.u8 	[%rd4+32], %rs2877;
$L__BB1_388:
	setp.ne.s32 	%p396, %r489, 128;
	@%p396 bra 	$L__BB1_449;
	ld.local.u8 	%rs2878, [%rd18+1];
	st.local.u8 	[%rd3+1], %rs2878;
	ld.local.u8 	%rs2879, [%rd22+1];
	st.local.u8 	[%rd4+1], %rs2879;
	ld.const.u32 	%r284, [%rd61+4];
	setp.lt.s32 	%p397, %r284, 256;
	@%p397 bra 	$L__BB1_391;
	ld.local.u8 	%rs2880, [%rd22+17];
	st.local.u8 	[%rd4+17], %rs2880;
$L__BB1_391:
	setp.lt.s32 	%p398, %r284, 384;
	@%p398 bra 	$L__BB1_393;
	ld.local.u8 	%rs2881, [%rd22+33];
	st.local.u8 	[%rd4+33], %rs2881;
$L__BB1_393:
	ld.local.u8 	%rs2882, [%rd18+2];
	st.local.u8 	[%rd3+2], %rs2882;
	ld.local.u8 	%rs2883, [%rd22+2];
	st.local.u8 	[%rd4+2], %rs2883;
	@%p397 bra 	$L__BB1_395;
	ld.local.u8 	%rs2884, [%rd22+18];
	st.local.u8 	[%rd4+18], %rs2884;
$L__BB1_395:
	@%p398 bra 	$L__BB1_397;
	ld.local.u8 	%rs2885, [%rd22+34];
	st.local.u8 	[%rd4+34], %rs2885;
$L__BB1_397:
	ld.local.u8 	%rs2886, [%rd18+3];
	st.local.u8 	[%rd3+3], %rs2886;
	ld.local.u8 	%rs2887, [%rd22+3];
	st.local.u8 	[%rd4+3], %rs2887;
	@%p397 bra 	$L__BB1_399;
	ld.local.u8 	%rs2888, [%rd22+19];
	st.local.u8 	[%rd4+19], %rs2888;
$L__BB1_399:
	@%p398 bra 	$L__BB1_401;
	ld.local.u8 	%rs2889, [%rd22+35];
	st.local.u8 	[%rd4+35], %rs2889;
$L__BB1_401:
	ld.local.u8 	%rs2890, [%rd18+4];
	st.local.u8 	[%rd3+4], %rs2890;
	ld.local.u8 	%rs2891, [%rd22+4];
	st.local.u8 	[%rd4+4], %rs2891;
	@%p397 bra 	$L__BB1_403;
	ld.local.u8 	%rs2892, [%rd22+20];
	st.local.u8 	[%rd4+20], %rs2892;
$L__BB1_403:
	@%p398 bra 	$L__BB1_405;
	ld.local.u8 	%rs2893, [%rd22+36];
	st.local.u8 	[%rd4+36], %rs2893;
$L__BB1_405:
	ld.local.u8 	%rs2894, [%rd18+5];
	st.local.u8 	[%rd3+5], %rs2894;
	ld.local.u8 	%rs2895, [%rd22+5];
	st.local.u8 	[%rd4+5], %rs2895;
	@%p397 bra 	$L__BB1_407;
	ld.local.u8 	%rs2896, [%rd22+21];
	st.local.u8 	[%rd4+21], %rs2896;
$L__BB1_407:
	@%p398 bra 	$L__BB1_409;
	ld.local.u8 	%rs2897, [%rd22+37];
	st.local.u8 	[%rd4+37], %rs2897;
$L__BB1_409:
	ld.local.u8 	%rs2898, [%rd18+6];
	st.local.u8 	[%rd3+6], %rs2898;
	ld.local.u8 	%rs2899, [%rd22+6];
	st.local.u8 	[%rd4+6], %rs2899;
	@%p397 bra 	$L__BB1_411;
	ld.local.u8 	%rs2900, [%rd22+22];
	st.local.u8 	[%rd4+22], %rs2900;
$L__BB1_411:
	@%p398 bra 	$L__BB1_413;
	ld.local.u8 	%rs2901, [%rd22+38];
	st.local.u8 	[%rd4+38], %rs2901;
$L__BB1_413:
	ld.local.u8 	%rs2902, [%rd18+7];
	st.local.u8 	[%rd3+7], %rs2902;
	ld.local.u8 	%rs2903, [%rd22+7];
	st.local.u8 	[%rd4+7], %rs2903;
	@%p397 bra 	$L__BB1_415;
	ld.local.u8 	%rs2904, [%rd22+23];
	st.local.u8 	[%rd4+23], %rs2904;
$L__BB1_415:
	@%p398 bra 	$L__BB1_417;
	ld.local.u8 	%rs2905, [%rd22+39];
	st.local.u8 	[%rd4+39], %rs2905;
$L__BB1_417:
	ld.local.u8 	%rs2906, [%rd18+8];
	st.local.u8 	[%rd3+8], %rs2906;
	ld.local.u8 	%rs2907, [%rd22+8];
	st.local.u8 	[%rd4+8], %rs2907;
	@%p397 bra 	$L__BB1_419;
	ld.local.u8 	%rs2908, [%rd22+24];
	st.local.u8 	[%rd4+24], %rs2908;
$L__BB1_419:
	@%p398 bra 	$L__BB1_421;
	ld.local.u8 	%rs2909, [%rd22+40];
	st.local.u8 	[%rd4+40], %rs2909;
$L__BB1_421:
	ld.local.u8 	%rs2910, [%rd18+9];
	st.local.u8 	[%rd3+9], %rs2910;
	ld.local.u8 	%rs2911, [%rd22+9];
	st.local.u8 	[%rd4+9], %rs2911;
	@%p397 bra 	$L__BB1_423;
	ld.local.u8 	%rs2912, [%rd22+25];
	st.local.u8 	[%rd4+25], %rs2912;
$L__BB1_423:
	@%p398 bra 	$L__BB1_425;
	ld.local.u8 	%rs2913, [%rd22+41];
	st.local.u8 	[%rd4+41], %rs2913;
$L__BB1_425:
	ld.local.u8 	%rs2914, [%rd18+10];
	st.local.u8 	[%rd3+10], %rs2914;
	ld.local.u8 	%rs2915, [%rd22+10];
	st.local.u8 	[%rd4+10], %rs2915;
	@%p397 bra 	$L__BB1_427;
	ld.local.u8 	%rs2916, [%rd22+26];
	st.local.u8 	[%rd4+26], %rs2916;
$L__BB1_427:
	@%p398 bra 	$L__BB1_429;
	ld.local.u8 	%rs2917, [%rd22+42];
	st.local.u8 	[%rd4+42], %rs2917;
$L__BB1_429:
	ld.local.u8 	%rs2918, [%rd18+11];
	st.local.u8 	[%rd3+11], %rs2918;
	ld.local.u8 	%rs2919, [%rd22+11];
	st.local.u8 	[%rd4+11], %rs2919;
	@%p397 bra 	$L__BB1_431;
	ld.local.u8 	%rs2920, [%rd22+27];
	st.local.u8 	[%rd4+27], %rs2920;
$L__BB1_431:
	@%p398 bra 	$L__BB1_433;
	ld.local.u8 	%rs2921, [%rd22+43];
	st.local.u8 	[%rd4+43], %rs2921;
$L__BB1_433:
	ld.local.u8 	%rs2922, [%rd18+12];
	st.local.u8 	[%rd3+12], %rs2922;
	ld.local.u8 	%rs2923, [%rd22+12];
	st.local.u8 	[%rd4+12], %rs2923;
	@%p397 bra 	$L__BB1_435;
	ld.local.u8 	%rs2924, [%rd22+28];
	st.local.u8 	[%rd4+28], %rs2924;
$L__BB1_435:
	@%p398 bra 	$L__BB1_437;
	ld.local.u8 	%rs2925, [%rd22+44];
	st.local.u8 	[%rd4+44], %rs2925;
$L__BB1_437:
	ld.local.u8 	%rs2926, [%rd18+13];
	st.local.u8 	[%rd3+13], %rs2926;
	ld.local.u8 	%rs2927, [%rd22+13];
	st.local.u8 	[%rd4+13], %rs2927;
	@%p397 bra 	$L__BB1_439;
	ld.local.u8 	%rs2928, [%rd22+29];
	st.local.u8 	[%rd4+29], %rs2928;
$L__BB1_439:
	@%p398 bra 	$L__BB1_441;
	ld.local.u8 	%rs2929, [%rd22+45];
	st.local.u8 	[%rd4+45], %rs2929;
$L__BB1_441:
	ld.local.u8 	%rs2930, [%rd18+14];
	st.local.u8 	[%rd3+14], %rs2930;
	ld.local.u8 	%rs2931, [%rd22+14];
	st.local.u8 	[%rd4+14], %rs2931;
	@%p397 bra 	$L__BB1_443;
	ld.local.u8 	%rs2932, [%rd22+30];
	st.local.u8 	[%rd4+30], %rs2932;
$L__BB1_443:
	@%p398 bra 	$L__BB1_445;
	ld.local.u8 	%rs2933, [%rd22+46];
	st.local.u8 	[%rd4+46], %rs2933;
$L__BB1_445:
	ld.local.u8 	%rs2934, [%rd18+15];
	st.local.u8 	[%rd3+15], %rs2934;
	ld.local.u8 	%rs2935, [%rd22+15];
	st.local.u8 	[%rd4+15], %rs2935;
	@%p397 bra 	$L__BB1_447;
	ld.local.u8 	%rs2936, [%rd22+31];
	st.local.u8 	[%rd4+31], %rs2936;
$L__BB1_447:
	@%p398 bra 	$L__BB1_449;
	ld.local.u8 	%rs2937, [%rd22+47];
	st.local.u8 	[%rd4+47], %rs2937;
$L__BB1_449:
	@%p98 bra 	$L__BB1_450;
	bra.uni 	$L__BB1_480;
$L__BB1_450:
	ld.const.u32 	%r287, [r];
	ld.const.u32 	%r355, [%rd61];
	ld.const.u32 	%r356, [%rd61+4];
	div.s32 	%r357, %r356, %r355;
$L__BB1_451:
	setp.gt.s32 	%p460, %r357, 0;
	@%p460 bra 	$L__BB1_513;
$L__BB1_452:
	setp.gt.s32 	%p486, %r287, 1;
	add.s32 	%r287, %r287, -1;
	@%p486 bra 	$L__BB1_451;
	ld.const.u32 	%r305, [r];
	ld.local.v2.b32 	{%r2005, %r2006}, [%rd3+8];
	bfe.u32 	%r2007, %r2005, 0, 8;
	cvt.u16.u32 	%rs3903, %r2007;
	bfe.u32 	%r2008, %r2005, 8, 8;
	cvt.u16.u32 	%rs3899, %r2008;
	bfe.u32 	%r2009, %r2005, 16, 8;
	cvt.u16.u32 	%rs3895, %r2009;
	bfe.u32 	%r2010, %r2005, 24, 8;
	cvt.u16.u32 	%rs3891, %r2010;
	bfe.u32 	%r2011, %r2006, 0, 8;
	cvt.u16.u32 	%rs3906, %r2011;
	bfe.u32 	%r2012, %r2006, 8, 8;
	cvt.u16.u32 	%rs3902, %r2012;
	bfe.u32 	%r2013, %r2006, 16, 8;
	cvt.u16.u32 	%rs3898, %r2013;
	bfe.u32 	%r2014, %r2006, 24, 8;
	cvt.u16.u32 	%rs3894, %r2014;
	ld.local.u32 	%r2015, [%rd3+4];
	bfe.u32 	%r2016, %r2015, 0, 8;
	cvt.u16.u32 	%rs3904, %r2016;
	bfe.u32 	%r2017, %r2015, 8, 8;
	cvt.u16.u32 	%rs3900, %r2017;
	bfe.u32 	%r2018, %r2015, 16, 8;
	cvt.u16.u32 	%rs3896, %r2018;
	bfe.u32 	%r2019, %r2015, 24, 8;
	cvt.u16.u32 	%rs3892, %r2019;
	ld.local.u8 	%rs3901, [%rd3+1];
	ld.local.v2.u8 	{%rs3897, %rs3893}, [%rd3+2];
$L__BB1_454:
	xor.b16  	%rs3233, %rs840, %rs3906;
	xor.b16  	%rs3234, %rs3904, %rs3906;
	xor.b16  	%rs3235, %rs3903, %rs3234;
	xor.b16  	%rs3236, %rs3901, %rs3902;
	xor.b16  	%rs3237, %rs3900, %rs3902;
	xor.b16  	%rs3238, %rs3899, %rs3237;
	xor.b16  	%rs3239, %rs3897, %rs3898;
	xor.b16  	%rs3240, %rs3896, %rs3898;
	xor.b16  	%rs3241, %rs3895, %rs3240;
	xor.b16  	%rs3242, %rs3893, %rs3894;
	xor.b16  	%rs3243, %rs3892, %rs3894;
	xor.b16  	%rs3244, %rs3891, %rs3243;
	cvt.u32.u16 	%r2020, %rs3242;
	cvt.u32.u16 	%r2021, %rs3239;
	prmt.b32 	%r2022, %r2021, %r2020, 0x3340U;
	cvt.u32.u16 	%r2023, %rs3236;
	cvt.u32.u16 	%r2024, %rs3233;
	prmt.b32 	%r2025, %r2024, %r2023, 0x3340U;
	prmt.b32 	%r2026, %r2025, %r2022, 0x5410U;
	cvt.u32.u16 	%r2027, %rs3243;
	cvt.u32.u16 	%r2028, %rs3240;
	prmt.b32 	%r2029, %r2028, %r2027, 0x3340U;
	cvt.u32.u16 	%r2030, %rs3237;
	cvt.u32.u16 	%r2031, %rs3234;
	prmt.b32 	%r2032, %r2031, %r2030, 0x3340U;
	prmt.b32 	%r2033, %r2032, %r2029, 0x5410U;
	cvt.u32.u16 	%r2034, %rs3244;
	cvt.u32.u16 	%r2035, %rs3241;
	prmt.b32 	%r2036, %r2035, %r2034, 0x3340U;
	cvt.u32.u16 	%r2037, %rs3238;
	cvt.u32.u16 	%r2038, %rs3235;
	prmt.b32 	%r2039, %r2038, %r2037, 0x3340U;
	prmt.b32 	%r2040, %r2039, %r2036, 0x5410U;
	cvt.u32.u16 	%r2041, %rs3892;
	cvt.u32.u16 	%r2042, %rs3896;
	prmt.b32 	%r2043, %r2042, %r2041, 0x3340U;
	cvt.u32.u16 	%r2044, %rs3900;
	cvt.u32.u16 	%r2045, %rs3904;
	prmt.b32 	%r2046, %r2045, %r2044, 0x3340U;
	prmt.b32 	%r2047, %r2046, %r2043, 0x5410U;
	st.local.v4.b32 	[%rd3], {%r2047, %r2040, %r2033, %r2026};
	ld.const.u8 	%r2048, [P_inv];
	and.b32  	%r2049, %r2048, 252;
	cvt.u64.u32 	%rd974, %r2049;
	add.s64 	%rd975, %rd3, %rd974;
	and.b32  	%r2050, %r2048, 3;
	cvt.u64.u32 	%rd976, %r2050;
	add.s64 	%rd977, %rd975, %rd976;
	ld.local.u8 	%rs198, [%rd977];
	ld.const.u8 	%r2051, [P_inv+1];
	and.b32  	%r2052, %r2051, 252;
	cvt.u64.u32 	%rd978, %r2052;
	add.s64 	%rd979, %rd3, %rd978;
	and.b32  	%r2053, %r2051, 3;
	cvt.u64.u32 	%rd980, %r2053;
	add.s64 	%rd981, %rd979, %rd980;
	ld.local.u8 	%rs199, [%rd981];
	ld.const.u8 	%r2054, [P_inv+2];
	and.b32  	%r2055, %r2054, 252;
	cvt.u64.u32 	%rd982, %r2055;
	add.s64 	%rd983, %rd3, %rd982;
	and.b32  	%r2056, %r2054, 3;
	cvt.u64.u32 	%rd984, %r2056;
	add.s64 	%rd985, %rd983, %rd984;
	ld.local.u8 	%rs200, [%rd985];
	ld.const.u8 	%r2057, [P_inv+3];
	and.b32  	%r2058, %r2057, 252;
	cvt.u64.u32 	%rd986, %r2058;
	add.s64 	%rd987, %rd3, %rd986;
	and.b32  	%r2059, %r2057, 3;
	cvt.u64.u32 	%rd988, %r2059;
	add.s64 	%rd989, %rd987, %rd988;
	ld.local.u8 	%rs201, [%rd989];
	ld.const.u8 	%r2060, [P_inv+4];
	and.b32  	%r2061, %r2060, 252;
	cvt.u64.u32 	%rd990, %r2061;
	add.s64 	%rd991, %rd3, %rd990;
	and.b32  	%r2062, %r2060, 3;
	cvt.u64.u32 	%rd992, %r2062;
	add.s64 	%rd993, %rd991, %rd992;
	ld.local.u8 	%rs202, [%rd993];
	ld.const.u8 	%r2063, [P_inv+5];
	and.b32  	%r2064, %r2063, 252;
	cvt.u64.u32 	%rd994, %r2064;
	add.s64 	%rd995, %rd3, %rd994;
	and.b32  	%r2065, %r2063, 3;
	cvt.u64.u32 	%rd996, %r2065;
	add.s64 	%rd997, %rd995, %rd996;
	ld.local.u8 	%rs203, [%rd997];
	ld.const.u8 	%r2066, [P_inv+6];
	and.b32  	%r2067, %r2066, 252;
	cvt.u64.u32 	%rd998, %r2067;
	add.s64 	%rd999, %rd3, %rd998;
	and.b32  	%r2068, %r2066, 3;
	cvt.u64.u32 	%rd1000, %r2068;
	add.s64 	%rd1001, %rd999, %rd1000;
	ld.local.u8 	%rs204, [%rd1001];
	ld.const.u8 	%r2069, [P_inv+7];
	and.b32  	%r2070, %r2069, 252;
	cvt.u64.u32 	%rd1002, %r2070;
	add.s64 	%rd1003, %rd3, %rd1002;
	and.b32  	%r2071, %r2069, 3;
	cvt.u64.u32 	%rd1004, %r2071;
	add.s64 	%rd1005, %rd1003, %rd1004;
	ld.local.u8 	%rs205, [%rd1005];
	ld.const.u8 	%r2072, [P_inv+8];
	and.b32  	%r2073, %r2072, 252;
	cvt.u64.u32 	%rd1006, %r2073;
	add.s64 	%rd1007, %rd3, %rd1006;
	and.b32  	%r2074, %r2072, 3;
	cvt.u64.u32 	%rd1008, %r2074;
	add.s64 	%rd1009, %rd1007, %rd1008;
	ld.local.u8 	%rs206, [%rd1009];
	ld.const.u8 	%r2075, [P_inv+9];
	and.b32  	%r2076, %r2075, 252;
	cvt.u64.u32 	%rd1010, %r2076;
	add.s64 	%rd1011, %rd3, %rd1010;
	and.b32  	%r2077, %r2075, 3;
	cvt.u64.u32 	%rd1012, %r2077;
	add.s64 	%rd1013, %rd1011, %rd1012;
	ld.local.u8 	%rs207, [%rd1013];
	ld.const.u8 	%r2078, [P_inv+10];
	and.b32  	%r2079, %r2078, 252;
	cvt.u64.u32 	%rd1014, %r2079;
	add.s64 	%rd1015, %rd3, %rd1014;
	and.b32  	%r2080, %r2078, 3;
	cvt.u64.u32 	%rd1016, %r2080;
	add.s64 	%rd1017, %rd1015, %rd1016;
	ld.local.u8 	%rs208, [%rd1017];
	ld.const.u8 	%r2081, [P_inv+11];
	and.b32  	%r2082, %r2081, 252;
	cvt.u64.u32 	%rd1018, %r2082;
	add.s64 	%rd1019, %rd3, %rd1018;
	and.b32  	%r2083, %r2081, 3;
	cvt.u64.u32 	%rd1020, %r2083;
	add.s64 	%rd1021, %rd1019, %rd1020;
	ld.local.u8 	%rs209, [%rd1021];
	ld.const.u8 	%r2084, [P_inv+12];
	and.b32  	%r2085, %r2084, 252;
	cvt.u64.u32 	%rd1022, %r2085;
	add.s64 	%rd1023, %rd3, %rd1022;
	and.b32  	%r2086, %r2084, 3;
	cvt.u64.u32 	%rd1024, %r2086;
	add.s64 	%rd1025, %rd1023, %rd1024;
	ld.local.u8 	%rs210, [%rd1025];
	ld.const.u8 	%r2087, [P_inv+13];
	and.b32  	%r2088, %r2087, 252;
	cvt.u64.u32 	%rd1026, %r2088;
	add.s64 	%rd1027, %rd3, %rd1026;
	and.b32  	%r2089, %r2087, 3;
	cvt.u64.u32 	%rd1028, %r2089;
	add.s64 	%rd1029, %rd1027, %rd1028;
	ld.local.u8 	%rs211, [%rd1029];
	ld.const.u8 	%r2090, [P_inv+14];
	and.b32  	%r2091, %r2090, 252;
	cvt.u64.u32 	%rd1030, %r2091;
	add.s64 	%rd1031, %rd3, %rd1030;
	and.b32  	%r2092, %r2090, 3;
	cvt.u64.u32 	%rd1032, %r2092;
	add.s64 	%rd1033, %rd1031, %rd1032;
	ld.local.u8 	%rs212, [%rd1033];
	ld.const.u8 	%r2093, [P_inv+15];
	and.b32  	%r2094, %r2093, 252;
	cvt.u64.u32 	%rd1034, %r2094;
	add.s64 	%rd1035, %rd3, %rd1034;
	and.b32  	%r2095, %r2093, 3;
	cvt.u64.u32 	%rd1036, %r2095;
	add.s64 	%rd1037, %rd1035, %rd1036;
	ld.local.u8 	%rs213, [%rd1037];
	cvt.u32.u16 	%r2096, %rs213;
	cvt.u32.u16 	%r2097, %rs212;
	prmt.b32 	%r2098, %r2097, %r2096, 0x3340U;
	cvt.u32.u16 	%r2099, %rs211;
	cvt.u32.u16 	%r2100, %rs210;
	prmt.b32 	%r2101, %r2100, %r2099, 0x3340U;
	prmt.b32 	%r2102, %r2101, %r2098, 0x5410U;
	cvt.u32.u16 	%r2103, %rs209;
	cvt.u32.u16 	%r2104, %rs208;
	prmt.b32 	%r2105, %r2104, %r2103, 0x3340U;
	cvt.u32.u16 	%r2106, %rs207;
	cvt.u32.u16 	%r2107, %rs206;
	prmt.b32 	%r2108, %r2107, %r2106, 0x3340U;
	prmt.b32 	%r2109, %r2108, %r2105, 0x5410U;
	cvt.u32.u16 	%r2110, %rs205;
	cvt.u32.u16 	%r2111, %rs204;
	prmt.b32 	%r2112, %r2111, %r2110, 0x3340U;
	cvt.u32.u16 	%r2113, %rs203;
	cvt.u32.u16 	%r2114, %rs202;
	prmt.b32 	%r2115, %r2114, %r2113, 0x3340U;
	prmt.b32 	%r2116, %r2115, %r2112, 0x5410U;
	cvt.u32.u16 	%r2117, %rs201;
	cvt.u32.u16 	%r2118, %rs200;
	prmt.b32 	%r2119, %r2118, %r2117, 0x3340U;
	cvt.u32.u16 	%r2120, %rs199;
	cvt.u32.u16 	%r2121, %rs198;
	prmt.b32 	%r2122, %r2121, %r2120, 0x3340U;
	prmt.b32 	%r2123, %r2122, %r2119, 0x5410U;
	st.local.v4.b32 	[%rd3], {%r2123, %r2116, %r2109, %r2102};
	@%p460 bra 	$L__BB1_505;
$L__BB1_455:
	shl.b32 	%r2236, %r355, 1;
	setp.eq.s32 	%p513, %r2236, %r356;
	@%p513 bra 	$L__BB1_1086;
	ld.local.u8 	%rs3445, [%rd4];
	xor.b16  	%rs3923, %rs198, %rs3445;
	st.local.u8 	[%rd3], %rs3923;
	mul.lo.s32 	%r499, %r355, 3;
	setp.eq.s32 	%p514, %r499, %r356;
	@%p514 bra 	$L__BB1_457;
	bra.uni 	$L__BB1_458;
$L__BB1_457:
	ld.local.u8 	%rs3446, [%rd4+16];
	ld.local.u8 	%rs3447, [%rd4+32];
	xor.b16  	%rs3448, %rs3447, %rs3446;
	xor.b16  	%rs3923, %rs3448, %rs3923;
	st.local.u8 	[%rd3], %rs3923;
$L__BB1_458:
	setp.ne.s32 	%p515, %r499, %r356;
	ld.local.u8 	%rs3449, [%rd4+1];
	xor.b16  	%rs998, %rs199, %rs3449;
	st.local.u8 	[%rd3+1], %rs998;
	@%p515 bra 	$L__BB1_460;
	ld.local.u8 	%rs3450, [%rd4+17];
	ld.local.u8 	%rs3451, [%rd4+33];
	xor.b16  	%rs3452, %rs3451, %rs3450;
	xor.b16  	%rs998, %rs3452, %rs998;
	st.local.u8 	[%rd3+1], %rs998;
$L__BB1_460:
	ld.local.u8 	%rs3453, [%rd4+2];
	xor.b16  	%rs997, %rs200, %rs3453;
	st.local.u8 	[%rd3+2], %rs997;
	@%p515 bra 	$L__BB1_462;
	ld.local.u8 	%rs3454, [%rd4+18];
	ld.local.u8 	%rs3455, [%rd4+34];
	xor.b16  	%rs3456, %rs3455, %rs3454;
	xor.b16  	%rs997, %rs3456, %rs997;
	st.local.u8 	[%rd3+2], %rs997;
$L__BB1_462:
	ld.local.u8 	%rs3457, [%rd4+3];
	xor.b16  	%rs996, %rs201, %rs3457;
	st.local.u8 	[%rd3+3], %rs996;
	@%p515 bra 	$L__BB1_464;
	ld.local.u8 	%rs3458, [%rd4+19];
	ld.local.u8 	%rs3459, [%rd4+35];
	xor.b16  	%rs3460, %rs3459, %rs3458;
	xor.b16  	%rs996, %rs3460, %rs996;
	st.local.u8 	[%rd3+3], %rs996;
$L__BB1_464:
	ld.local.u8 	%rs3461, [%rd4+4];
	xor.b16  	%rs4155, %rs202, %rs3461;
	st.local.u8 	[%rd3+4], %rs4155;
	@%p515 bra 	$L__BB1_466;
	ld.local.u8 	%rs3462, [%rd4+20];
	ld.local.u8 	%rs3463, [%rd4+36];
	xor.b16  	%rs3464, %rs3463, %rs3462;
	xor.b16  	%rs4155, %rs3464, %rs4155;
	st.local.u8 	[%rd3+4], %rs4155;
$L__BB1_466:
	ld.local.u8 	%rs3465, [%rd4+5];
	xor.b16  	%rs995, %rs203, %rs3465;
	st.local.u8 	[%rd3+5], %rs995;
	@%p515 bra 	$L__BB1_468;
	ld.local.u8 	%rs3466, [%rd4+21];
	ld.local.u8 	%rs3467, [%rd4+37];
	xor.b16  	%rs3468, %rs3467, %rs3466;
	xor.b16  	%rs995, %rs3468, %rs995;
	st.local.u8 	[%rd3+5], %rs995;
$L__BB1_468:
	ld.local.v2.u8 	{%rs3469, %rs3470}, [%rd4+6];
	ld.local.u8 	%rs3471, [%rd4+22];
	ld.local.u8 	%rs3472, [%rd4+38];
	xor.b16  	%rs3473, %rs3472, %rs3471;
	selp.b16 	%rs3474, %rs3473, 0, %p514;
	xor.b16  	%rs4150, %rs3469, %rs3474;
	xor.b16  	%rs4149, %rs205, %rs3470;
	@%p515 bra 	$L__BB1_1087;
	ld.local.u8 	%rs3475, [%rd4+23];
	ld.local.u8 	%rs3476, [%rd4+39];
	xor.b16  	%rs3477, %rs3476, %rs3475;
	xor.b16  	%rs4149, %rs3477, %rs4149;
	bra.uni 	$L__BB1_1087;
$L__BB1_470:
	setp.eq.s32 	%p462, %r293, 1;
	@%p462 bra 	$L__BB1_1001;
	setp.eq.s32 	%p463, %r293, 2;
	@%p463 bra 	$L__BB1_472;
	bra.uni 	$L__BB1_989;
$L__BB1_472:
	setp.eq.s32 	%p464, %r2621, 64;
	@%p464 bra 	$L__BB1_1025;
	and.b16  	%rs3033, %rs4101, 254;
	shl.b16 	%rs3034, %rs4101, 7;
	shr.u16 	%rs3035, %rs3033, 1;
	or.b16  	%rs3036, %rs3034, %rs3035;
	shl.b16 	%rs3037, %rs4101, 1;
	and.b16  	%rs3038, %rs3037, -128;
	xor.b16  	%rs4101, %rs3036, %rs3038;
	bra.uni 	$L__BB1_1026;
$L__BB1_474:
	setp.eq.s32 	%p489, %r311, 1;
	@%p489 bra 	$L__BB1_1050;
	setp.eq.s32 	%p490, %r311, 2;
	@%p490 bra 	$L__BB1_476;
	bra.uni 	$L__BB1_1038;
$L__BB1_476:
	setp.eq.s32 	%p491, %r2624, 64;
	@%p491 bra 	$L__BB1_1074;
	and.b16  	%rs3245, %rs4131, 128;
	shl.b16 	%rs3246, %rs4131, 1;
	shr.u16 	%rs3247, %rs3245, 7;
	or.b16  	%rs3248, %rs3246, %rs3247;
	shr.u16 	%rs3249, %rs4131, 5;
	and.b16  	%rs3250, %rs3249, 1;
	xor.b16  	%rs4131, %rs3248, %rs3250;
	bra.uni 	$L__BB1_1075;
$L__BB1_478:
	cvt.u64.u16 	%rd1096, %rs1002;
	and.b64  	%rd1097, %rd1096, 255;
	mov.u64 	%rd1098, sbox_8_inv;
	add.s64 	%rd1099, %rd1098, %rd1097;
	ld.const.u8 	%rs840, [%rd1099];
	cvt.u64.u16 	%rd1100, %rs998;
	and.b64  	%rd1101, %rd1100, 255;
	add.s64 	%rd1102, %rd1098, %rd1101;
	ld.const.u8 	%rs3901, [%rd1102];
	cvt.u64.u16 	%rd1103, %rs997;
	and.b64  	%rd1104, %rd1103, 255;
	add.s64 	%rd1105, %rd1098, %rd1104;
	ld.const.u8 	%rs3897, [%rd1105];
	cvt.u64.u16 	%rd1106, %rs996;
	and.b64  	%rd1107, %rd1106, 255;
	add.s64 	%rd1108, %rd1098, %rd1107;
	ld.const.u8 	%rs3893, [%rd1108];
	cvt.u64.u16 	%rd1109, %rs1003;
	and.b64  	%rd1110, %rd1109, 255;
	add.s64 	%rd1111, %rd1098, %rd1110;
	ld.const.u8 	%rs3904, [%rd1111];
	cvt.u64.u16 	%rd1112, %rs995;
	and.b64  	%rd1113, %rd1112, 255;
	add.s64 	%rd1114, %rd1098, %rd1113;
	ld.const.u8 	%rs3900, [%rd1114];
	cvt.u64.u16 	%rd1115, %rs1001;
	and.b64  	%rd1116, %rd1115, 255;
	add.s64 	%rd1117, %rd1098, %rd1116;
	ld.const.u8 	%rs3896, [%rd1117];
	cvt.u64.u16 	%rd1118, %rs4149;
	and.b64  	%rd1119, %rd1118, 255;
	add.s64 	%rd1120, %rd1098, %rd1119;
	ld.const.u8 	%rs3892, [%rd1120];
	cvt.u32.u16 	%r2269, %rs3892;
	cvt.u32.u16 	%r2270, %rs3896;
	prmt.b32 	%r2271, %r2270, %r2269, 0x3340U;
	cvt.u32.u16 	%r2272, %rs3900;
	cvt.u32.u16 	%r2273, %rs3904;
	prmt.b32 	%r2274, %r2273, %r2272, 0x3340U;
	prmt.b32 	%r2275, %r2274, %r2271, 0x5410U;
	cvt.u32.u16 	%r2276, %rs3893;
	cvt.u32.u16 	%r2277, %rs3897;
	prmt.b32 	%r2278, %r2277, %r2276, 0x3340U;
	cvt.u32.u16 	%r2279, %rs3901;
	cvt.u32.u16 	%r2280, %rs840;
	prmt.b32 	%r2281, %r2280, %r2279, 0x3340U;
	prmt.b32 	%r2282, %r2281, %r2278, 0x5410U;
	st.local.v2.b32 	[%rd3], {%r2282, %r2275};
	cvt.u64.u16 	%rd1121, %rs1004;
	and.b64  	%rd1122, %rd1121, 255;
	add.s64 	%rd1123, %rd1098, %rd1122;
	ld.const.u8 	%rs3903, [%rd1123];
	cvt.u64.u16 	%rd1124, %rs207;
	and.b64  	%rd1125, %rd1124, 255;
	add.s64 	%rd1126, %rd1098, %rd1125;
	ld.const.u8 	%rs3899, [%rd1126];
	cvt.u64.u16 	%rd1127, %rs208;
	and.b64  	%rd1128, %rd1127, 255;
	add.s64 	%rd1129, %rd1098, %rd1128;
	ld.const.u8 	%rs3895, [%rd1129];
	cvt.u64.u16 	%rd1130, %rs209;
	and.b64  	%rd1131, %rd1130, 255;
	add.s64 	%rd1132, %rd1098, %rd1131;
	ld.const.u8 	%rs3891, [%rd1132];
	cvt.u32.u16 	%r2283, %rs3891;
	cvt.u32.u16 	%r2284, %rs3895;
	prmt.b32 	%r2285, %r2284, %r2283, 0x3340U;
	cvt.u32.u16 	%r2286, %rs3899;
	cvt.u32.u16 	%r2287, %rs3903;
	prmt.b32 	%r2288, %r2287, %r2286, 0x3340U;
	prmt.b32 	%r2289, %r2288, %r2285, 0x5410U;
	st.local.u32 	[%rd3+8], %r2289;
	cvt.u64.u16 	%rd1133, %rs210;
	and.b64  	%rd1134, %rd1133, 255;
	add.s64 	%rd1135, %rd1098, %rd1134;
	ld.const.u8 	%rs3906, [%rd1135];
	cvt.u64.u16 	%rd1136, %rs211;
	and.b64  	%rd1137, %rd1136, 255;
	add.s64 	%rd1138, %rd1098, %rd1137;
	ld.const.u8 	%rs3902, [%rd1138];
	st.local.v2.u8 	[%rd3+12], {%rs3906, %rs3902};
	cvt.u64.u16 	%rd1139, %rs212;
	and.b64  	%rd1140, %rd1139, 255;
	add.s64 	%rd1141, %rd1098, %rd1140;
	ld.const.u8 	%rs3898, [%rd1141];
	st.local.u8 	[%rd3+14], %rs3898;
	cvt.u64.u16 	%rd1142, %rs213;
	and.b64  	%rd1143, %rd1142, 255;
	add.s64 	%rd1144, %rd1098, %rd1143;
	ld.const.u8 	%rs3894, [%rd1144];
$L__BB1_479:
	st.local.u8 	[%rd3+15], %rs3894;
	setp.gt.s32 	%p523, %r305, 1;
	add.s32 	%r305, %r305, -1;
	@%p523 bra 	$L__BB1_454;
$L__BB1_480:
	ld.const.u32 	%r2311, [%rd61];
	setp.eq.s32 	%p524, %r2311, 64;
	@%p524 bra 	$L__BB1_553;
	ld.const.u32 	%r2312, [%rd61];
	setp.eq.s32 	%p525, %r2312, 128;
	@%p525 bra 	$L__BB1_554;
$L__BB1_482:
	ld.const.u32 	%r2353, [%rd61];
	setp.gt.s32 	%p526, %r2353, 7;
	mov.b32 	%r2566, 1;
	@%p526 bra 	$L__BB1_483;
	bra.uni 	$L__BB1_497;
$L__BB1_483:
	ld.const.u32 	%r2355, [%rd61];
	shr.s32 	%r2356, %r2355, 3;
	max.s32 	%r352, %r2356, 1;
	setp.lt.s32 	%p527, %r2356, 16;
	mov.b32 	%r2564, 0;
	mov.b16 	%rs3950, 1;
	@%p527 bra 	$L__BB1_486;
	mov.b32 	%r2562, 0;
	mov.b16 	%rs3950, 1;
$L__BB1_485:
	.pragma "nounroll";
	cvt.u64.u32 	%rd1194, %r2562;
	add.s64 	%rd1195, %rd17, %rd1194;
	ld.local.v4.b32 	{%r2358, %r2359, %r2360, %r2361}, [%rd1195];
	bfe.u32 	%r2362, %r2361, 24, 8;
	bfe.u32 	%r2363, %r2361, 16, 8;
	bfe.u32 	%r2364, %r2361, 8, 8;
	bfe.u32 	%r2365, %r2361, 0, 8;
	bfe.u32 	%r2366, %r2360, 24, 8;
	bfe.u32 	%r2367, %r2360, 16, 8;
	bfe.u32 	%r2368, %r2360, 8, 8;
	bfe.u32 	%r2369, %r2360, 0, 8;
	bfe.u32 	%r2370, %r2359, 24, 8;
	bfe.u32 	%r2371, %r2359, 16, 8;
	bfe.u32 	%r2372, %r2359, 8, 8;
	bfe.u32 	%r2373, %r2359, 0, 8;
	bfe.u32 	%r2374, %r2358, 24, 8;
	bfe.u32 	%r2375, %r2358, 16, 8;
	bfe.u32 	%r2376, %r2358, 8, 8;
	bfe.u32 	%r2377, %r2358, 0, 8;
	add.s64 	%rd1196, %rd18, %rd1194;
	ld.local.v4.b32 	{%r2378, %r2379, %r2380, %r2381}, [%rd1196];
	bfe.u32 	%r2382, %r2381, 24, 8;
	bfe.u32 	%r2383, %r2381, 16, 8;
	bfe.u32 	%r2384, %r2381, 8, 8;
	bfe.u32 	%r2385, %r2381, 0, 8;
	bfe.u32 	%r2386, %r2380, 24, 8;
	bfe.u32 	%r2387, %r2380, 16, 8;
	bfe.u32 	%r2388, %r2380, 8, 8;
	bfe.u32 	%r2389, %r2380, 0, 8;
	bfe.u32 	%r2390, %r2379, 24, 8;
	bfe.u32 	%r2391, %r2379, 16, 8;
	bfe.u32 	%r2392, %r2379, 8, 8;
	bfe.u32 	%r2393, %r2379, 0, 8;
	bfe.u32 	%r2394, %r2378, 24, 8;
	bfe.u32 	%r2395, %r2378, 16, 8;
	bfe.u32 	%r2396, %r2378, 8, 8;
	bfe.u32 	%r2397, %r2378, 0, 8;
	xor.b32  	%r2398, %r2397, %r2377;
	cvt.u16.u32 	%rs3539, %r2398;
	and.b16  	%rs3540, %rs3539, 255;
	mov.u64 	%rd1197, dp;
	add.s64 	%rd1198, %rd1197, %rd1194;
	ld.const.u8 	%rs3541, [%rd1198];
	setp.eq.s16 	%p528, %rs3540, %rs3541;
	xor.b32  	%r2400, %r2396, %r2376;
	cvt.u16.u32 	%rs3544, %r2400;
	and.b16  	%rs3545, %rs3544, 255;
	ld.const.u8 	%rs3546, [%rd1198+1];
	setp.eq.s16 	%p529, %rs3545, %rs3546;
	xor.b32  	%r2402, %r2395, %r2375;
	cvt.u16.u32 	%rs3549, %r2402;
	and.b16  	%rs3550, %rs3549, 255;
	ld.const.u8 	%rs3551, [%rd1198+2];
	setp.eq.s16 	%p530, %rs3550, %rs3551;
	xor.b32  	%r2404, %r2394, %r2374;
	cvt.u16.u32 	%rs3554, %r2404;
	and.b16  	%rs3555, %rs3554, 255;
	ld.const.u8 	%rs3556, [%rd1198+3];
	setp.eq.s16 	%p531, %rs3555, %rs3556;
	xor.b32  	%r2406, %r2393, %r2373;
	cvt.u16.u32 	%rs3559, %r2406;
	and.b16  	%rs3560, %rs3559, 255;
	ld.const.u8 	%rs3561, [%rd1198+4];
	setp.eq.s16 	%p532, %rs3560, %rs3561;
	xor.b32  	%r2408, %r2392, %r2372;
	cvt.u16.u32 	%rs3564, %r2408;
	and.b16  	%rs3565, %rs3564, 255;
	ld.const.u8 	%rs3566, [%rd1198+5];
	setp.eq.s16 	%p533, %rs3565, %rs3566;
	xor.b32  	%r2410, %r2391, %r2371;
	cvt.u16.u32 	%rs3569, %r2410;
	and.b16  	%rs3570, %rs3569, 255;
	ld.const.u8 	%rs3571, [%rd1198+6];
	setp.eq.s16 	%p534, %rs3570, %rs3571;
	xor.b32  	%r2412, %r2390, %r2370;
	cvt.u16.u32 	%rs3574, %r2412;
	and.b16  	%rs3575, %rs3574, 255;
	ld.const.u8 	%rs3576, [%rd1198+7];
	setp.eq.s16 	%p535, %rs3575, %rs3576;
	xor.b32  	%r2414, %r2389, %r2369;
	cvt.u16.u32 	%rs3579, %r2414;
	and.b16  	%rs3580, %rs3579, 255;
	ld.const.u8 	%rs3581, [%rd1198+8];
	setp.eq.s16 	%p536, %rs3580, %rs3581;
	xor.b32  	%r2416, %r2388, %r2368;
	cvt.u16.u32 	%rs3584, %r2416;
	and.b16  	%rs3585, %rs3584, 255;
	ld.const.u8 	%rs3586, [%rd1198+9];
	setp.eq.s16 	%p537, %rs3585, %rs3586;
	xor.b32  	%r2418, %r2387, %r2367;
	cvt.u16.u32 	%rs3589, %r2418;
	and.b16  	%rs3590, %rs3589, 255;
	ld.const.u8 	%rs3591, [%rd1198+10];
	setp.eq.s16 	%p538, %rs3590, %rs3591;
	xor.b32  	%r2420, %r2386, %r2366;
	cvt.u16.u32 	%rs3594, %r2420;
	and.b16  	%rs3595, %rs3594, 255;
	ld.const.u8 	%rs3596, [%rd1198+11];
	setp.eq.s16 	%p539, %rs3595, %rs3596;
	xor.b32  	%r2422, %r2385, %r2365;
	cvt.u16.u32 	%rs3599, %r2422;
	and.b16  	%rs3600, %rs3599, 255;
	ld.const.u8 	%rs3601, [%rd1198+12];
	setp.eq.s16 	%p540, %rs3600, %rs3601;
	xor.b32  	%r2424, %r2384, %r2364;
	cvt.u16.u32 	%rs3604, %r2424;
	and.b16  	%rs3605, %rs3604, 255;
	ld.const.u8 	%rs3606, [%rd1198+13];
	setp.eq.s16 	%p541, %rs3605, %rs3606;
	xor.b32  	%r2426, %r2383, %r2363;
	cvt.u16.u32 	%rs3609, %r2426;
	and.b16  	%rs3610, %rs3609, 255;
	ld.const.u8 	%rs3611, [%rd1198+14];
	setp.eq.s16 	%p542, %rs3610, %rs3611;
	xor.b32  	%r2428, %r2382, %r2362;
	cvt.u16.u32 	%rs3614, %r2428;
	and.b16  	%rs3615, %rs3614, 255;
	ld.const.u8 	%rs3616, [%rd1198+15];
	setp.eq.s16 	%p543, %rs3615, %rs3616;
	selp.b16 	%rs3617, %rs3950, 0, %p528;
	selp.b16 	%rs3618, %rs3617, 0, %p529;
	selp.b16 	%rs3619, %rs3618, 0, %p530;
	selp.b16 	%rs3620, %rs3619, 0, %p531;
	selp.b16 	%rs3621, %rs3620, 0, %p532;
	selp.b16 	%rs3622, %rs3621, 0, %p533;
	selp.b16 	%rs3623, %rs3622, 0, %p534;
	selp.b16 	%rs3624, %rs3623, 0, %p535;
	selp.b16 	%rs3625, %rs3624, 0, %p536;
	selp.b16 	%rs3626, %rs3625, 0, %p537;
	selp.b16 	%rs3627, %rs3626, 0, %p538;
	selp.b16 	%rs3628, %rs3627, 0, %p539;
	selp.b16 	%rs3629, %rs3628, 0, %p540;
	selp.b16 	%rs3630, %rs3629, 0, %p541;
	selp.b16 	%rs3631, %rs3630, 0, %p542;
	selp.b16 	%rs3950, %rs3631, 0, %p543;
	add.s32 	%r2562, %r2562, 16;
	and.b32  	%r2564, %r352, 268435440;
	setp.ne.s32 	%p544, %r2562, %r2564;
	@%p544 bra 	$L__BB1_485;
$L__BB1_486:
	and.b32  	%r2429, %r352, 15;
	setp.eq.s32 	%p545, %r2429, 0;
	@%p545 bra 	$L__BB1_496;
	and.b32  	%r2430, %r352, 15;
	setp.lt.u32 	%p546, %r2430, 8;
	@%p546 bra 	$L__BB1_489;
	cvt.u64.u32 	%rd1199, %r2564;
	add.s64 	%rd1200, %rd17, %rd1199;
	ld.local.u8 	%rs3633, [%rd1200];
	add.s64 	%rd1201, %rd18, %rd1199;
	ld.local.u8 	%rs3634, [%rd1201];
	xor.b16  	%rs3635, %rs3634, %rs3633;
	and.b16  	%rs3637, %rs3635, 255;
	mov.u64 	%rd1202, dp;
	add.s64 	%rd1203, %rd1202, %rd1199;
	ld.const.u8 	%rs3638, [%rd1203];
	setp.eq.s16 	%p547, %rs3637, %rs3638;
	ld.local.u8 	%rs3641, [%rd1200+1];
	ld.local.u8 	%rs3642, [%rd1201+1];
	xor.b16  	%rs3643, %rs3642, %rs3641;
	and.b16  	%rs3645, %rs3643, 255;
	ld.const.u8 	%rs3646, [%rd1203+1];
	setp.eq.s16 	%p548, %rs3645, %rs3646;
	ld.local.u8 	%rs3649, [%rd1200+2];
	ld.local.u8 	%rs3650, [%rd1201+2];
	xor.b16  	%rs3651, %rs3650, %rs3649;
	and.b16  	%rs3653, %rs3651, 255;
	ld.const.u8 	%rs3654, [%rd1203+2];
	setp.eq.s16 	%p549, %rs3653, %rs3654;
	ld.local.u8 	%rs3657, [%rd1200+3];
	ld.local.u8 	%rs3658, [%rd1201+3];
	xor.b16  	%rs3659, %rs3658, %rs3657;
	and.b16  	%rs3661, %rs3659, 255;
	ld.const.u8 	%rs3662, [%rd1203+3];
	setp.eq.s16 	%p550, %rs3661, %rs3662;
	ld.local.u8 	%rs3665, [%rd1200+4];
	ld.local.u8 	%rs3666, [%rd1201+4];
	xor.b16  	%rs3667, %rs3666, %rs3665;
	and.b16  	%rs3669, %rs3667, 255;
	ld.const.u8 	%rs3670, [%rd1203+4];
	setp.eq.s16 	%p551, %rs3669, %rs3670;
	ld.local.u8 	%rs3673, [%rd1200+5];
	ld.local.u8 	%rs3674, [%rd1201+5];
	xor.b16  	%rs3675, %rs3674, %rs3673;
	and.b16  	%rs3677, %rs3675, 255;
	ld.const.u8 	%rs3678, [%rd1203+5];
	setp.eq.s16 	%p552, %rs3677, %rs3678;
	ld.local.u8 	%rs3681, [%rd1200+6];
	ld.local.u8 	%rs3682, [%rd1201+6];
	xor.b16  	%rs3683, %rs3682, %rs3681;
	and.b16  	%rs3685, %rs3683, 255;
	ld.const.u8 	%rs3686, [%rd1203+6];
	setp.eq.s16 	%p553, %rs3685, %rs3686;
	ld.local.u8 	%rs3689, [%rd1200+7];
	ld.local.u8 	%rs3690, [%rd1201+7];
	xor.b16  	%rs3691, %rs3690, %rs3689;
	and.b16  	%rs3692, %rs3691, 255;
	ld.const.u8 	%rs3693, [%rd1203+7];
	setp.eq.s16 	%p554, %rs3692, %rs3693;
	selp.b16 	%rs3694, %rs3950, 0, %p547;
	selp.b16 	%rs3695, %rs3694, 0, %p548;
	selp.b16 	%rs3696, %rs3695, 0, %p549;
	selp.b16 	%rs3697, %rs3696, 0, %p550;
	selp.b16 	%rs3698, %rs3697, 0, %p551;
	selp.b16 	%rs3699, %rs3698, 0, %p552;
	selp.b16 	%rs3700, %rs3699, 0, %p553;
	selp.b16 	%rs3950, %rs3700, 0, %p554;
	add.s32 	%r2564, %r2564, 8;
$L__BB1_489:
	and.b32  	%r2431, %r352, 7;
	setp.eq.s32 	%p555, %r2431, 0;
	@%p555 bra 	$L__BB1_496;
	and.b32  	%r325, %r352, 3;
	and.b32  	%r2432, %r352, 7;
	setp.lt.u32 	%p556, %r2432, 4;
	@%p556 bra 	$L__BB1_492;
	cvt.u64.u32 	%rd1204, %r2564;
	add.s64 	%rd1205, %rd17, %rd1204;
	ld.local.u8 	%rs3702, [%rd1205];
	add.s64 	%rd1206, %rd18, %rd1204;
	ld.local.u8 	%rs3703, [%rd1206];
	xor.b16  	%rs3704, %rs3703, %rs3702;
	and.b16  	%rs3706, %rs3704, 255;
	mov.u64 	%rd1207, dp;
	add.s64 	%rd1208, %rd1207, %rd1204;
	ld.const.u8 	%rs3707, [%rd1208];
	setp.eq.s16 	%p557, %rs3706, %rs3707;
	ld.local.u8 	%rs3710, [%rd1205+1];
	ld.local.u8 	%rs3711, [%rd1206+1];
	xor.b16  	%rs3712, %rs3711, %rs3710;
	and.b16  	%rs3714, %rs3712, 255;
	ld.const.u8 	%rs3715, [%rd1208+1];
	setp.eq.s16 	%p558, %rs3714, %rs3715;
	ld.local.u8 	%rs3718, [%rd1205+2];
	ld.local.u8 	%rs3719, [%rd1206+2];
	xor.b16  	%rs3720, %rs3719, %rs3718;
	and.b16  	%rs3722, %rs3720, 255;
	ld.const.u8 	%rs3723, [%rd1208+2];
	setp.eq.s16 	%p559, %rs3722, %rs3723;
	ld.local.u8 	%rs3726, [%rd1205+3];
	ld.local.u8 	%rs3727, [%rd1206+3];
	xor.b16  	%rs3728, %rs3727, %rs3726;
	and.b16  	%rs3729, %rs3728, 255;
	ld.const.u8 	%rs3730, [%rd1208+3];
	setp.eq.s16 	%p560, %rs3729, %rs3730;
	selp.b16 	%rs3731, %rs3950, 0, %p557;
	selp.b16 	%rs3732, %rs3731, 0, %p558;
	selp.b16 	%rs3733, %rs3732, 0, %p559;
	selp.b16 	%rs3950, %rs3733, 0, %p560;
	add.s32 	%r2564, %r2564, 4;
$L__BB1_492:
	setp.eq.s32 	%p561, %r325, 0;
	@%p561 bra 	$L__BB1_496;
	cvt.u64.u32 	%rd1209, %r2564;
	add.s64 	%rd62, %rd17, %rd1209;
	ld.local.u8 	%rs3734, [%rd62];
	add.s64 	%rd63, %rd18, %rd1209;
	ld.local.u8 	%rs3735, [%rd63];
	xor.b16  	%rs3736, %rs3735, %rs3734;
	and.b16  	%rs3737, %rs3736, 255;
	mov.u64 	%rd1210, dp;
	add.s64 	%rd64, %rd1210, %rd1209;
	ld.const.u8 	%rs3738, [%rd64];
	setp.eq.s16 	%p562, %rs3737, %rs3738;
	selp.b16 	%rs3950, %rs3950, 0, %p562;
	setp.eq.s32 	%p563, %r325, 1;
	@%p563 bra 	$L__BB1_496;
	ld.local.u8 	%rs3739, [%rd62+1];
	ld.local.u8 	%rs3740, [%rd63+1];
	xor.b16  	%rs3741, %rs3740, %rs3739;
	and.b16  	%rs3742, %rs3741, 255;
	ld.const.u8 	%rs3743, [%rd64+1];
	setp.eq.s16 	%p564, %rs3742, %rs3743;
	selp.b16 	%rs3950, %rs3950, 0, %p564;
	setp.eq.s32 	%p565, %r325, 2;
	@%p565 bra 	$L__BB1_496;
	ld.local.u8 	%rs3744, [%rd62+2];
	ld.local.u8 	%rs3745, [%rd63+2];
	xor.b16  	%rs3746, %rs3745, %rs3744;
	and.b16  	%rs3747, %rs3746, 255;
	ld.const.u8 	%rs3748, [%rd64+2];
	setp.eq.s16 	%p566, %rs3747, %rs3748;
	selp.b16 	%rs3950, %rs3950, 0, %p566;
$L__BB1_496:
	cvt.u32.u16 	%r2433, %rs3950;
	and.b32  	%r2566, %r2433, 255;
$L__BB1_497:
	add.s32 	%r174, %r2566, %r174;
	add.s32 	%r175, %r175, 1;
	setp.eq.s32 	%p567, %r175, %r2434;
	@%p567 bra 	$L__BB1_498;
	bra.uni 	$L__BB1_29;
$L__BB1_498:
	add.s32 	%r2486, %r2486, 1;
	setp.eq.s32 	%p568, %r2486, %r2435;
	@%p568 bra 	$L__BB1_499;
	bra.uni 	$L__BB1_28;
$L__BB1_499:
	ld.param.u64 	%rd1216, [_Z10our_kernelP17curandStateXORWOWPi_param_1];
	cvta.to.global.u64 	%rd1211, %rd1216;
	mul.wide.s32 	%rd1212, %r1, 4;
	add.s64 	%rd1213, %rd1211, %rd1212;
	st.global.u32 	[%rd1213], %r174;
	ret;
$L__BB1_500:
	mul.wide.u32 	%rd1089, %r2561, 16;
	add.s64 	%rd1090, %rd1, %rd1089;
	add.s64 	%rd1091, %rd4, %rd1089;
	ld.local.v4.b32 	{%r2208, %r2209, %r2210, %r2211}, [%rd1090];
	st.local.v4.b32 	[%rd1091], {%r2208, %r2209, %r2210, %r2211};
	ld.local.v4.b32 	{%r2212, %r2213, %r2214, %r2215}, [%rd1090+16];
	st.local.v4.b32 	[%rd1091+16], {%r2212, %r2213, %r2214, %r2215};
	ld.local.v4.b32 	{%r2216, %r2217, %r2218, %r2219}, [%rd1090+32];
	st.local.v4.b32 	[%rd1091+32], {%r2216, %r2217, %r2218, %r2219};
	ld.local.v4.b32 	{%r2220, %r2221, %r2222, %r2223}, [%rd1090+48];
	st.local.v4.b32 	[%rd1091+48], {%r2220, %r2221, %r2222, %r2223};
	add.s32 	%r2561, %r2561, 4;
	setp.eq.s32 	%p509, %r2561, %r2567;
	@%p509 bra 	$L__BB1_501;
	bra.uni 	$L__BB1_500;
$L__BB1_501:
	setp.eq.s32 	%p510, %r313, 0;
	@%p510 bra 	$L__BB1_455;
	mul.wide.u32 	%rd1092, %r2567, 16;
	add.s64 	%rd65, %rd1, %rd1092;
	add.s64 	%rd66, %rd4, %rd1092;
	ld.local.v4.b32 	{%r2224, %r2225, %r2226, %r2227}, [%rd65];
	st.local.v4.b32 	[%rd66], {%r2224, %r2225, %r2226, %r2227};
	setp.eq.s32 	%p511, %r313, 1;
	@%p511 bra 	$L__BB1_455;
	ld.local.v4.b32 	{%r2228, %r2229, %r2230, %r2231}, [%rd65+16];
	st.local.v4.b32 	[%rd66+16], {%r2228, %r2229, %r2230, %r2231};
	setp.eq.s32 	%p512, %r313, 2;
	@%p512 bra 	$L__BB1_455;
	ld.local.v4.b32 	{%r2232, %r2233, %r2234, %r2235}, [%rd65+32];
	st.local.v4.b32 	[%rd66+32], {%r2232, %r2233, %r2234, %r2235};
	bra.uni 	$L__BB1_455;
$L__BB1_505:
	div.s32 	%r2125, %r356, %r355;
	max.s32 	%r334, %r2125, 1;
	mov.b32 	%r2556, 0;
$L__BB1_506:
	mul.wide.u32 	%rd1038, %r2556, 16;
	add.s64 	%rd1039, %rd4, %rd1038;
	add.s64 	%rd1040, %rd1, %rd1038;
	shl.b64 	%rd1041, %rd115, 2;
	add.s64 	%rd1042, %rd1039, %rd1041;
	add.s64 	%rd1043, %rd1042, %rd116;
	shl.b64 	%rd1044, %rd95, 2;
	add.s64 	%rd1045, %rd1039, %rd1044;
	add.s64 	%rd1046, %rd1045, %rd99;
	shl.b64 	%rd1047, %rd100, 2;
	add.s64 	%rd1048, %rd1039, %rd1047;
	add.s64 	%rd1049, %rd1048, %rd101;
	shl.b64 	%rd1050, %rd103, 2;
	add.s64 	%rd1051, %rd1039, %rd1050;
	add.s64 	%rd1052, %rd1051, %rd104;
	shl.b64 	%rd1053, %rd105, 2;
	add.s64 	%rd1054, %rd1039, %rd1053;
	add.s64 	%rd1055, %rd1054, %rd107;
	shl.b64 	%rd1056, %rd106, 2;
	add.s64 	%rd1057, %rd1039, %rd1056;
	add.s64 	%rd1058, %rd1057, %rd108;
	shl.b64 	%rd1059, %rd109, 2;
	add.s64 	%rd1060, %rd1039, %rd1059;
	add.s64 	%rd1061, %rd1060, %rd111;
	shl.b64 	%rd1062, %rd110, 2;
	add.s64 	%rd1063, %rd1039, %rd1062;
	add.s64 	%rd1064, %rd1063, %rd114;
	shl.b64 	%rd1065, %rd113, 2;
	add.s64 	%rd1066, %rd1039, %rd1065;
	add.s64 	%rd1067, %rd1066, %rd96;
	shl.b64 	%rd1068, %rd112, 2;
	add.s64 	%rd1069, %rd1039, %rd1068;
	add.s64 	%rd1070, %rd1069, %rd102;
	shl.b64 	%rd1071, %rd93, 2;
	add.s64 	%rd1072, %rd1039, %rd1071;
	add.s64 	%rd1073, %rd1072, %rd94;
	shl.b64 	%rd1074, %rd56, 2;
	add.s64 	%rd1075, %rd1039, %rd1074;
	add.s64 	%rd1076, %rd1075, %rd57;
	shl.b64 	%rd1077, %rd58, 2;
	add.s64 	%rd1078, %rd1039, %rd1077;
	add.s64 	%rd1079, %rd1078, %rd98;
	shl.b64 	%rd1080, %rd88, 2;
	add.s64 	%rd1081, %rd1039, %rd1080;
	add.s64 	%rd1082, %rd1081, %rd97;
	shl.b64 	%rd1083, %rd89, 2;
	add.s64 	%rd1084, %rd1039, %rd1083;
	add.s64 	%rd1085, %rd1084, %rd90;
	shl.b64 	%rd1086, %rd91, 2;
	add.s64 	%rd1087, %rd1039, %rd1086;
	add.s64 	%rd1088, %rd1087, %rd92;
	ld.local.u8 	%r2126, [%rd1088];
	ld.local.u8 	%r2127, [%rd1085];
	prmt.b32 	%r2128, %r2127, %r2126, 0x3340U;
	ld.local.u8 	%r2129, [%rd1082];
	ld.local.u8 	%r2130, [%rd1079];
	prmt.b32 	%r2131, %r2130, %r2129, 0x3340U;
	prmt.b32 	%r2132, %r2131, %r2128, 0x5410U;
	ld.local.u8 	%r2133, [%rd1076];
	ld.local.u8 	%r2134, [%rd1073];
	prmt.b32 	%r2135, %r2134, %r2133, 0x3340U;
	ld.local.u8 	%r2136, [%rd1070];
	ld.local.u8 	%r2137, [%rd1067];
	prmt.b32 	%r2138, %r2137, %r2136, 0x3340U;
	prmt.b32 	%r2139, %r2138, %r2135, 0x5410U;
	ld.local.u8 	%r2140, [%rd1064];
	ld.local.u8 	%r2141, [%rd1061];
	prmt.b32 	%r2142, %r2141, %r2140, 0x3340U;
	ld.local.u8 	%r2143, [%rd1058];
	ld.local.u8 	%r2144, [%rd1055];
	prmt.b32 	%r2145, %r2144, %r2143, 0x3340U;
	prmt.b32 	%r2146, %r2145, %r2142, 0x5410U;
	ld.local.u8 	%r2147, [%rd1052];
	ld.local.u8 	%r2148, [%rd1049];
	prmt.b32 	%r2149, %r2148, %r2147, 0x3340U;
	ld.local.u8 	%r2150, [%rd1046];
	ld.local.u8 	%r2151, [%rd1043];
	prmt.b32 	%r2152, %r2151, %r2150, 0x3340U;
	prmt.b32 	%r2153, %r2152, %r2149, 0x5410U;
	st.local.v4.b32 	[%rd1040], {%r2153, %r2146, %r2139, %r2132};
	add.s32 	%r2556, %r2556, 1;
	setp.eq.s32 	%p488, %r2556, %r334;
	@%p488 bra 	$L__BB1_507;
	bra.uni 	$L__BB1_506;
$L__BB1_507:
	ld.local.v2.b32 	{%r2155, %r2156}, [%rd1+40];
	bfe.u32 	%r2157, %r2155, 0, 8;
	cvt.u16.u32 	%rs4131, %r2157;
	bfe.u32 	%r2158, %r2155, 8, 8;
	cvt.u16.u32 	%rs4130, %r2158;
	bfe.u32 	%r2159, %r2155, 16, 8;
	cvt.u16.u32 	%rs4129, %r2159;
	bfe.u32 	%r2160, %r2155, 24, 8;
	cvt.u16.u32 	%rs4128, %r2160;
	bfe.u32 	%r2161, %r2156, 0, 8;
	cvt.u16.u32 	%rs4127, %r2161;
	bfe.u32 	%r2162, %r2156, 8, 8;
	cvt.u16.u32 	%rs4126, %r2162;
	bfe.u32 	%r2163, %r2156, 16, 8;
	cvt.u16.u32 	%rs4125, %r2163;
	bfe.u32 	%r2164, %r2156, 24, 8;
	cvt.u16.u32 	%rs4124, %r2164;
	ld.local.v2.b32 	{%r2165, %r2166}, [%rd1+24];
	bfe.u32 	%r2167, %r2165, 0, 8;
	cvt.u16.u32 	%rs4123, %r2167;
	bfe.u32 	%r2168, %r2165, 8, 8;
	cvt.u16.u32 	%rs4122, %r2168;
	bfe.u32 	%r2169, %r2165, 16, 8;
	cvt.u16.u32 	%rs4121, %r2169;
	bfe.u32 	%r2170, %r2165, 24, 8;
	cvt.u16.u32 	%rs4120, %r2170;
	bfe.u32 	%r2171, %r2166, 0, 8;
	cvt.u16.u32 	%rs4119, %r2171;
	bfe.u32 	%r2172, %r2166, 8, 8;
	cvt.u16.u32 	%rs4118, %r2172;
	bfe.u32 	%r2173, %r2166, 16, 8;
	cvt.u16.u32 	%rs4117, %r2173;
	bfe.u32 	%r2174, %r2166, 24, 8;
	cvt.u16.u32 	%rs4116, %r2174;
	mov.b32 	%r311, 0;
	mov.u32 	%r2622, %r355;
	mov.u32 	%r2624, %r355;
	bra.uni 	$L__BB1_474;
$L__BB1_508:
	mul.wide.u32 	%rd970, %r2554, 16;
	add.s64 	%rd971, %rd2, %rd970;
	add.s64 	%rd972, %rd4, %rd970;
	ld.local.v4.b32 	{%r1977, %r1978, %r1979, %r1980}, [%rd971];
	st.local.v4.b32 	[%rd972], {%r1977, %r1978, %r1979, %r1980};
	ld.local.v4.b32 	{%r1981, %r1982, %r1983, %r1984}, [%rd971+16];
	st.local.v4.b32 	[%rd972+16], {%r1981, %r1982, %r1983, %r1984};
	ld.local.v4.b32 	{%r1985, %r1986, %r1987, %r1988}, [%rd971+32];
	st.local.v4.b32 	[%rd972+32], {%r1985, %r1986, %r1987, %r1988};
	ld.local.v4.b32 	{%r1989, %r1990, %r1991, %r1992}, [%rd971+48];
	st.local.v4.b32 	[%rd972+48], {%r1989, %r1990, %r1991, %r1992};
	add.s32 	%r2554, %r2554, 4;
	setp.eq.s32 	%p482, %r2554, %r2568;
	@%p482 bra 	$L__BB1_509;
	bra.uni 	$L__BB1_508;
$L__BB1_509:
	setp.eq.s32 	%p483, %r295, 0;
	@%p483 bra 	$L__BB1_452;
	mul.wide.u32 	%rd973, %r2568, 16;
	add.s64 	%rd67, %rd2, %rd973;
	add.s64 	%rd68, %rd4, %rd973;
	ld.local.v4.b32 	{%r1993, %r1994, %r1995, %r1996}, [%rd67];
	st.local.v4.b32 	[%rd68], {%r1993, %r1994, %r1995, %r1996};
	setp.eq.s32 	%p484, %r295, 1;
	@%p484 bra 	$L__BB1_452;
	ld.local.v4.b32 	{%r1997, %r1998, %r1999, %r2000}, [%rd67+16];
	st.local.v4.b32 	[%rd68+16], {%r1997, %r1998, %r1999, %r2000};
	setp.eq.s32 	%p485, %r295, 2;
	@%p485 bra 	$L__BB1_452;
	ld.local.v4.b32 	{%r2001, %r2002, %r2003, %r2004}, [%rd67+32];
	st.local.v4.b32 	[%rd68+32], {%r2001, %r2002, %r2003, %r2004};
	bra.uni 	$L__BB1_452;
$L__BB1_513:
	div.s32 	%r1895, %r356, %r355;
	max.s32 	%r337, %r1895, 1;
	mov.b32 	%r2549, 0;
$L__BB1_514:
	mul.wide.u32 	%rd919, %r2549, 16;
	add.s64 	%rd920, %rd4, %rd919;
	add.s64 	%rd921, %rd2, %rd919;
	shl.b64 	%rd922, %rd24, 2;
	add.s64 	%rd923, %rd920, %rd922;
	add.s64 	%rd924, %rd923, %rd25;
	shl.b64 	%rd925, %rd26, 2;
	add.s64 	%rd926, %rd920, %rd925;
	add.s64 	%rd927, %rd926, %rd27;
	shl.b64 	%rd928, %rd28, 2;
	add.s64 	%rd929, %rd920, %rd928;
	add.s64 	%rd930, %rd929, %rd29;
	shl.b64 	%rd931, %rd30, 2;
	add.s64 	%rd932, %rd920, %rd931;
	add.s64 	%rd933, %rd932, %rd31;
	shl.b64 	%rd934, %rd32, 2;
	add.s64 	%rd935, %rd920, %rd934;
	add.s64 	%rd936, %rd935, %rd33;
	shl.b64 	%rd937, %rd34, 2;
	add.s64 	%rd938, %rd920, %rd937;
	add.s64 	%rd939, %rd938, %rd35;
	shl.b64 	%rd940, %rd36, 2;
	add.s64 	%rd941, %rd920, %rd940;
	add.s64 	%rd942, %rd941, %rd37;
	shl.b64 	%rd943, %rd38, 2;
	add.s64 	%rd944, %rd920, %rd943;
	add.s64 	%rd945, %rd944, %rd39;
	shl.b64 	%rd946, %rd40, 2;
	add.s64 	%rd947, %rd920, %rd946;
	add.s64 	%rd948, %rd947, %rd41;
	shl.b64 	%rd949, %rd42, 2;
	add.s64 	%rd950, %rd920, %rd949;
	add.s64 	%rd951, %rd950, %rd43;
	shl.b64 	%rd952, %rd44, 2;
	add.s64 	%rd953, %rd920, %rd952;
	add.s64 	%rd954, %rd953, %rd45;
	shl.b64 	%rd955, %rd46, 2;
	add.s64 	%rd956, %rd920, %rd955;
	add.s64 	%rd957, %rd956, %rd47;
	shl.b64 	%rd958, %rd48, 2;
	add.s64 	%rd959, %rd920, %rd958;
	add.s64 	%rd960, %rd959, %rd49;
	shl.b64 	%rd961, %rd50, 2;
	add.s64 	%rd962, %rd920, %rd961;
	add.s64 	%rd963, %rd962, %rd51;
	shl.b64 	%rd964, %rd52, 2;
	add.s64 	%rd965, %rd920, %rd964;
	add.s64 	%rd966, %rd965, %rd53;
	shl.b64 	%rd967, %rd54, 2;
	add.s64 	%rd968, %rd920, %rd967;
	add.s64 	%rd969, %rd968, %rd55;
	ld.local.u8 	%r1896, [%rd969];
	ld.local.u8 	%r1897, [%rd966];
	prmt.b32 	%r1898, %r1897, %r1896, 0x3340U;
	ld.local.u8 	%r1899, [%rd963];
	ld.local.u8 	%r1900, [%rd960];
	prmt.b32 	%r1901, %r1900, %r1899, 0x3340U;
	prmt.b32 	%r1902, %r1901, %r1898, 0x5410U;
	ld.local.u8 	%r1903, [%rd957];
	ld.local.u8 	%r1904, [%rd954];
	prmt.b32 	%r1905, %r1904, %r1903, 0x3340U;
	ld.local.u8 	%r1906, [%rd951];
	ld.local.u8 	%r1907, [%rd948];
	prmt.b32 	%r1908, %r1907, %r1906, 0x3340U;
	prmt.b32 	%r1909, %r1908, %r1905, 0x5410U;
	ld.local.u8 	%r1910, [%rd945];
	ld.local.u8 	%r1911, [%rd942];
	prmt.b32 	%r1912, %r1911, %r1910, 0x3340U;
	ld.local.u8 	%r1913, [%rd939];
	ld.local.u8 	%r1914, [%rd936];
	prmt.b32 	%r1915, %r1914, %r1913, 0x3340U;
	prmt.b32 	%r1916, %r1915, %r1912, 0x5410U;
	ld.local.u8 	%r1917, [%rd933];
	ld.local.u8 	%r1918, [%rd930];
	prmt.b32 	%r1919, %r1918, %r1917, 0x3340U;
	ld.local.u8 	%r1920, [%rd927];
	ld.local.u8 	%r1921, [%rd924];
	prmt.b32 	%r1922, %r1921, %r1920, 0x3340U;
	prmt.b32 	%r1923, %r1922, %r1919, 0x5410U;
	st.local.v4.b32 	[%rd921], {%r1923, %r1916, %r1909, %r1902};
	add.s32 	%r2549, %r2549, 1;
	setp.eq.s32 	%p461, %r2549, %r337;
	@%p461 bra 	$L__BB1_515;
	bra.uni 	$L__BB1_514;
$L__BB1_515:
	ld.local.v2.b32 	{%r1925, %r1926}, [%rd2+32];
	bfe.u32 	%r1927, %r1925, 0, 8;
	cvt.u16.u32 	%rs4101, %r1927;
	bfe.u32 	%r1928, %r1925, 8, 8;
	cvt.u16.u32 	%rs4100, %r1928;
	bfe.u32 	%r1929, %r1925, 16, 8;
	cvt.u16.u32 	%rs4099, %r1929;
	bfe.u32 	%r1930, %r1925, 24, 8;
	cvt.u16.u32 	%rs4098, %r1930;
	bfe.u32 	%r1931, %r1926, 0, 8;
	cvt.u16.u32 	%rs4097, %r1931;
	bfe.u32 	%r1932, %r1926, 8, 8;
	cvt.u16.u32 	%rs4096, %r1932;
	bfe.u32 	%r1933, %r1926, 16, 8;
	cvt.u16.u32 	%rs4095, %r1933;
	bfe.u32 	%r1934, %r1926, 24, 8;
	cvt.u16.u32 	%rs4094, %r1934;
	ld.local.v2.b32 	{%r1935, %r1936}, [%rd2+16];
	bfe.u32 	%r1937, %r1935, 0, 8;
	cvt.u16.u32 	%rs4093, %r1937;
	bfe.u32 	%r1938, %r1935, 8, 8;
	cvt.u16.u32 	%rs4092, %r1938;
	bfe.u32 	%r1939, %r1935, 16, 8;
	cvt.u16.u32 	%rs4091, %r1939;
	bfe.u32 	%r1940, %r1935, 24, 8;
	cvt.u16.u32 	%rs4090, %r1940;
	bfe.u32 	%r1941, %r1936, 0, 8;
	cvt.u16.u32 	%rs4089, %r1941;
	bfe.u32 	%r1942, %r1936, 8, 8;
	cvt.u16.u32 	%rs4088, %r1942;
	bfe.u32 	%r1943, %r1936, 16, 8;
	cvt.u16.u32 	%rs4087, %r1943;
	bfe.u32 	%r1944, %r1936, 24, 8;
	cvt.u16.u32 	%rs4086, %r1944;
	mov.b32 	%r293, 0;
	mov.u32 	%r2619, %r355;
	mov.u32 	%r2621, %r355;
	bra.uni 	$L__BB1_470;
$L__BB1_516:
	mul.wide.u32 	%rd814, %r2547, 16;
	add.s64 	%rd815, %rd5, %rd814;
	add.s64 	%rd816, %rd8, %rd814;
	ld.local.v4.b32 	{%r1745, %r1746, %r1747, %r1748}, [%rd815];
	st.local.v4.b32 	[%rd816], {%r1745, %r1746, %r1747, %r1748};
	ld.local.v4.b32 	{%r1749, %r1750, %r1751, %r1752}, [%rd815+16];
	st.local.v4.b32 	[%rd816+16], {%r1749, %r1750, %r1751, %r1752};
	ld.local.v4.b32 	{%r1753, %r1754, %r1755, %r1756}, [%rd815+32];
	st.local.v4.b32 	[%rd816+32], {%r1753, %r1754, %r1755, %r1756};
	ld.local.v4.b32 	{%r1757, %r1758, %r1759, %r1760}, [%rd815+48];
	st.local.v4.b32 	[%rd816+48], {%r1757, %r1758, %r1759, %r1760};
	add.s32 	%r2547, %r2547, 4;
	setp.eq.s32 	%p375, %r2547, %r2569;
	@%p375 bra 	$L__BB1_517;
	bra.uni 	$L__BB1_516;
$L__BB1_517:
	setp.eq.s32 	%p376, %r278, 0;
	@%p376 bra 	$L__BB1_355;
	mul.wide.u32 	%rd817, %r2569, 16;
	add.s64 	%rd69, %rd5, %rd817;
	add.s64 	%rd70, %rd8, %rd817;
	ld.local.v4.b32 	{%r1761, %r1762, %r1763, %r1764}, [%rd69];
	st.local.v4.b32 	[%rd70], {%r1761, %r1762, %r1763, %r1764};
	setp.eq.s32 	%p377, %r278, 1;
	@%p377 bra 	$L__BB1_355;
	ld.local.v4.b32 	{%r1765, %r1766, %r1767, %r1768}, [%rd69+16];
	st.local.v4.b32 	[%rd70+16], {%r1765, %r1766, %r1767, %r1768};
	setp.eq.s32 	%p378, %r278, 2;
	@%p378 bra 	$L__BB1_355;
	ld.local.v4.b32 	{%r1769, %r1770, %r1771, %r1772}, [%rd69+32];
	st.local.v4.b32 	[%rd70+32], {%r1769, %r1770, %r1771, %r1772};
	bra.uni 	$L__BB1_355;
$L__BB1_521:
	div.s32 	%r1662, %r361, %r360;
	max.s32 	%r340, %r1662, 1;
	mov.b32 	%r2542, 0;
$L__BB1_522:
	mul.wide.u32 	%rd763, %r2542, 16;
	add.s64 	%rd764, %rd8, %rd763;
	add.s64 	%rd765, %rd5, %rd763;
	shl.b64 	%rd766, %rd115, 2;
	add.s64 	%rd767, %rd764, %rd766;
	add.s64 	%rd768, %rd767, %rd116;
	shl.b64 	%rd769, %rd95, 2;
	add.s64 	%rd770, %rd764, %rd769;
	add.s64 	%rd771, %rd770, %rd99;
	shl.b64 	%rd772, %rd100, 2;
	add.s64 	%rd773, %rd764, %rd772;
	add.s64 	%rd774, %rd773, %rd101;
	shl.b64 	%rd775, %rd103, 2;
	add.s64 	%rd776, %rd764, %rd775;
	add.s64 	%rd777, %rd776, %rd104;
	shl.b64 	%rd778, %rd105, 2;
	add.s64 	%rd779, %rd764, %rd778;
	add.s64 	%rd780, %rd779, %rd107;
	shl.b64 	%rd781, %rd106, 2;
	add.s64 	%rd782, %rd764, %rd781;
	add.s64 	%rd783, %rd782, %rd108;
	shl.b64 	%rd784, %rd109, 2;
	add.s64 	%rd785, %rd764, %rd784;
	add.s64 	%rd786, %rd785, %rd111;
	shl.b64 	%rd787, %rd110, 2;
	add.s64 	%rd788, %rd764, %rd787;
	add.s64 	%rd789, %rd788, %rd114;
	shl.b64 	%rd790, %rd113, 2;
	add.s64 	%rd791, %rd764, %rd790;
	add.s64 	%rd792, %rd791, %rd96;
	shl.b64 	%rd793, %rd112, 2;
	add.s64 	%rd794, %rd764, %rd793;
	add.s64 	%rd795, %rd794, %rd102;
	shl.b64 	%rd796, %rd93, 2;
	add.s64 	%rd797, %rd764, %rd796;
	add.s64 	%rd798, %rd797, %rd94;
	shl.b64 	%rd799, %rd56, 2;
	add.s64 	%rd800, %rd764, %rd799;
	add.s64 	%rd801, %rd800, %rd57;
	shl.b64 	%rd802, %rd58, 2;
	add.s64 	%rd803, %rd764, %rd802;
	add.s64 	%rd804, %rd803, %rd98;
	shl.b64 	%rd805, %rd88, 2;
	add.s64 	%rd806, %rd764, %rd805;
	add.s64 	%rd807, %rd806, %rd97;
	shl.b64 	%rd808, %rd89, 2;
	add.s64 	%rd809, %rd764, %rd808;
	add.s64 	%rd810, %rd809, %rd90;
	shl.b64 	%rd811, %rd91, 2;
	add.s64 	%rd812, %rd764, %rd811;
	add.s64 	%rd813, %rd812, %rd92;
	ld.local.u8 	%r1663, [%rd813];
	ld.local.u8 	%r1664, [%rd810];
	prmt.b32 	%r1665, %r1664, %r1663, 0x3340U;
	ld.local.u8 	%r1666, [%rd807];
	ld.local.u8 	%r1667, [%rd804];
	prmt.b32 	%r1668, %r1667, %r1666, 0x3340U;
	prmt.b32 	%r1669, %r1668, %r1665, 0x5410U;
	ld.local.u8 	%r1670, [%rd801];
	ld.local.u8 	%r1671, [%rd798];
	prmt.b32 	%r1672, %r1671, %r1670, 0x3340U;
	ld.local.u8 	%r1673, [%rd795];
	ld.local.u8 	%r1674, [%rd792];
	prmt.b32 	%r1675, %r1674, %r1673, 0x3340U;
	prmt.b32 	%r1676, %r1675, %r1672, 0x5410U;
	ld.local.u8 	%r1677, [%rd789];
	ld.local.u8 	%r1678, [%rd786];
	prmt.b32 	%r1679, %r1678, %r1677, 0x3340U;
	ld.local.u8 	%r1680, [%rd783];
	ld.local.u8 	%r1681, [%rd780];
	prmt.b32 	%r1682, %r1681, %r1680, 0x3340U;
	prmt.b32 	%r1683, %r1682, %r1679, 0x5410U;
	ld.local.u8 	%r1684, [%rd777];
	ld.local.u8 	%r1685, [%rd774];
	prmt.b32 	%r1686, %r1685, %r1684, 0x3340U;
	ld.local.u8 	%r1687, [%rd771];
	ld.local.u8 	%r1688, [%rd768];
	prmt.b32 	%r1689, %r1688, %r1687, 0x3340U;
	prmt.b32 	%r1690, %r1689, %r1686, 0x5410U;
	st.local.v4.b32 	[%rd765], {%r1690, %r1683, %r1676, %r1669};
	add.s32 	%r2542, %r2542, 1;
	setp.eq.s32 	%p354, %r2542, %r340;
	@%p354 bra 	$L__BB1_523;
	bra.uni 	$L__BB1_522;
$L__BB1_523:
	ld.local.v2.b32 	{%r1692, %r1693}, [%rd5+40];
	bfe.u32 	%r1694, %r1692, 0, 8;
	cvt.u16.u32 	%rs4059, %r1694;
	bfe.u32 	%r1695, %r1692, 8, 8;
	cvt.u16.u32 	%rs4058, %r1695;
	bfe.u32 	%r1696, %r1692, 16, 8;
	cvt.u16.u32 	%rs4057, %r1696;
	bfe.u32 	%r1697, %r1692, 24, 8;
	cvt.u16.u32 	%rs4056, %r1697;
	bfe.u32 	%r1698, %r1693, 0, 8;
	cvt.u16.u32 	%rs4055, %r1698;
	bfe.u32 	%r1699, %r1693, 8, 8;
	cvt.u16.u32 	%rs4054, %r1699;
	bfe.u32 	%r1700, %r1693, 16, 8;
	cvt.u16.u32 	%rs4053, %r1700;
	bfe.u32 	%r1701, %r1693, 24, 8;
	cvt.u16.u32 	%rs4052, %r1701;
	ld.local.v2.b32 	{%r1702, %r1703}, [%rd5+24];
	bfe.u32 	%r1704, %r1702, 0, 8;
	cvt.u16.u32 	%rs4051, %r1704;
	bfe.u32 	%r1705, %r1702, 8, 8;
	cvt.u16.u32 	%rs4050, %r1705;
	bfe.u32 	%r1706, %r1702, 16, 8;
	cvt.u16.u32 	%rs4049, %r1706;
	bfe.u32 	%r1707, %r1702, 24, 8;
	cvt.u16.u32 	%rs4048, %r1707;
	bfe.u32 	%r1708, %r1703, 0, 8;
	cvt.u16.u32 	%rs4047, %r1708;
	bfe.u32 	%r1709, %r1703, 8, 8;
	cvt.u16.u32 	%rs4046, %r1709;
	bfe.u32 	%r1710, %r1703, 16, 8;
	cvt.u16.u32 	%rs4045, %r1710;
	bfe.u32 	%r1711, %r1703, 24, 8;
	cvt.u16.u32 	%rs4044, %r1711;
	mov.b32 	%r276, 0;
	mov.u32 	%r2616, %r360;
	mov.u32 	%r2618, %r360;
	bra.uni 	$L__BB1_374;
$L__BB1_524:
	mul.wide.u32 	%rd695, %r2540, 16;
	add.s64 	%rd696, %rd6, %rd695;
	add.s64 	%rd697, %rd8, %rd695;
	ld.local.v4.b32 	{%r1514, %r1515, %r1516, %r1517}, [%rd696];
	st.local.v4.b32 	[%rd697], {%r1514, %r1515, %r1516, %r1517};
	ld.local.v4.b32 	{%r1518, %r1519, %r1520, %r1521}, [%rd696+16];
	st.local.v4.b32 	[%rd697+16], {%r1518, %r1519, %r1520, %r1521};
	ld.local.v4.b32 	{%r1522, %r1523, %r1524, %r1525}, [%rd696+32];
	st.local.v4.b32 	[%rd697+32], {%r1522, %r1523, %r1524, %r1525};
	ld.local.v4.b32 	{%r1526, %r1527, %r1528, %r1529}, [%rd696+48];
	st.local.v4.b32 	[%rd697+48], {%r1526, %r1527, %r1528, %r1529};
	add.s32 	%r2540, %r2540, 4;
	setp.eq.s32 	%p348, %r2540, %r2570;
	@%p348 bra 	$L__BB1_525;
	bra.uni 	$L__BB1_524;
$L__BB1_525:
	setp.eq.s32 	%p349, %r260, 0;
	@%p349 bra 	$L__BB1_352;
	mul.wide.u32 	%rd698, %r2570, 16;
	add.s64 	%rd71, %rd6, %rd698;
	add.s64 	%rd72, %rd8, %rd698;
	ld.local.v4.b32 	{%r1530, %r1531, %r1532, %r1533}, [%rd71];
	st.local.v4.b32 	[%rd72], {%r1530, %r1531, %r1532, %r1533};
	setp.eq.s32 	%p350, %r260, 1;
	@%p350 bra 	$L__BB1_352;
	ld.local.v4.b32 	{%r1534, %r1535, %r1536, %r1537}, [%rd71+16];
	st.local.v4.b32 	[%rd72+16], {%r1534, %r1535, %r1536, %r1537};
	setp.eq.s32 	%p351, %r260, 2;
	@%p351 bra 	$L__BB1_352;
	ld.local.v4.b32 	{%r1538, %r1539, %r1540, %r1541}, [%rd71+32];
	st.local.v4.b32 	[%rd72+32], {%r1538, %r1539, %r1540, %r1541};
	bra.uni 	$L__BB1_352;
$L__BB1_529:
	div.s32 	%r1432, %r361, %r360;
	max.s32 	%r343, %r1432, 1;
	mov.b32 	%r2535, 0;
$L__BB1_530:
	mul.wide.u32 	%rd644, %r2535, 16;
	add.s64 	%rd645, %rd8, %rd644;
	add.s64 	%rd646, %rd6, %rd644;
	shl.b64 	%rd647, %rd24, 2;
	add.s64 	%rd648, %rd645, %rd647;
	add.s64 	%rd649, %rd648, %rd25;
	shl.b64 	%rd650, %rd26, 2;
	add.s64 	%rd651, %rd645, %rd650;
	add.s64 	%rd652, %rd651, %rd27;
	shl.b64 	%rd653, %rd28, 2;
	add.s64 	%rd654, %rd645, %rd653;
	add.s64 	%rd655, %rd654, %rd29;
	shl.b64 	%rd656, %rd30, 2;
	add.s64 	%rd657, %rd645, %rd656;
	add.s64 	%rd658, %rd657, %rd31;
	shl.b64 	%rd659, %rd32, 2;
	add.s64 	%rd660, %rd645, %rd659;
	add.s64 	%rd661, %rd660, %rd33;
	shl.b64 	%rd662, %rd34, 2;
	add.s64 	%rd663, %rd645, %rd662;
	add.s64 	%rd664, %rd663, %rd35;
	shl.b64 	%rd665, %rd36, 2;
	add.s64 	%rd666, %rd645, %rd665;
	add.s64 	%rd667, %rd666, %rd37;
	shl.b64 	%rd668, %rd38, 2;
	add.s64 	%rd669, %rd645, %rd668;
	add.s64 	%rd670, %rd669, %rd39;
	shl.b64 	%rd671, %rd40, 2;
	add.s64 	%rd672, %rd645, %rd671;
	add.s64 	%rd673, %rd672, %rd41;
	shl.b64 	%rd674, %rd42, 2;
	add.s64 	%rd675, %rd645, %rd674;
	add.s64 	%rd676, %rd675, %rd43;
	shl.b64 	%rd677, %rd44, 2;
	add.s64 	%rd678, %rd645, %rd677;
	add.s64 	%rd679, %rd678, %rd45;
	shl.b64 	%rd680, %rd46, 2;
	add.s64 	%rd681, %rd645, %rd680;
	add.s64 	%rd682, %rd681, %rd47;
	shl.b64 	%rd683, %rd48, 2;
	add.s64 	%rd684, %rd645, %rd683;
	add.s64 	%rd685, %rd684, %rd49;
	shl.b64 	%rd686, %rd50, 2;
	add.s64 	%rd687, %rd645, %rd686;
	add.s64 	%rd688, %rd687, %rd51;
	shl.b64 	%rd689, %rd52, 2;
	add.s64 	%rd690, %rd645, %rd689;
	add.s64 	%rd691, %rd690, %rd53;
	shl.b64 	%rd692, %rd54, 2;
	add.s64 	%rd693, %rd645, %rd692;
	add.s64 	%rd694, %rd693, %rd55;
	ld.local.u8 	%r1433, [%rd694];
	ld.local.u8 	%r1434, [%rd691];
	prmt.b32 	%r1435, %r1434, %r1433, 0x3340U;
	ld.local.u8 	%r1436, [%rd688];
	ld.local.u8 	%r1437, [%rd685];
	prmt.b32 	%r1438, %r1437, %r1436, 0x3340U;
	prmt.b32 	%r1439, %r1438, %r1435, 0x5410U;
	ld.local.u8 	%r1440, [%rd682];
	ld.local.u8 	%r1441, [%rd679];
	prmt.b32 	%r1442, %r1441, %r1440, 0x3340U;
	ld.local.u8 	%r1443, [%rd676];
	ld.local.u8 	%r1444, [%rd673];
	prmt.b32 	%r1445, %r1444, %r1443, 0x3340U;
	prmt.b32 	%r1446, %r1445, %r1442, 0x5410U;
	ld.local.u8 	%r1447, [%rd670];
	ld.local.u8 	%r1448, [%rd667];
	prmt.b32 	%r1449, %r1448, %r1447, 0x3340U;
	ld.local.u8 	%r1450, [%rd664];
	ld.local.u8 	%r1451, [%rd661];
	prmt.b32 	%r1452, %r1451, %r1450, 0x3340U;
	prmt.b32 	%r1453, %r1452, %r1449, 0x5410U;
	ld.local.u8 	%r1454, [%rd658];
	ld.local.u8 	%r1455, [%rd655];
	prmt.b32 	%r1456, %r1455, %r1454, 0x3340U;
	ld.local.u8 	%r1457, [%rd652];
	ld.local.u8 	%r1458, [%rd649];
	prmt.b32 	%r1459, %r1458, %r1457, 0x3340U;
	prmt.b32 	%r1460, %r1459, %r1456, 0x5410U;
	st.local.v4.b32 	[%rd646], {%r1460, %r1453, %r1446, %r1439};
	add.s32 	%r2535, %r2535, 1;
	setp.eq.s32 	%p327, %r2535, %r343;
	@%p327 bra 	$L__BB1_531;
	bra.uni 	$L__BB1_530;
$L__BB1_531:
	ld.local.v2.b32 	{%r1462, %r1463}, [%rd6+32];
	bfe.u32 	%r1464, %r1462, 0, 8;
	cvt.u16.u32 	%rs4029, %r1464;
	bfe.u32 	%r1465, %r1462, 8, 8;
	cvt.u16.u32 	%rs4028, %r1465;
	bfe.u32 	%r1466, %r1462, 16, 8;
	cvt.u16.u32 	%rs4027, %r1466;
	bfe.u32 	%r1467, %r1462, 24, 8;
	cvt.u16.u32 	%rs4026, %r1467;
	bfe.u32 	%r1468, %r1463, 0, 8;
	cvt.u16.u32 	%rs4025, %r1468;
	bfe.u32 	%r1469, %r1463, 8, 8;
	cvt.u16.u32 	%rs4024, %r1469;
	bfe.u32 	%r1470, %r1463, 16, 8;
	cvt.u16.u32 	%rs4023, %r1470;
	bfe.u32 	%r1471, %r1463, 24, 8;
	cvt.u16.u32 	%rs4022, %r1471;
	ld.local.v2.b32 	{%r1472, %r1473}, [%rd6+16];
	bfe.u32 	%r1474, %r1472, 0, 8;
	cvt.u16.u32 	%rs4021, %r1474;
	bfe.u32 	%r1475, %r1472, 8, 8;
	cvt.u16.u32 	%rs4020, %r1475;
	bfe.u32 	%r1476, %r1472, 16, 8;
	cvt.u16.u32 	%rs4019, %r1476;
	bfe.u32 	%r1477, %r1472, 24, 8;
	cvt.u16.u32 	%rs4018, %r1477;
	bfe.u32 	%r1478, %r1473, 0, 8;
	cvt.u16.u32 	%rs4017, %r1478;
	bfe.u32 	%r1479, %r1473, 8, 8;
	cvt.u16.u32 	%rs4016, %r1479;
	bfe.u32 	%r1480, %r1473, 16, 8;
	cvt.u16.u32 	%rs4015, %r1480;
	bfe.u32 	%r1481, %r1473, 24, 8;
	cvt.u16.u32 	%rs4014, %r1481;
	mov.b32 	%r258, 0;
	mov.u32 	%r2613, %r360;
	mov.u32 	%r2615, %r360;
	bra.uni 	$L__BB1_370;
$L__BB1_532:
	mul.wide.u32 	%rd561, %r2531, 16;
	add.s64 	%rd562, %rd9, %rd561;
	add.s64 	%rd563, %rd11, %rd561;
	ld.local.v4.b32 	{%r1250, %r1251, %r1252, %r1253}, [%rd562];
	st.local.v4.b32 	[%rd563], {%r1250, %r1251, %r1252, %r1253};
	ld.local.v4.b32 	{%r1254, %r1255, %r1256, %r1257}, [%rd562+16];
	st.local.v4.b32 	[%rd563+16], {%r1254, %r1255, %r1256, %r1257};
	ld.local.v4.b32 	{%r1258, %r1259, %r1260, %r1261}, [%rd562+32];
	st.local.v4.b32 	[%rd563+32], {%r1258, %r1259, %r1260, %r1261};
	ld.local.v4.b32 	{%r1262, %r1263, %r1264, %r1265}, [%rd562+48];
	st.local.v4.b32 	[%rd563+48], {%r1262, %r1263, %r1264, %r1265};
	add.s32 	%r2531, %r2531, 4;
	setp.eq.s32 	%p240, %r2531, %r2571;
	@%p240 bra 	$L__BB1_533;
	bra.uni 	$L__BB1_532;
$L__BB1_533:
	setp.eq.s32 	%p241, %r239, 0;
	@%p241 bra 	$L__BB1_210;
	mul.wide.u32 	%rd564, %r2571, 16;
	add.s64 	%rd73, %rd9, %rd564;
	add.s64 	%rd74, %rd11, %rd564;
	ld.local.v4.b32 	{%r1266, %r1267, %r1268, %r1269}, [%rd73];
	st.local.v4.b32 	[%rd74], {%r1266, %r1267, %r1268, %r1269};
	setp.eq.s32 	%p242, %r239, 1;
	@%p242 bra 	$L__BB1_210;
	ld.local.v4.b32 	{%r1270, %r1271, %r1272, %r1273}, [%rd73+16];
	st.local.v4.b32 	[%rd74+16], {%r1270, %r1271, %r1272, %r1273};
	setp.eq.s32 	%p243, %r239, 2;
	@%p243 bra 	$L__BB1_210;
	ld.local.v4.b32 	{%r1274, %r1275, %r1276, %r1277}, [%rd73+32];
	st.local.v4.b32 	[%rd74+32], {%r1274, %r1275, %r1276, %r1277};
	bra.uni 	$L__BB1_210;
$L__BB1_537:
	ld.const.u32 	%r346, [%rd61];
	div.s32 	%r347, %r370, %r346;
	max.s32 	%r348, %r347, 1;
	mov.b32 	%r2526, 0;
$L__BB1_538:
	mul.wide.u32 	%rd510, %r2526, 16;
	add.s64 	%rd511, %rd11, %rd510;
	add.s64 	%rd512, %rd9, %rd510;
	shl.b64 	%rd513, %rd24, 2;
	add.s64 	%rd514, %rd511, %rd513;
	add.s64 	%rd515, %rd514, %rd25;
	shl.b64 	%rd516, %rd26, 2;
	add.s64 	%rd517, %rd511, %rd516;
	add.s64 	%rd518, %rd517, %rd27;
	shl.b64 	%rd519, %rd28, 2;
	add.s64 	%rd520, %rd511, %rd519;
	add.s64 	%rd521, %rd520, %rd29;
	shl.b64 	%rd522, %rd30, 2;
	add.s64 	%rd523, %rd511, %rd522;
	add.s64 	%rd524, %rd523, %rd31;
	shl.b64 	%rd525, %rd32, 2;
	add.s64 	%rd526, %rd511, %rd525;
	add.s64 	%rd527, %rd526, %rd33;
	shl.b64 	%rd528, %rd34, 2;
	add.s64 	%rd529, %rd511, %rd528;
	add.s64 	%rd530, %rd529, %rd35;
	shl.b64 	%rd531, %rd36, 2;
	add.s64 	%rd532, %rd511, %rd531;
	add.s64 	%rd533, %rd532, %rd37;
	shl.b64 	%rd534, %rd38, 2;
	add.s64 	%rd535, %rd511, %rd534;
	add.s64 	%rd536, %rd535, %rd39;
	shl.b64 	%rd537, %rd40, 2;
	add.s64 	%rd538, %rd511, %rd537;
	add.s64 	%rd539, %rd538, %rd41;
	shl.b64 	%rd540, %rd42, 2;
	add.s64 	%rd541, %rd511, %rd540;
	add.s64 	%rd542, %rd541, %rd43;
	shl.b64 	%rd543, %rd44, 2;
	add.s64 	%rd544, %rd511, %rd543;
	add.s64 	%rd545, %rd544, %rd45;
	shl.b64 	%rd546, %rd46, 2;
	add.s64 	%rd547, %rd511, %rd546;
	add.s64 	%rd548, %rd547, %rd47;
	shl.b64 	%rd549, %rd48, 2;
	add.s64 	%rd550, %rd511, %rd549;
	add.s64 	%rd551, %rd550, %rd49;
	shl.b64 	%rd552, %rd50, 2;
	add.s64 	%rd553, %rd511, %rd552;
	add.s64 	%rd554, %rd553, %rd51;
	shl.b64 	%rd555, %rd52, 2;
	add.s64 	%rd556, %rd511, %rd555;
	add.s64 	%rd557, %rd556, %rd53;
	shl.b64 	%rd558, %rd54, 2;
	add.s64 	%rd559, %rd511, %rd558;
	add.s64 	%rd560, %rd559, %rd55;
	ld.local.u8 	%r1169, [%rd560];
	ld.local.u8 	%r1170, [%rd557];
	prmt.b32 	%r1171, %r1170, %r1169, 0x3340U;
	ld.local.u8 	%r1172, [%rd554];
	ld.local.u8 	%r1173, [%rd551];
	prmt.b32 	%r1174, %r1173, %r1172, 0x3340U;
	prmt.b32 	%r1175, %r1174, %r1171, 0x5410U;
	ld.local.u8 	%r1176, [%rd548];
	ld.local.u8 	%r1177, [%rd545];
	prmt.b32 	%r1178, %r1177, %r1176, 0x3340U;
	ld.local.u8 	%r1179, [%rd542];
	ld.local.u8 	%r1180, [%rd539];
	prmt.b32 	%r1181, %r1180, %r1179, 0x3340U;
	prmt.b32 	%r1182, %r1181, %r1178, 0x5410U;
	ld.local.u8 	%r1183, [%rd536];
	ld.local.u8 	%r1184, [%rd533];
	prmt.b32 	%r1185, %r1184, %r1183, 0x3340U;
	ld.local.u8 	%r1186, [%rd530];
	ld.local.u8 	%r1187, [%rd527];
	prmt.b32 	%r1188, %r1187, %r1186, 0x3340U;
	prmt.b32 	%r1189, %r1188, %r1185, 0x5410U;
	ld.local.u8 	%r1190, [%rd524];
	ld.local.u8 	%r1191, [%rd521];
	prmt.b32 	%r1192, %r1191, %r1190, 0x3340U;
	ld.local.u8 	%r1193, [%rd518];
	ld.local.u8 	%r1194, [%rd515];
	prmt.b32 	%r1195, %r1194, %r1193, 0x3340U;
	prmt.b32 	%r1196, %r1195, %r1192, 0x5410U;
	st.local.v4.b32 	[%rd512], {%r1196, %r1189, %r1182, %r1175};
	add.s32 	%r2526, %r2526, 1;
	setp.eq.s32 	%p219, %r2526, %r348;
	@%p219 bra 	$L__BB1_539;
	bra.uni 	$L__BB1_538;
$L__BB1_539:
	ld.local.v2.b32 	{%r1198, %r1199}, [%rd9+32];
	bfe.u32 	%r1200, %r1198, 0, 8;
	cvt.u16.u32 	%rs3998, %r1200;
	bfe.u32 	%r1201, %r1198, 8, 8;
	cvt.u16.u32 	%rs3997, %r1201;
	bfe.u32 	%r1202, %r1198, 16, 8;
	cvt.u16.u32 	%rs3996, %r1202;
	bfe.u32 	%r1203, %r1198, 24, 8;
	cvt.u16.u32 	%rs3995, %r1203;
	bfe.u32 	%r1204, %r1199, 0, 8;
	cvt.u16.u32 	%rs3994, %r1204;
	bfe.u32 	%r1205, %r1199, 8, 8;
	cvt.u16.u32 	%rs3993, %r1205;
	bfe.u32 	%r1206, %r1199, 16, 8;
	cvt.u16.u32 	%rs3992, %r1206;
	bfe.u32 	%r1207, %r1199, 24, 8;
	cvt.u16.u32 	%rs3991, %r1207;
	ld.local.v2.b32 	{%r1208, %r1209}, [%rd9+16];
	bfe.u32 	%r1210, %r1208, 0, 8;
	cvt.u16.u32 	%rs3990, %r1210;
	bfe.u32 	%r1211, %r1208, 8, 8;
	cvt.u16.u32 	%rs3989, %r1211;
	bfe.u32 	%r1212, %r1208, 16, 8;
	cvt.u16.u32 	%rs3988, %r1212;
	bfe.u32 	%r1213, %r1208, 24, 8;
	cvt.u16.u32 	%rs3987, %r1213;
	bfe.u32 	%r1214, %r1209, 0, 8;
	cvt.u16.u32 	%rs3986, %r1214;
	bfe.u32 	%r1215, %r1209, 8, 8;
	cvt.u16.u32 	%rs3985, %r1215;
	bfe.u32 	%r1216, %r1209, 16, 8;
	cvt.u16.u32 	%rs3984, %r1216;
	bfe.u32 	%r1217, %r1209, 24, 8;
	cvt.u16.u32 	%rs3983, %r1217;
	mov.b32 	%r238, 0;
	mov.u32 	%r2610, %r346;
	mov.u32 	%r2612, %r346;
	bra.uni 	$L__BB1_279;
$L__BB1_540:
	cvt.u64.u16 	%rd415, %rs3804;
	and.b64  	%rd416, %rd415, 255;
	mov.u64 	%rd417, sbox_8;
	add.s64 	%rd418, %rd417, %rd416;
	ld.const.u8 	%rs3787, [%rd418];
	ld.local.u8 	%rd419, [%rd10+1];
	add.s64 	%rd420, %rd417, %rd419;
	ld.const.u8 	%rs44, [%rd420];
	ld.local.v2.u8 	{%rs1789, %rs1790}, [%rd10+2];
	cvt.u64.u16 	%rd421, %rs1789;
	add.s64 	%rd422, %rd417, %rd421;
	ld.const.u8 	%rs43, [%rd422];
	cvt.u64.u16 	%rd423, %rs1790;
	add.s64 	%rd424, %rd417, %rd423;
	ld.const.u8 	%rs42, [%rd424];
	ld.local.u32 	%r1066, [%rd10+4];
	bfe.u32 	%r1067, %r1066, 0, 8;
	bfe.u32 	%r1068, %r1066, 8, 8;
	bfe.u32 	%r1069, %r1066, 16, 8;
	bfe.u32 	%r1070, %r1066, 24, 8;
	cvt.u64.u32 	%rd425, %r1067;
	and.b64  	%rd426, %rd425, 255;
	add.s64 	%rd427, %rd417, %rd426;
	ld.const.u8 	%rs3786, [%rd427];
	cvt.u64.u32 	%rd428, %r1068;
	and.b64  	%rd429, %rd428, 255;
	add.s64 	%rd430, %rd417, %rd429;
	ld.const.u8 	%rs41, [%rd430];
	cvt.u64.u32 	%rd431, %r1069;
	and.b64  	%rd432, %rd431, 255;
	add.s64 	%rd433, %rd417, %rd432;
	ld.const.u8 	%rs40, [%rd433];
	cvt.u64.u32 	%rd434, %r1070;
	and.b64  	%rd435, %rd434, 255;
	add.s64 	%rd436, %rd417, %rd435;
	ld.const.u8 	%rs39, [%rd436];
	cvt.u32.u16 	%r1071, %rs42;
	cvt.u32.u16 	%r1072, %rs43;
	prmt.b32 	%r1073, %r1072, %r1071, 0x3340U;
	cvt.u32.u16 	%r1074, %rs44;
	cvt.u32.u16 	%r1075, %rs3787;
	prmt.b32 	%r1076, %r1075, %r1074, 0x3340U;
	prmt.b32 	%r1077, %r1076, %r1073, 0x5410U;
	cvt.u32.u16 	%r1078, %rs39;
	cvt.u32.u16 	%r1079, %rs40;
	prmt.b32 	%r1080, %r1079, %r1078, 0x3340U;
	cvt.u32.u16 	%r1081, %rs41;
	cvt.u32.u16 	%r1082, %rs3786;
	prmt.b32 	%r1083, %r1082, %r1081, 0x3340U;
	prmt.b32 	%r1084, %r1083, %r1080, 0x5410U;
	st.local.v2.b32 	[%rd10], {%r1077, %r1084};
	ld.local.v2.b32 	{%r1085, %r1086}, [%rd10+8];
	bfe.u32 	%r1087, %r1086, 24, 8;
	bfe.u32 	%r1088, %r1086, 16, 8;
	bfe.u32 	%r1089, %r1086, 8, 8;
	bfe.u32 	%r1090, %r1086, 0, 8;
	bfe.u32 	%r1091, %r1085, 24, 8;
	bfe.u32 	%r1092, %r1085, 16, 8;
	bfe.u32 	%r1093, %r1085, 8, 8;
	bfe.u32 	%r1094, %r1085, 0, 8;
	cvt.u64.u32 	%rd437, %r1094;
	and.b64  	%rd438, %rd437, 255;
	add.s64 	%rd439, %rd417, %rd438;
	ld.const.u8 	%rs3785, [%rd439];
	cvt.u64.u32 	%rd440, %r1093;
	and.b64  	%rd441, %rd440, 255;
	add.s64 	%rd442, %rd417, %rd441;
	ld.const.u8 	%rs1791, [%rd442];
	st.local.u8 	[%rd10+9], %rs1791;
	cvt.u64.u32 	%rd443, %r1092;
	and.b64  	%rd444, %rd443, 255;
	add.s64 	%rd445, %rd417, %rd444;
	ld.const.u8 	%rs1792, [%rd445];
	cvt.u64.u32 	%rd446, %r1091;
	and.b64  	%rd447, %rd446, 255;
	add.s64 	%rd448, %rd417, %rd447;
	ld.const.u8 	%rs1793, [%rd448];
	st.local.v2.u8 	[%rd10+10], {%rs1792, %rs1793};
	cvt.u64.u32 	%rd449, %r1090;
	and.b64  	%rd450, %rd449, 255;
	add.s64 	%rd451, %rd417, %rd450;
	cvt.u64.u32 	%rd452, %r1089;
	and.b64  	%rd453, %rd452, 255;
	add.s64 	%rd454, %rd417, %rd453;
	cvt.u64.u32 	%rd455, %r1088;
	and.b64  	%rd456, %rd455, 255;
	add.s64 	%rd457, %rd417, %rd456;
	cvt.u64.u32 	%rd458, %r1087;
	and.b64  	%rd459, %rd458, 255;
	add.s64 	%rd460, %rd417, %rd459;
	ld.const.u8 	%r1095, [%rd460];
	ld.const.u8 	%r1096, [%rd457];
	prmt.b32 	%r1097, %r1096, %r1095, 0x3340U;
	ld.const.u8 	%r1098, [%rd454];
	ld.const.u8 	%r1099, [%rd451];
	prmt.b32 	%r1100, %r1099, %r1098, 0x3340U;
	prmt.b32 	%r1101, %r1100, %r1097, 0x5410U;
	st.local.u32 	[%rd10+12], %r1101;
$L__BB1_541:
	shl.b32 	%r1124, %r369, 1;
	setp.eq.s32 	%p209, %r1124, %r370;
	cvt.u64.u32 	%rd507, %r232;
	mov.u64 	%rd508, RC;
	add.s64 	%rd509, %rd508, %rd507;
	ld.const.u8 	%rs1799, [%rd509];
	and.b16  	%rs1800, %rs1799, 15;
	xor.b16  	%rs48, %rs3787, %rs1800;
	shr.u16 	%rs1801, %rs1799, 4;
	and.b16  	%rs1802, %rs1801, 3;
	xor.b16  	%rs49, %rs3786, %rs1802;
	xor.b16  	%rs1803, %rs3785, 2;
	st.local.u8 	[%rd10+8], %rs1803;
	@%p209 bra 	$L__BB1_773;
	ld.local.u8 	%rs1804, [%rd11];
	xor.b16  	%rs604, %rs48, %rs1804;
	st.local.u8 	[%rd10], %rs604;
	ld.const.u32 	%r1125, [%rd61];
	mul.lo.s32 	%r469, %r1125, 3;
	setp.eq.s32 	%p210, %r469, %r370;
	@%p210 bra 	$L__BB1_194;
	bra.uni 	$L__BB1_195;
$L__BB1_543:
	setp.lt.s32 	%p132, %r374, 4;
	mov.b32 	%r2572, 0;
	@%p132 bra 	$L__BB1_546;
	mov.b32 	%r2518, 0;
$L__BB1_545:
	mul.wide.u32 	%rd347, %r2518, 16;
	add.s64 	%rd348, %rd12, %rd347;
	add.s64 	%rd349, %rd14, %rd347;
	ld.local.v4.b32 	{%r911, %r912, %r913, %r914}, [%rd348];
	st.local.v4.b32 	[%rd349], {%r911, %r912, %r913, %r914};
	ld.local.v4.b32 	{%r915, %r916, %r917, %r918}, [%rd348+16];
	st.local.v4.b32 	[%rd349+16], {%r915, %r916, %r917, %r918};
	ld.local.v4.b32 	{%r919, %r920, %r921, %r922}, [%rd348+32];
	st.local.v4.b32 	[%rd349+32], {%r919, %r920, %r921, %r922};
	ld.local.v4.b32 	{%r923, %r924, %r925, %r926}, [%rd348+48];
	st.local.v4.b32 	[%rd349+48], {%r923, %r924, %r925, %r926};
	add.s32 	%r2518, %r2518, 4;
	and.b32  	%r2572, %r374, 2147483644;
	setp.eq.s32 	%p133, %r2518, %r2572;
	@%p133 bra 	$L__BB1_546;
	bra.uni 	$L__BB1_545;
$L__BB1_546:
	and.b32  	%r927, %r374, 3;
	setp.eq.s32 	%p134, %r927, 0;
	mov.u32 	%r2519, %r372;
	mov.u32 	%r2522, %r372;
	@%p134 bra 	$L__BB1_122;
	and.b32  	%r928, %r374, 3;
	setp.eq.s32 	%p135, %r928, 1;
	mul.wide.u32 	%rd350, %r2572, 16;
	add.s64 	%rd75, %rd12, %rd350;
	add.s64 	%rd76, %rd14, %rd350;
	ld.local.v4.b32 	{%r929, %r930, %r931, %r932}, [%rd75];
	st.local.v4.b32 	[%rd76], {%r929, %r930, %r931, %r932};
	mov.u32 	%r2519, %r372;
	mov.u32 	%r2522, %r372;
	@%p135 bra 	$L__BB1_122;
	and.b32  	%r933, %r374, 3;
	setp.eq.s32 	%p136, %r933, 2;
	ld.local.v4.b32 	{%r934, %r935, %r936, %r937}, [%rd75+16];
	st.local.v4.b32 	[%rd76+16], {%r934, %r935, %r936, %r937};
	mov.u32 	%r2519, %r372;
	mov.u32 	%r2522, %r372;
	@%p136 bra 	$L__BB1_122;
	ld.local.v4.b32 	{%r938, %r939, %r940, %r941}, [%rd75+32];
	st.local.v4.b32 	[%rd76+32], {%r938, %r939, %r940, %r941};
	mov.u32 	%r2519, %r372;
	mov.u32 	%r2522, %r372;
	bra.uni 	$L__BB1_122;
$L__BB1_550:
	cvt.u64.u16 	%rd201, %rs3776;
	and.b64  	%rd202, %rd201, 255;
	mov.u64 	%rd203, sbox_8;
	add.s64 	%rd204, %rd203, %rd202;
	ld.const.u8 	%rs3759, [%rd204];
	ld.local.u8 	%rd205, [%rd13+1];
	add.s64 	%rd206, %rd203, %rd205;
	ld.const.u8 	%rs9, [%rd206];
	ld.local.v2.u8 	{%rs1291, %rs1292}, [%rd13+2];
	cvt.u64.u16 	%rd207, %rs1291;
	add.s64 	%rd208, %rd203, %rd207;
	ld.const.u8 	%rs8, [%rd208];
	cvt.u64.u16 	%rd209, %rs1292;
	add.s64 	%rd210, %rd203, %rd209;
	ld.const.u8 	%rs7, [%rd210];
	ld.local.u32 	%r725, [%rd13+4];
	bfe.u32 	%r726, %r725, 0, 8;
	bfe.u32 	%r727, %r725, 8, 8;
	bfe.u32 	%r728, %r725, 16, 8;
	bfe.u32 	%r729, %r725, 24, 8;
	cvt.u64.u32 	%rd211, %r726;
	and.b64  	%rd212, %rd211, 255;
	add.s64 	%rd213, %rd203, %rd212;
	ld.const.u8 	%rs3758, [%rd213];
	cvt.u64.u32 	%rd214, %r727;
	and.b64  	%rd215, %rd214, 255;
	add.s64 	%rd216, %rd203, %rd215;
	ld.const.u8 	%rs6, [%rd216];
	cvt.u64.u32 	%rd217, %r728;
	and.b64  	%rd218, %rd217, 255;
	add.s64 	%rd219, %rd203, %rd218;
	ld.const.u8 	%rs5, [%rd219];
	cvt.u64.u32 	%rd220, %r729;
	and.b64  	%rd221, %rd220, 255;
	add.s64 	%rd222, %rd203, %rd221;
	ld.const.u8 	%rs4, [%rd222];
	cvt.u32.u16 	%r730, %rs7;
	cvt.u32.u16 	%r731, %rs8;
	prmt.b32 	%r732, %r731, %r730, 0x3340U;
	cvt.u32.u16 	%r733, %rs9;
	cvt.u32.u16 	%r734, %rs3759;
	prmt.b32 	%r735, %r734, %r733, 0x3340U;
	prmt.b32 	%r736, %r735, %r732, 0x5410U;
	cvt.u32.u16 	%r737, %rs4;
	cvt.u32.u16 	%r738, %rs5;
	prmt.b32 	%r739, %r738, %r737, 0x3340U;
	cvt.u32.u16 	%r740, %rs6;
	cvt.u32.u16 	%r741, %rs3758;
	prmt.b32 	%r742, %r741, %r740, 0x3340U;
	prmt.b32 	%r743, %r742, %r739, 0x5410U;
	st.local.v2.b32 	[%rd13], {%r736, %r743};
	ld.local.v2.b32 	{%r744, %r745}, [%rd13+8];
	bfe.u32 	%r746, %r745, 24, 8;
	bfe.u32 	%r747, %r745, 16, 8;
	bfe.u32 	%r748, %r745, 8, 8;
	bfe.u32 	%r749, %r745, 0, 8;
	bfe.u32 	%r750, %r744, 24, 8;
	bfe.u32 	%r751, %r744, 16, 8;
	bfe.u32 	%r752, %r744, 8, 8;
	bfe.u32 	%r753, %r744, 0, 8;
	cvt.u64.u32 	%rd223, %r753;
	and.b64  	%rd224, %rd223, 255;
	add.s64 	%rd225, %rd203, %rd224;
	ld.const.u8 	%rs3757, [%rd225];
	cvt.u64.u32 	%rd226, %r752;
	and.b64  	%rd227, %rd226, 255;
	add.s64 	%rd228, %rd203, %rd227;
	ld.const.u8 	%rs1293, [%rd228];
	st.local.u8 	[%rd13+9], %rs1293;
	cvt.u64.u32 	%rd229, %r751;
	and.b64  	%rd230, %rd229, 255;
	add.s64 	%rd231, %rd203, %rd230;
	ld.const.u8 	%rs1294, [%rd231];
	cvt.u64.u32 	%rd232, %r750;
	and.b64  	%rd233, %rd232, 255;
	add.s64 	%rd234, %rd203, %rd233;
	ld.const.u8 	%rs1295, [%rd234];
	st.local.v2.u8 	[%rd13+10], {%rs1294, %rs1295};
	cvt.u64.u32 	%rd235, %r749;
	and.b64  	%rd236, %rd235, 255;
	add.s64 	%rd237, %rd203, %rd236;
	cvt.u64.u32 	%rd238, %r748;
	and.b64  	%rd239, %rd238, 255;
	add.s64 	%rd240, %rd203, %rd239;
	cvt.u64.u32 	%rd241, %r747;
	and.b64  	%rd242, %rd241, 255;
	add.s64 	%rd243, %rd203, %rd242;
	cvt.u64.u32 	%rd244, %r746;
	and.b64  	%rd245, %rd244, 255;
	add.s64 	%rd246, %rd203, %rd245;
	ld.const.u8 	%r754, [%rd246];
	ld.const.u8 	%r755, [%rd243];
	prmt.b32 	%r756, %r755, %r754, 0x3340U;
	ld.const.u8 	%r757, [%rd240];
	ld.const.u8 	%r758, [%rd237];
	prmt.b32 	%r759, %r758, %r757, 0x3340U;
	prmt.b32 	%r760, %r759, %r756, 0x5410U;
	st.local.u32 	[%rd13+12], %r760;
$L__BB1_551:
	shl.b32 	%r783, %r372, 1;
	setp.eq.s32 	%p100, %r783, %r373;
	cvt.u64.u32 	%rd293, %r204;
	mov.u64 	%rd294, RC;
	add.s64 	%rd295, %rd294, %rd293;
	ld.const.u8 	%rs1301, [%rd295];
	and.b16  	%rs1302, %rs1301, 15;
	xor.b16  	%rs13, %rs3759, %rs1302;
	shr.u16 	%rs1303, %rs1301, 4;
	and.b16  	%rs1304, %rs1303, 3;
	xor.b16  	%rs14, %rs3758, %rs1304;
	xor.b16  	%rs1305, %rs3757, 2;
	st.local.u8 	[%rd13+8], %rs1305;
	@%p100 bra 	$L__BB1_658;
	ld.local.u8 	%rs1306, [%rd14];
	xor.b16  	%rs519, %rs13, %rs1306;
	st.local.u8 	[%rd13], %rs519;
	mul.lo.s32 	%r460, %r2522, 3;
	setp.eq.s32 	%p101, %r460, %r373;
	@%p101 bra 	$L__BB1_99;
	bra.uni 	$L__BB1_100;
$L__BB1_553:
	shl.b16 	%rs3497, %rs840, 4;
	ld.local.u8 	%rs3498, [%rd3+1];
	and.b16  	%rs3499, %rs3498, 15;
	or.b16  	%rs3500, %rs3499, %rs3497;
	ld.local.v2.u8 	{%rs3501, %rs3502}, [%rd3+2];
	shl.b16 	%rs3503, %rs3501, 4;
	and.b16  	%rs3504, %rs3502, 15;
	or.b16  	%rs3505, %rs3504, %rs3503;
	ld.local.u32 	%r2323, [%rd3+4];
	bfe.u32 	%r2324, %r2323, 0, 8;
	cvt.u16.u32 	%rs3506, %r2324;
	bfe.u32 	%r2325, %r2323, 8, 8;
	cvt.u16.u32 	%rs3507, %r2325;
	bfe.u32 	%r2326, %r2323, 16, 8;
	cvt.u16.u32 	%rs3508, %r2326;
	bfe.u32 	%r2327, %r2323, 24, 8;
	cvt.u16.u32 	%rs3509, %r2327;
	shl.b16 	%rs3510, %rs3506, 4;
	and.b16  	%rs3511, %rs3507, 15;
	or.b16  	%rs3512, %rs3511, %rs3510;
	shl.b16 	%rs3513, %rs3508, 4;
	and.b16  	%rs3514, %rs3509, 15;
	or.b16  	%rs3515, %rs3514, %rs3513;
	ld.local.v2.b32 	{%r2328, %r2329}, [%rd3+8];
	bfe.u32 	%r2330, %r2329, 24, 8;
	cvt.u16.u32 	%rs3516, %r2330;
	bfe.u32 	%r2331, %r2329, 16, 8;
	cvt.u16.u32 	%rs3517, %r2331;
	bfe.u32 	%r2332, %r2329, 8, 8;
	cvt.u16.u32 	%rs3518, %r2332;
	bfe.u32 	%r2333, %r2329, 0, 8;
	cvt.u16.u32 	%rs3519, %r2333;
	bfe.u32 	%r2334, %r2328, 24, 8;
	cvt.u16.u32 	%rs3520, %r2334;
	bfe.u32 	%r2335, %r2328, 16, 8;
	cvt.u16.u32 	%rs3521, %r2335;
	bfe.u32 	%r2336, %r2328, 8, 8;
	cvt.u16.u32 	%rs3522, %r2336;
	bfe.u32 	%r2337, %r2328, 0, 8;
	cvt.u16.u32 	%rs3523, %r2337;
	shl.b16 	%rs3524, %rs3523, 4;
	and.b16  	%rs3525, %rs3522, 15;
	or.b16  	%rs3526, %rs3525, %rs3524;
	shl.b16 	%rs3527, %rs3521, 4;
	and.b16  	%rs3528, %rs3520, 15;
	or.b16  	%rs3529, %rs3528, %rs3527;
	shl.b16 	%rs3530, %rs3519, 4;
	and.b16  	%rs3531, %rs3518, 15;
	or.b16  	%rs3532, %rs3531, %rs3530;
	shl.b16 	%rs3533, %rs3517, 4;
	and.b16  	%rs3534, %rs3516, 15;
	or.b16  	%rs3535, %rs3534, %rs3533;
	cvt.u32.u16 	%r2338, %rs3535;
	cvt.u32.u16 	%r2339, %rs3532;
	prmt.b32 	%r2340, %r2339, %r2338, 0x3340U;
	cvt.u32.u16 	%r2341, %rs3529;
	cvt.u32.u16 	%r2342, %rs3526;
	prmt.b32 	%r2343, %r2342, %r2341, 0x3340U;
	prmt.b32 	%r2344, %r2343, %r2340, 0x5410U;
	cvt.u32.u16 	%r2345, %rs3505;
	cvt.u32.u16 	%r2346, %rs3500;
	prmt.b32 	%r2347, %r2346, %r2345, 0x3340U;
	cvt.u32.u16 	%r2348, %rs3515;
	cvt.u32.u16 	%r2349, %rs3512;
	prmt.b32 	%r2350, %r2349, %r2348, 0x3340U;
	prmt.b32 	%r2351, %r2347, %r2350, 0x5410U;
	st.local.v2.b32 	[%rd18], {%r2351, %r2344};
	bra.uni 	$L__BB1_482;
$L__BB1_554:
	ld.local.v2.u8 	{%rs3495, %rs3496}, [%rd3+2];
	ld.local.u32 	%r2313, [%rd3+4];
	ld.local.v2.b32 	{%r2314, %r2315}, [%rd3+8];
	ld.local.u8 	%r2316, [%rd3+1];
	cvt.u32.u16 	%r2317, %rs840;
	prmt.b32 	%r2318, %r2317, %r2316, 0x3340U;
	cvt.u32.u16 	%r2319, %rs3496;
	cvt.u32.u16 	%r2320, %rs3495;
	prmt.b32 	%r2321, %r2320, %r2319, 0x3340U;
	prmt.b32 	%r2322, %r2318, %r2321, 0x5410U;
	st.local.v4.b32 	[%rd18], {%r2322, %r2313, %r2314, %r2315};
	bra.uni 	$L__BB1_482;
$L__BB1_555:
	shl.b16 	%rs2835, %rs667, 4;
	ld.local.u8 	%rs2836, [%rd7+1];
	and.b16  	%rs2837, %rs2836, 15;
	or.b16  	%rs2838, %rs2837, %rs2835;
	ld.local.v2.u8 	{%rs2839, %rs2840}, [%rd7+2];
	shl.b16 	%rs2841, %rs2839, 4;
	and.b16  	%rs2842, %rs2840, 15;
	or.b16  	%rs2843, %rs2842, %rs2841;
	ld.local.u32 	%r1860, [%rd7+4];
	bfe.u32 	%r1861, %r1860, 0, 8;
	cvt.u16.u32 	%rs2844, %r1861;
	bfe.u32 	%r1862, %r1860, 8, 8;
	cvt.u16.u32 	%rs2845, %r1862;
	bfe.u32 	%r1863, %r1860, 16, 8;
	cvt.u16.u32 	%rs2846, %r1863;
	bfe.u32 	%r1864, %r1860, 24, 8;
	cvt.u16.u32 	%rs2847, %r1864;
	shl.b16 	%rs2848, %rs2844, 4;
	and.b16  	%rs2849, %rs2845, 15;
	or.b16  	%rs2850, %rs2849, %rs2848;
	shl.b16 	%rs2851, %rs2846, 4;
	and.b16  	%rs2852, %rs2847, 15;
	or.b16  	%rs2853, %rs2852, %rs2851;
	ld.local.v2.b32 	{%r1865, %r1866}, [%rd7+8];
	bfe.u32 	%r1867, %r1866, 24, 8;
	cvt.u16.u32 	%rs2854, %r1867;
	bfe.u32 	%r1868, %r1866, 16, 8;
	cvt.u16.u32 	%rs2855, %r1868;
	bfe.u32 	%r1869, %r1866, 8, 8;
	cvt.u16.u32 	%rs2856, %r1869;
	bfe.u32 	%r1870, %r1866, 0, 8;
	cvt.u16.u32 	%rs2857, %r1870;
	bfe.u32 	%r1871, %r1865, 24, 8;
	cvt.u16.u32 	%rs2858, %r1871;
	bfe.u32 	%r1872, %r1865, 16, 8;
	cvt.u16.u32 	%rs2859, %r1872;
	bfe.u32 	%r1873, %r1865, 8, 8;
	cvt.u16.u32 	%rs2860, %r1873;
	bfe.u32 	%r1874, %r1865, 0, 8;
	cvt.u16.u32 	%rs2861, %r1874;
	shl.b16 	%rs2862, %rs2861, 4;
	and.b16  	%rs2863, %rs2860, 15;
	or.b16  	%rs2864, %rs2863, %rs2862;
	shl.b16 	%rs2865, %rs2859, 4;
	and.b16  	%rs2866, %rs2858, 15;
	or.b16  	%rs2867, %rs2866, %rs2865;
	shl.b16 	%rs2868, %rs2857, 4;
	and.b16  	%rs2869, %rs2856, 15;
	or.b16  	%rs2870, %rs2869, %rs2868;
	shl.b16 	%rs2871, %rs2855, 4;
	and.b16  	%rs2872, %rs2854, 15;
	or.b16  	%rs2873, %rs2872, %rs2871;
	cvt.u32.u16 	%r1875, %rs2873;
	cvt.u32.u16 	%r1876, %rs2870;
	prmt.b32 	%r1877, %r1876, %r1875, 0x3340U;
	cvt.u32.u16 	%r1878, %rs2867;
	cvt.u32.u16 	%r1879, %rs2864;
	prmt.b32 	%r1880, %r1879, %r1878, 0x3340U;
	prmt.b32 	%r1881, %r1880, %r1877, 0x5410U;
	cvt.u32.u16 	%r1882, %rs2843;
	cvt.u32.u16 	%r1883, %rs2838;
	prmt.b32 	%r1884, %r1883, %r1882, 0x3340U;
	cvt.u32.u16 	%r1885, %rs2853;
	cvt.u32.u16 	%r1886, %rs2850;
	prmt.b32 	%r1887, %r1886, %r1885, 0x3340U;
	prmt.b32 	%r1888, %r1884, %r1887, 0x5410U;
	st.local.v2.b32 	[%rd17], {%r1888, %r1881};
	bra.uni 	$L__BB1_382;
$L__BB1_556:
	ld.local.v2.u8 	{%rs2833, %rs2834}, [%rd7+2];
	ld.local.u32 	%r1850, [%rd7+4];
	ld.local.v2.b32 	{%r1851, %r1852}, [%rd7+8];
	ld.local.u8 	%r1853, [%rd7+1];
	cvt.u32.u16 	%r1854, %rs667;
	prmt.b32 	%r1855, %r1854, %r1853, 0x3340U;
	cvt.u32.u16 	%r1856, %rs2834;
	cvt.u32.u16 	%r1857, %rs2833;
	prmt.b32 	%r1858, %r1857, %r1856, 0x3340U;
	prmt.b32 	%r1859, %r1855, %r1858, 0x5410U;
	st.local.v4.b32 	[%rd17], {%r1859, %r1850, %r1851, %r1852};
	bra.uni 	$L__BB1_382;
$L__BB1_557:
	mov.b32 	%r2573, 0;
	@%p248 bra 	$L__BB1_560;
	and.b32  	%r2573, %r366, 268435452;
	mov.b32 	%r2533, 0;
$L__BB1_559:
	cvt.u64.u32 	%rd636, %r2533;
	add.s64 	%rd637, %rd16, %rd636;
	ld.local.u32 	%r1414, [%rd637];
	bfe.u32 	%r1415, %r1414, 0, 8;
	cvt.u16.u32 	%rs2149, %r1415;
	bfe.u32 	%r1416, %r1414, 8, 8;
	cvt.u16.u32 	%rs2150, %r1416;
	bfe.u32 	%r1417, %r1414, 16, 8;
	cvt.u16.u32 	%rs2151, %r1417;
	bfe.u32 	%r1418, %r1414, 24, 8;
	cvt.u16.u32 	%rs2152, %r1418;
	mov.u64 	%rd638, dc;
	add.s64 	%rd639, %rd638, %rd636;
	ld.const.u8 	%rs2153, [%rd639];
	xor.b16  	%rs2154, %rs2153, %rs2149;
	add.s64 	%rd640, %rd18, %rd636;
	ld.const.u8 	%rs2155, [%rd639+1];
	xor.b16  	%rs2156, %rs2155, %rs2150;
	ld.const.u8 	%rs2157, [%rd639+2];
	xor.b16  	%rs2158, %rs2157, %rs2151;
	ld.const.u8 	%rs2159, [%rd639+3];
	xor.b16  	%rs2160, %rs2159, %rs2152;
	cvt.u32.u16 	%r1419, %rs2160;
	cvt.u32.u16 	%r1420, %rs2158;
	prmt.b32 	%r1421, %r1420, %r1419, 0x3340U;
	cvt.u32.u16 	%r1422, %rs2156;
	cvt.u32.u16 	%r1423, %rs2154;
	prmt.b32 	%r1424, %r1423, %r1422, 0x3340U;
	prmt.b32 	%r1425, %r1424, %r1421, 0x5410U;
	st.local.u32 	[%rd640], %r1425;
	add.s32 	%r2533, %r2533, 4;
	setp.eq.s32 	%p254, %r2533, %r2573;
	@%p254 bra 	$L__BB1_560;
	bra.uni 	$L__BB1_559;
$L__BB1_560:
	@%p250 bra 	$L__BB1_214;
	cvt.u64.u32 	%rd641, %r2573;
	add.s64 	%rd77, %rd16, %rd641;
	ld.local.u8 	%rs2161, [%rd77];
	mov.u64 	%rd642, dc;
	add.s64 	%rd78, %rd642, %rd641;
	ld.const.u8 	%rs2162, [%rd78];
	xor.b16  	%rs2163, %rs2162, %rs2161;
	add.s64 	%rd79, %rd18, %rd641;
	st.local.u8 	[%rd79], %rs2163;
	setp.eq.s32 	%p256, %r367, 1;
	@%p256 bra 	$L__BB1_214;
	ld.local.u8 	%rs2164, [%rd77+1];
	ld.const.u8 	%rs2165, [%rd78+1];
	xor.b16  	%rs2166, %rs2165, %rs2164;
	st.local.u8 	[%rd79+1], %rs2166;
	setp.eq.s32 	%p257, %r367, 2;
	@%p257 bra 	$L__BB1_214;
	ld.local.u8 	%rs2167, [%rd77+2];
	ld.const.u8 	%rs2168, [%rd78+2];
	xor.b16  	%rs2169, %rs2168, %rs2167;
	st.local.u8 	[%rd79+2], %rs2169;
	bra.uni 	$L__BB1_214;
$L__BB1_564:
	ld.const.u32 	%r1398, [%rd61];
	shr.s32 	%r365, %r1398, 3;
	max.s32 	%r366, %r365, 1;
	and.b32  	%r367, %r366, 3;
	setp.lt.s32 	%p248, %r365, 4;
	mov.b32 	%r2574, 0;
	@%p248 bra 	$L__BB1_567;
	mov.b32 	%r2532, 0;
$L__BB1_566:
	cvt.u64.u32 	%rd629, %r2532;
	add.s64 	%rd630, %rd15, %rd629;
	ld.local.u32 	%r1400, [%rd630];
	bfe.u32 	%r1401, %r1400, 0, 8;
	cvt.u16.u32 	%rs2128, %r1401;
	bfe.u32 	%r1402, %r1400, 8, 8;
	cvt.u16.u32 	%rs2129, %r1402;
	bfe.u32 	%r1403, %r1400, 16, 8;
	cvt.u16.u32 	%rs2130, %r1403;
	bfe.u32 	%r1404, %r1400, 24, 8;
	cvt.u16.u32 	%rs2131, %r1404;
	mov.u64 	%rd631, dc;
	add.s64 	%rd632, %rd631, %rd629;
	ld.const.u8 	%rs2132, [%rd632];
	xor.b16  	%rs2133, %rs2132, %rs2128;
	add.s64 	%rd633, %rd17, %rd629;
	ld.const.u8 	%rs2134, [%rd632+1];
	xor.b16  	%rs2135, %rs2134, %rs2129;
	ld.const.u8 	%rs2136, [%rd632+2];
	xor.b16  	%rs2137, %rs2136, %rs2130;
	ld.const.u8 	%rs2138, [%rd632+3];
	xor.b16  	%rs2139, %rs2138, %rs2131;
	cvt.u32.u16 	%r1405, %rs2139;
	cvt.u32.u16 	%r1406, %rs2137;
	prmt.b32 	%r1407, %r1406, %r1405, 0x3340U;
	cvt.u32.u16 	%r1408, %rs2135;
	cvt.u32.u16 	%r1409, %rs2133;
	prmt.b32 	%r1410, %r1409, %r1408, 0x3340U;
	prmt.b32 	%r1411, %r1410, %r1407, 0x5410U;
	st.local.u32 	[%rd633], %r1411;
	add.s32 	%r2532, %r2532, 4;
	and.b32  	%r2574, %r366, 268435452;
	setp.eq.s32 	%p249, %r2532, %r2574;
	@%p249 bra 	$L__BB1_567;
	bra.uni 	$L__BB1_566;
$L__BB1_567:
	setp.eq.s32 	%p250, %r367, 0;
	@%p250 bra 	$L__BB1_557;
	cvt.u64.u32 	%rd634, %r2574;
	add.s64 	%rd80, %rd15, %rd634;
	ld.local.u8 	%rs2140, [%rd80];
	mov.u64 	%rd635, dc;
	add.s64 	%rd81, %rd635, %rd634;
	ld.const.u8 	%rs2141, [%rd81];
	xor.b16  	%rs2142, %rs2141, %rs2140;
	add.s64 	%rd82, %rd17, %rd634;
	st.local.u8 	[%rd82], %rs2142;
	setp.eq.s32 	%p251, %r367, 1;
	@%p251 bra 	$L__BB1_557;
	ld.local.u8 	%rs2143, [%rd80+1];
	ld.const.u8 	%rs2144, [%rd81+1];
	xor.b16  	%rs2145, %rs2144, %rs2143;
	st.local.u8 	[%rd82+1], %rs2145;
	setp.eq.s32 	%p252, %r367, 2;
	@%p252 bra 	$L__BB1_557;
	ld.local.u8 	%rs2146, [%rd80+2];
	ld.const.u8 	%rs2147, [%rd81+2];
	xor.b16  	%rs2148, %rs2147, %rs2146;
	st.local.u8 	[%rd82+2], %rs2148;
	bra.uni 	$L__BB1_557;
$L__BB1_571:
	shl.b16 	%rs2089, %rs3804, 4;
	ld.local.u8 	%rs2090, [%rd10+1];
	and.b16  	%rs2091, %rs2090, 15;
	or.b16  	%rs2092, %rs2091, %rs2089;
	ld.local.v2.u8 	{%rs2093, %rs2094}, [%rd10+2];
	shl.b16 	%rs2095, %rs2093, 4;
	and.b16  	%rs2096, %rs2094, 15;
	or.b16  	%rs2097, %rs2096, %rs2095;
	ld.local.u32 	%r1367, [%rd10+4];
	bfe.u32 	%r1368, %r1367, 0, 8;
	cvt.u16.u32 	%rs2098, %r1368;
	bfe.u32 	%r1369, %r1367, 8, 8;
	cvt.u16.u32 	%rs2099, %r1369;
	bfe.u32 	%r1370, %r1367, 16, 8;
	cvt.u16.u32 	%rs2100, %r1370;
	bfe.u32 	%r1371, %r1367, 24, 8;
	cvt.u16.u32 	%rs2101, %r1371;
	shl.b16 	%rs2102, %rs2098, 4;
	and.b16  	%rs2103, %rs2099, 15;
	or.b16  	%rs2104, %rs2103, %rs2102;
	shl.b16 	%rs2105, %rs2100, 4;
	and.b16  	%rs2106, %rs2101, 15;
	or.b16  	%rs2107, %rs2106, %rs2105;
	ld.local.v2.b32 	{%r1372, %r1373}, [%rd10+8];
	bfe.u32 	%r1374, %r1373, 24, 8;
	cvt.u16.u32 	%rs2108, %r1374;
	bfe.u32 	%r1375, %r1373, 16, 8;
	cvt.u16.u32 	%rs2109, %r1375;
	bfe.u32 	%r1376, %r1373, 8, 8;
	cvt.u16.u32 	%rs2110, %r1376;
	bfe.u32 	%r1377, %r1373, 0, 8;
	cvt.u16.u32 	%rs2111, %r1377;
	bfe.u32 	%r1378, %r1372, 24, 8;
	cvt.u16.u32 	%rs2112, %r1378;
	bfe.u32 	%r1379, %r1372, 16, 8;
	cvt.u16.u32 	%rs2113, %r1379;
	bfe.u32 	%r1380, %r1372, 8, 8;
	cvt.u16.u32 	%rs2114, %r1380;
	bfe.u32 	%r1381, %r1372, 0, 8;
	cvt.u16.u32 	%rs2115, %r1381;
	shl.b16 	%rs2116, %rs2115, 4;
	and.b16  	%rs2117, %rs2114, 15;
	or.b16  	%rs2118, %rs2117, %rs2116;
	shl.b16 	%rs2119, %rs2113, 4;
	and.b16  	%rs2120, %rs2112, 15;
	or.b16  	%rs2121, %rs2120, %rs2119;
	shl.b16 	%rs2122, %rs2111, 4;
	and.b16  	%rs2123, %rs2110, 15;
	or.b16  	%rs2124, %rs2123, %rs2122;
	shl.b16 	%rs2125, %rs2109, 4;
	and.b16  	%rs2126, %rs2108, 15;
	or.b16  	%rs2127, %rs2126, %rs2125;
	cvt.u32.u16 	%r1382, %rs2127;
	cvt.u32.u16 	%r1383, %rs2124;
	prmt.b32 	%r1384, %r1383, %r1382, 0x3340U;
	cvt.u32.u16 	%r1385, %rs2121;
	cvt.u32.u16 	%r1386, %rs2118;
	prmt.b32 	%r1387, %r1386, %r1385, 0x3340U;
	prmt.b32 	%r1388, %r1387, %r1384, 0x5410U;
	cvt.u32.u16 	%r1389, %rs2097;
	cvt.u32.u16 	%r1390, %rs2092;
	prmt.b32 	%r1391, %r1390, %r1389, 0x3340U;
	cvt.u32.u16 	%r1392, %rs2107;
	cvt.u32.u16 	%r1393, %rs2104;
	prmt.b32 	%r1394, %r1393, %r1392, 0x3340U;
	prmt.b32 	%r1395, %r1391, %r1394, 0x5410U;
	st.local.v2.b32 	[%rd16], {%r1395, %r1388};
	bra.uni 	$L__BB1_213;
$L__BB1_572:
	ld.local.v2.u8 	{%rs2087, %rs2088}, [%rd10+2];
	ld.local.u32 	%r1357, [%rd10+4];
	ld.local.v2.b32 	{%r1358, %r1359}, [%rd10+8];
	ld.local.u8 	%r1360, [%rd10+1];
	cvt.u32.u16 	%r1361, %rs3804;
	prmt.b32 	%r1362, %r1361, %r1360, 0x3340U;
	cvt.u32.u16 	%r1363, %rs2088;
	cvt.u32.u16 	%r1364, %rs2087;
	prmt.b32 	%r1365, %r1364, %r1363, 0x3340U;
	prmt.b32 	%r1366, %r1362, %r1365, 0x5410U;
	st.local.v4.b32 	[%rd16], {%r1366, %r1357, %r1358, %r1359};
	bra.uni 	$L__BB1_213;
$L__BB1_573:
	setp.eq.s32 	%p208, %r369, 64;
	@%p208 bra 	$L__BB1_574;
	bra.uni 	$L__BB1_540;
$L__BB1_574:
	cvt.u64.u16 	%rd461, %rs3804;
	and.b64  	%rd462, %rd461, 255;
	mov.u64 	%rd463, sbox_4;
	add.s64 	%rd464, %rd463, %rd462;
	ld.const.u8 	%rs3787, [%rd464];
	ld.local.u8 	%rd465, [%rd10+1];
	add.s64 	%rd466, %rd463, %rd465;
	ld.const.u8 	%rs44, [%rd466];
	st.local.u8 	[%rd10+1], %rs44;
	ld.local.v2.u8 	{%rs1794, %rs1795}, [%rd10+2];
	cvt.u64.u16 	%rd467, %rs1794;
	add.s64 	%rd468, %rd463, %rd467;
	ld.const.u8 	%rs43, [%rd468];
	st.local.u8 	[%rd10+2], %rs43;
	cvt.u64.u16 	%rd469, %rs1795;
	add.s64 	%rd470, %rd463, %rd469;
	ld.const.u8 	%rs42, [%rd470];
	ld.local.u32 	%r1102, [%rd10+4];
	bfe.u32 	%r1103, %r1102, 0, 8;
	bfe.u32 	%r1104, %r1102, 8, 8;
	bfe.u32 	%r1105, %r1102, 16, 8;
	bfe.u32 	%r1106, %r1102, 24, 8;
	cvt.u64.u32 	%rd471, %r1103;
	and.b64  	%rd472, %rd471, 255;
	add.s64 	%rd473, %rd463, %rd472;
	ld.const.u8 	%rs3786, [%rd473];
	cvt.u64.u32 	%rd474, %r1104;
	and.b64  	%rd475, %rd474, 255;
	add.s64 	%rd476, %rd463, %rd475;
	ld.const.u8 	%rs41, [%rd476];
	cvt.u64.u32 	%rd477, %r1105;
	and.b64  	%rd478, %rd477, 255;
	add.s64 	%rd479, %rd463, %rd478;
	ld.const.u8 	%rs40, [%rd479];
	cvt.u64.u32 	%rd480, %r1106;
	and.b64  	%rd481, %rd480, 255;
	add.s64 	%rd482, %rd463, %rd481;
	ld.const.u8 	%rs39, [%rd482];
	ld.local.v2.b32 	{%r1107, %r1108}, [%rd10+8];
	bfe.u32 	%r1109, %r1108, 24, 8;
	bfe.u32 	%r1110, %r1108, 16, 8;
	bfe.u32 	%r1111, %r1108, 8, 8;
	bfe.u32 	%r1112, %r1108, 0, 8;
	bfe.u32 	%r1113, %r1107, 24, 8;
	bfe.u32 	%r1114, %r1107, 16, 8;
	bfe.u32 	%r1115, %r1107, 8, 8;
	bfe.u32 	%r1116, %r1107, 0, 8;
	cvt.u64.u32 	%rd483, %r1116;
	and.b64  	%rd484, %rd483, 255;
	add.s64 	%rd485, %rd463, %rd484;
	ld.const.u8 	%rs3785, [%rd485];
	cvt.u64.u32 	%rd486, %r1115;
	and.b64  	%rd487, %rd486, 255;
	add.s64 	%rd488, %rd463, %rd487;
	ld.const.u8 	%rs1796, [%rd488];
	st.local.u8 	[%rd10+9], %rs1796;
	cvt.u64.u32 	%rd489, %r1114;
	and.b64  	%rd490, %rd489, 255;
	add.s64 	%rd491, %rd463, %rd490;
	ld.const.u8 	%rs1797, [%rd491];
	cvt.u64.u32 	%rd492, %r1113;
	and.b64  	%rd493, %rd492, 255;
	add.s64 	%rd494, %rd463, %rd493;
	ld.const.u8 	%rs1798, [%rd494];
	st.local.v2.u8 	[%rd10+10], {%rs1797, %rs1798};
	cvt.u64.u32 	%rd495, %r1112;
	and.b64  	%rd496, %rd495, 255;
	add.s64 	%rd497, %rd463, %rd496;
	cvt.u64.u32 	%rd498, %r1111;
	and.b64  	%rd499, %rd498, 255;
	add.s64 	%rd500, %rd463, %rd499;
	cvt.u64.u32 	%rd501, %r1110;
	and.b64  	%rd502, %rd501, 255;
	add.s64 	%rd503, %rd463, %rd502;
	cvt.u64.u32 	%rd504, %r1109;
	and.b64  	%rd505, %rd504, 255;
	add.s64 	%rd506, %rd463, %rd505;
	ld.const.u8 	%r1117, [%rd506];
	ld.const.u8 	%r1118, [%rd503];
	prmt.b32 	%r1119, %r1118, %r1117, 0x3340U;
	ld.const.u8 	%r1120, [%rd500];
	ld.const.u8 	%r1121, [%rd497];
	prmt.b32 	%r1122, %r1121, %r1120, 0x3340U;
	prmt.b32 	%r1123, %r1122, %r1119, 0x5410U;
	st.local.u32 	[%rd10+12], %r1123;
	bra.uni 	$L__BB1_541;
$L__BB1_575:
	shl.b16 	%rs1591, %rs3776, 4;
	ld.local.u8 	%rs1592, [%rd13+1];
	and.b16  	%rs1593, %rs1592, 15;
	or.b16  	%rs1594, %rs1593, %rs1591;
	ld.local.v2.u8 	{%rs1595, %rs1596}, [%rd13+2];
	shl.b16 	%rs1597, %rs1595, 4;
	and.b16  	%rs1598, %rs1596, 15;
	or.b16  	%rs1599, %rs1598, %rs1597;
	ld.local.u32 	%r1031, [%rd13+4];
	bfe.u32 	%r1032, %r1031, 0, 8;
	cvt.u16.u32 	%rs1600, %r1032;
	bfe.u32 	%r1033, %r1031, 8, 8;
	cvt.u16.u32 	%rs1601, %r1033;
	bfe.u32 	%r1034, %r1031, 16, 8;
	cvt.u16.u32 	%rs1602, %r1034;
	bfe.u32 	%r1035, %r1031, 24, 8;
	cvt.u16.u32 	%rs1603, %r1035;
	shl.b16 	%rs1604, %rs1600, 4;
	and.b16  	%rs1605, %rs1601, 15;
	or.b16  	%rs1606, %rs1605, %rs1604;
	shl.b16 	%rs1607, %rs1602, 4;
	and.b16  	%rs1608, %rs1603, 15;
	or.b16  	%rs1609, %rs1608, %rs1607;
	ld.local.v2.b32 	{%r1036, %r1037}, [%rd13+8];
	bfe.u32 	%r1038, %r1037, 24, 8;
	cvt.u16.u32 	%rs1610, %r1038;
	bfe.u32 	%r1039, %r1037, 16, 8;
	cvt.u16.u32 	%rs1611, %r1039;
	bfe.u32 	%r1040, %r1037, 8, 8;
	cvt.u16.u32 	%rs1612, %r1040;
	bfe.u32 	%r1041, %r1037, 0, 8;
	cvt.u16.u32 	%rs1613, %r1041;
	bfe.u32 	%r1042, %r1036, 24, 8;
	cvt.u16.u32 	%rs1614, %r1042;
	bfe.u32 	%r1043, %r1036, 16, 8;
	cvt.u16.u32 	%rs1615, %r1043;
	bfe.u32 	%r1044, %r1036, 8, 8;
	cvt.u16.u32 	%rs1616, %r1044;
	bfe.u32 	%r1045, %r1036, 0, 8;
	cvt.u16.u32 	%rs1617, %r1045;
	shl.b16 	%rs1618, %rs1617, 4;
	and.b16  	%rs1619, %rs1616, 15;
	or.b16  	%rs1620, %rs1619, %rs1618;
	shl.b16 	%rs1621, %rs1615, 4;
	and.b16  	%rs1622, %rs1614, 15;
	or.b16  	%rs1623, %rs1622, %rs1621;
	shl.b16 	%rs1624, %rs1613, 4;
	and.b16  	%rs1625, %rs1612, 15;
	or.b16  	%rs1626, %rs1625, %rs1624;
	shl.b16 	%rs1627, %rs1611, 4;
	and.b16  	%rs1628, %rs1610, 15;
	or.b16  	%rs1629, %rs1628, %rs1627;
	cvt.u32.u16 	%r1046, %rs1629;
	cvt.u32.u16 	%r1047, %rs1626;
	prmt.b32 	%r1048, %r1047, %r1046, 0x3340U;
	cvt.u32.u16 	%r1049, %rs1623;
	cvt.u32.u16 	%r1050, %rs1620;
	prmt.b32 	%r1051, %r1050, %r1049, 0x3340U;
	prmt.b32 	%r1052, %r1051, %r1048, 0x5410U;
	cvt.u32.u16 	%r1053, %rs1599;
	cvt.u32.u16 	%r1054, %rs1594;
	prmt.b32 	%r1055, %r1054, %r1053, 0x3340U;
	cvt.u32.u16 	%r1056, %rs1609;
	cvt.u32.u16 	%r1057, %rs1606;
	prmt.b32 	%r1058, %r1057, %r1056, 0x3340U;
	prmt.b32 	%r1059, %r1055, %r1058, 0x5410U;
	st.local.v2.b32 	[%rd15], {%r1059, %r1052};
	bra.uni 	$L__BB1_125;
$L__BB1_576:
	ld.local.v2.u8 	{%rs1589, %rs1590}, [%rd13+2];
	ld.local.u32 	%r1021, [%rd13+4];
	ld.local.v2.b32 	{%r1022, %r1023}, [%rd13+8];
	ld.local.u8 	%r1024, [%rd13+1];
	cvt.u32.u16 	%r1025, %rs3776;
	prmt.b32 	%r1026, %r1025, %r1024, 0x3340U;
	cvt.u32.u16 	%r1027, %rs1590;
	cvt.u32.u16 	%r1028, %rs1589;
	prmt.b32 	%r1029, %r1028, %r1027, 0x3340U;
	prmt.b32 	%r1030, %r1026, %r1029, 0x5410U;
	st.local.v4.b32 	[%rd15], {%r1030, %r1021, %r1022, %r1023};
	bra.uni 	$L__BB1_125;
$L__BB1_577:
	setp.eq.s32 	%p99, %r372, 64;
	@%p99 bra 	$L__BB1_578;
	bra.uni 	$L__BB1_550;
$L__BB1_578:
	cvt.u64.u16 	%rd247, %rs3776;
	and.b64  	%rd248, %rd247, 255;
	mov.u64 	%rd249, sbox_4;
	add.s64 	%rd250, %rd249, %rd248;
	ld.const.u8 	%rs3759, [%rd250];
	ld.local.u8 	%rd251, [%rd13+1];
	add.s64 	%rd252, %rd249, %rd251;
	ld.const.u8 	%rs9, [%rd252];
	st.local.u8 	[%rd13+1], %rs9;
	ld.local.v2.u8 	{%rs1296, %rs1297}, [%rd13+2];
	cvt.u64.u16 	%rd253, %rs1296;
	add.s64 	%rd254, %rd249, %rd253;
	ld.const.u8 	%rs8, [%rd254];
	st.local.u8 	[%rd13+2], %rs8;
	cvt.u64.u16 	%rd255, %rs1297;
	add.s64 	%rd256, %rd249, %rd255;
	ld.const.u8 	%rs7, [%rd256];
	ld.local.u32 	%r761, [%rd13+4];
	bfe.u32 	%r762, %r761, 0, 8;
	bfe.u32 	%r763, %r761, 8, 8;
	bfe.u32 	%r764, %r761, 16, 8;
	bfe.u32 	%r765, %r761, 24, 8;
	cvt.u64.u32 	%rd257, %r762;
	and.b64  	%rd258, %rd257, 255;
	add.s64 	%rd259, %rd249, %rd258;
	ld.const.u8 	%rs3758, [%rd259];
	cvt.u64.u32 	%rd260, %r763;
	and.b64  	%rd261, %rd260, 255;
	add.s64 	%rd262, %rd249, %rd261;
	ld.const.u8 	%rs6, [%rd262];
	cvt.u64.u32 	%rd263, %r764;
	and.b64  	%rd264, %rd263, 255;
	add.s64 	%rd265, %rd249, %rd264;
	ld.const.u8 	%rs5, [%rd265];
	cvt.u64.u32 	%rd266, %r765;
	and.b64  	%rd267, %rd266, 255;
	add.s64 	%rd268, %rd249, %rd267;
	ld.const.u8 	%rs4, [%rd268];
	ld.local.v2.b32 	{%r766, %r767}, [%rd13+8];
	bfe.u32 	%r768, %r767, 24, 8;
	bfe.u32 	%r769, %r767, 16, 8;
	bfe.u32 	%r770, %r767, 8, 8;
	bfe.u32 	%r771, %r767, 0, 8;
	bfe.u32 	%r772, %r766, 24, 8;
	bfe.u32 	%r773, %r766, 16, 8;
	bfe.u32 	%r774, %r766, 8, 8;
	bfe.u32 	%r775, %r766, 0, 8;
	cvt.u64.u32 	%rd269, %r775;
	and.b64  	%rd270, %rd269, 255;
	add.s64 	%rd271, %rd249, %rd270;
	ld.const.u8 	%rs3757, [%rd271];
	cvt.u64.u32 	%rd272, %r774;
	and.b64  	%rd273, %rd272, 255;
	add.s64 	%rd274, %rd249, %rd273;
	ld.const.u8 	%rs1298, [%rd274];
	st.local.u8 	[%rd13+9], %rs1298;
	cvt.u64.u32 	%rd275, %r773;
	and.b64  	%rd276, %rd275, 255;
	add.s64 	%rd277, %rd249, %rd276;
	ld.const.u8 	%rs1299, [%rd277];
	cvt.u64.u32 	%rd278, %r772;
	and.b64  	%rd279, %rd278, 255;
	add.s64 	%rd280, %rd249, %rd279;
	ld.const.u8 	%rs1300, [%rd280];
	st.local.v2.u8 	[%rd13+10], {%rs1299, %rs1300};
	cvt.u64.u32 	%rd281, %r771;
	and.b64  	%rd282, %rd281, 255;
	add.s64 	%rd283, %rd249, %rd282;
	cvt.u64.u32 	%rd284, %r770;
	and.b64  	%rd285, %rd284, 255;
	add.s64 	%rd286, %rd249, %rd285;
	cvt.u64.u32 	%rd287, %r769;
	and.b64  	%rd288, %rd287, 255;
	add.s64 	%rd289, %rd249, %rd288;
	cvt.u64.u32 	%rd290, %r768;
	and.b64  	%rd291, %rd290, 255;
	add.s64 	%rd292, %rd249, %rd291;
	ld.const.u8 	%r776, [%rd292];
	ld.const.u8 	%r777, [%rd289];
	prmt.b32 	%r778, %r777, %r776, 0x3340U;
	ld.const.u8 	%r779, [%rd286];
	ld.const.u8 	%r780, [%rd283];
	prmt.b32 	%r781, %r780, %r779, 0x3340U;
	prmt.b32 	%r782, %r781, %r778, 0x5410U;
	st.local.u32 	[%rd13+12], %r782;
	bra.uni 	$L__BB1_551;
$L__BB1_579:
	and.b32  	%r2575, %r393, 268435452;
	mov.b32 	%r2496, 0;
$L__BB1_580:
	cvt.u64.u32 	%rd192, %r2496;
	add.s64 	%rd193, %rd15, %rd192;
	ld.local.u32 	%r706, [%rd193];
	bfe.u32 	%r707, %r706, 0, 8;
	cvt.u16.u32 	%rs1111, %r707;
	bfe.u32 	%r708, %r706, 8, 8;
	cvt.u16.u32 	%rs1112, %r708;
	bfe.u32 	%r709, %r706, 16, 8;
	cvt.u16.u32 	%rs1113, %r709;
	bfe.u32 	%r710, %r706, 24, 8;
	cvt.u16.u32 	%rs1114, %r710;
	mov.u64 	%rd194, dp;
	add.s64 	%rd195, %rd194, %rd192;
	ld.const.u8 	%rs1115, [%rd195];
	xor.b16  	%rs1116, %rs1115, %rs1111;
	add.s64 	%rd196, %rd16, %rd192;
	ld.const.u8 	%rs1117, [%rd195+1];
	xor.b16  	%rs1118, %rs1117, %rs1112;
	ld.const.u8 	%rs1119, [%rd195+2];
	xor.b16  	%rs1120, %rs1119, %rs1113;
	ld.const.u8 	%rs1121, [%rd195+3];
	xor.b16  	%rs1122, %rs1121, %rs1114;
	cvt.u32.u16 	%r711, %rs1122;
	cvt.u32.u16 	%r712, %rs1120;
	prmt.b32 	%r713, %r712, %r711, 0x3340U;
	cvt.u32.u16 	%r714, %rs1118;
	cvt.u32.u16 	%r715, %rs1116;
	prmt.b32 	%r716, %r715, %r714, 0x3340U;
	prmt.b32 	%r717, %r716, %r713, 0x5410U;
	st.local.u32 	[%rd196], %r717;
	add.s32 	%r2496, %r2496, 4;
	setp.eq.s32 	%p27, %r2496, %r2575;
	@%p27 bra 	$L__BB1_581;
	bra.uni 	$L__BB1_580;
$L__BB1_581:
	@%p23 bra 	$L__BB1_30;
	cvt.u64.u32 	%rd197, %r2575;
	add.s64 	%rd83, %rd15, %rd197;
	ld.local.u8 	%rs1123, [%rd83];
	mov.u64 	%rd198, dp;
	add.s64 	%rd84, %rd198, %rd197;
	ld.const.u8 	%rs1124, [%rd84];
	xor.b16  	%rs1125, %rs1124, %rs1123;
	add.s64 	%rd85, %rd16, %rd197;
	st.local.u8 	[%rd85], %rs1125;
	setp.eq.s32 	%p29, %r394, 1;
	@%p29 bra 	$L__BB1_30;
	ld.local.u8 	%rs1126, [%rd83+1];
	ld.const.u8 	%rs1127, [%rd84+1];
	xor.b16  	%rs1128, %rs1127, %rs1126;
	st.local.u8 	[%rd85+1], %rs1128;
	setp.eq.s32 	%p30, %r394, 2;
	@%p30 bra 	$L__BB1_30;
	ld.local.u8 	%rs1129, [%rd83+2];
	ld.const.u8 	%rs1130, [%rd84+2];
	xor.b16  	%rs1131, %rs1130, %rs1129;
	st.local.u8 	[%rd85+2], %rs1131;
	bra.uni 	$L__BB1_30;
$L__BB1_585:
	ld.param.u64 	%rd1214, [_Z10our_kernelP17curandStateXORWOWPi_param_0];
	ld.const.u32 	%r636, [ver];
	mul.wide.s32 	%rd183, %r636, 12;
	mov.u64 	%rd184, versions;
	add.s64 	%rd86, %rd184, %rd183;
	ld.const.u32 	%r637, [%rd86];
	shr.s32 	%r638, %r637, 3;
	cvta.to.global.u64 	%rd185, %rd1214;
	mul.wide.s32 	%rd186, %r1, 48;
	add.s64 	%rd187, %rd185, %rd186;
	ld.global.v2.u32 	{%r2576, %r2598}, [%rd187];
	ld.global.v2.u32 	{%r2599, %r2600}, [%rd187+8];
	ld.global.v2.u32 	{%r2601, %r2581}, [%rd187+16];
	ld.global.v2.u32 	{%r2603, %r2604}, [%rd187+24];
	ld.global.f32 	%f66, [%rd187+32];
	ld.global.f64 	%fd30, [%rd187+40];
	max.s32 	%r393, %r638, 1;
	and.b32  	%r394, %r393, 3;
	setp.lt.s32 	%p21, %r638, 4;
	mov.b32 	%r2590, 0;
	@%p21 bra 	$L__BB1_588;
	and.b32  	%r639, %r393, 268435452;
	neg.s32 	%r2489, %r639;
	mov.u64 	%rd1217, %rd15;
	mov.u32 	%r2491, %r2599;
	mov.u32 	%r2492, %r2600;
	mov.u32 	%r2493, %r2601;
	mov.u32 	%r2495, %r2598;
$L__BB1_587:
	mov.u32 	%r2598, %r2581;
	and.b32  	%r2590, %r393, 268435452;
	shr.u32 	%r640, %r2495, 2;
	xor.b32  	%r641, %r640, %r2495;
	shl.b32 	%r642, %r2598, 4;
	shl.b32 	%r643, %r641, 1;
	xor.b32  	%r644, %r642, %r643;
	xor.b32  	%r645, %r644, %r2598;
	xor.b32  	%r2599, %r645, %r641;
	add.s32 	%r646, %r2576, %r2599;
	add.s32 	%r647, %r646, 362437;
	cvt.rn.f32.u32 	%f42, %r647;
	fma.rn.f32 	%f43, %f42, 0f2F800000, 0f2F000000;
	mul.f32 	%f44, %f43, 0f47C35000;
	cvt.rzi.s32.f32 	%r648, %f44;
	shr.u32 	%r649, %r2491, 2;
	xor.b32  	%r650, %r649, %r2491;
	shl.b32 	%r651, %r2599, 4;
	shl.b32 	%r652, %r650, 1;
	xor.b32  	%r653, %r651, %r652;
	xor.b32  	%r654, %r653, %r2599;
	xor.b32  	%r2600, %r654, %r650;
	add.s32 	%r655, %r2576, %r2600;
	add.s32 	%r656, %r655, 724874;
	cvt.rn.f32.u32 	%f45, %r656;
	fma.rn.f32 	%f46, %f45, 0f2F800000, 0f2F000000;
	mul.f32 	%f47, %f46, 0f47C35000;
	cvt.rzi.s32.f32 	%r657, %f47;
	shr.u32 	%r658, %r2492, 2;
	xor.b32  	%r659, %r658, %r2492;
	shl.b32 	%r660, %r2600, 4;
	shl.b32 	%r661, %r659, 1;
	xor.b32  	%r662, %r660, %r661;
	xor.b32  	%r663, %r662, %r2600;
	xor.b32  	%r2601, %r663, %r659;
	add.s32 	%r664, %r2576, %r2601;
	add.s32 	%r665, %r664, 1087311;
	cvt.rn.f32.u32 	%f48, %r665;
	fma.rn.f32 	%f49, %f48, 0f2F800000, 0f2F000000;
	mul.f32 	%f50, %f49, 0f47C35000;
	cvt.rzi.s32.f32 	%r666, %f50;
	shr.u32 	%r667, %r2493, 2;
	xor.b32  	%r668, %r667, %r2493;
	shl.b32 	%r669, %r2601, 4;
	shl.b32 	%r670, %r668, 1;
	xor.b32  	%r671, %r669, %r670;
	xor.b32  	%r672, %r671, %r2601;
	xor.b32  	%r2581, %r672, %r668;
	add.s32 	%r2576, %r2576, 1449748;
	add.s32 	%r673, %r2581, %r2576;
	cvt.rn.f32.u32 	%f51, %r673;
	fma.rn.f32 	%f52, %f51, 0f2F800000, 0f2F000000;
	mul.f32 	%f53, %f52, 0f47C35000;
	cvt.rzi.s32.f32 	%r674, %f53;
	prmt.b32 	%r675, %r666, %r674, 0x3340U;
	prmt.b32 	%r676, %r648, %r657, 0x3340U;
	prmt.b32 	%r677, %r676, %r675, 0x5410U;
	st.local.u32 	[%rd1217], %r677;
	add.s32 	%r2489, %r2489, 4;
	add.s64 	%rd1217, %rd1217, 4;
	setp.eq.s32 	%p22, %r2489, 0;
	mov.u32 	%r2491, %r2599;
	mov.u32 	%r2492, %r2600;
	mov.u32 	%r2493, %r2601;
	mov.u32 	%r2495, %r2598;
	@%p22 bra 	$L__BB1_588;
	bra.uni 	$L__BB1_587;
$L__BB1_588:
	setp.eq.s32 	%p23, %r394, 0;
	@%p23 bra 	$L__BB1_593;
	shr.u32 	%r678, %r2598, 2;
	xor.b32  	%r679, %r678, %r2598;
	shl.b32 	%r680, %r2581, 4;
	shl.b32 	%r681, %r679, 1;
	xor.b32  	%r682, %r680, %r681;
	xor.b32  	%r683, %r682, %r2581;
	xor.b32  	%r429, %r683, %r679;
	add.s32 	%r2591, %r2576, 362437;
	add.s32 	%r684, %r429, %r2591;
	cvt.rn.f32.u32 	%f54, %r684;
	fma.rn.f32 	%f55, %f54, 0f2F800000, 0f2F000000;
	mul.f32 	%f56, %f55, 0f47C35000;
	cvt.rzi.s32.f32 	%r685, %f56;
	cvt.u64.u32 	%rd188, %r2590;
	add.s64 	%rd87, %rd15, %rd188;
	st.local.u8 	[%rd87], %r685;
	setp.eq.s32 	%p24, %r394, 1;
	mov.u32 	%r2598, %r2599;
	mov.u32 	%r2593, %r2600;
	mov.u32 	%r2594, %r2601;
	mov.u32 	%r2595, %r2581;
	mov.u32 	%r2596, %r429;
	@%p24 bra 	$L__BB1_592;
	shr.u32 	%r686, %r2599, 2;
	xor.b32  	%r687, %r686, %r2599;
	shl.b32 	%r688, %r429, 4;
	shl.b32 	%r689, %r687, 1;
	xor.b32  	%r690, %r688, %r689;
	xor.b32  	%r691, %r690, %r429;
	xor.b32  	%r2596, %r691, %r687;
	add.s32 	%r2591, %r2576, 724874;
	add.s32 	%r692, %r2596, %r2591;
	cvt.rn.f32.u32 	%f57, %r692;
	fma.rn.f32 	%f58, %f57, 0f2F800000, 0f2F000000;
	mul.f32 	%f59, %f58, 0f47C35000;
	cvt.rzi.s32.f32 	%r693, %f59;
	st.local.u8 	[%rd87+1], %r693;
	setp.eq.s32 	%p25, %r394, 2;
	mov.u32 	%r2598, %r2600;
	mov.u32 	%r2593, %r2601;
	mov.u32 	%r2594, %r2581;
	mov.u32 	%r2595, %r429;
	@%p25 bra 	$L__BB1_592;
	shr.u32 	%r694, %r2600, 2;
	xor.b32  	%r695, %r694, %r2600;
	shl.b32 	%r696, %r2596, 4;
	shl.b32 	%r697, %r695, 1;
	xor.b32  	%r698, %r696, %r697;
	xor.b32  	%r699, %r698, %r2596;
	xor.b32  	%r433, %r699, %r695;
	add.s32 	%r2591, %r2576, 1087311;
	add.s32 	%r700, %r433, %r2591;
	cvt.rn.f32.u32 	%f60, %r700;
	fma.rn.f32 	%f61, %f60, 0f2F800000, 0f2F000000;
	mul.f32 	%f62, %f61, 0f47C35000;
	cvt.rzi.s32.f32 	%r701, %f62;
	st.local.u8 	[%rd87+2], %r701;
	mov.u32 	%r2598, %r2601;
	mov.u32 	%r2593, %r2581;
	mov.u32 	%r2594, %r429;
	mov.u32 	%r2595, %r2596;
	mov.u32 	%r2596, %r433;
$L__BB1_592:
	mov.u32 	%r2576, %r2591;
	mov.u32 	%r2599, %r2593;
	mov.u32 	%r2600, %r2594;
	mov.u32 	%r2601, %r2595;
	mov.u32 	%r2581, %r2596;
$L__BB1_593:
	ld.param.u64 	%rd1215, [_Z10our_kernelP17curandStateXORWOWPi_param_0];
	ld.const.u32 	%r703, [%rd86];
	shr.s32 	%r704, %r703, 3;
	setp.lt.s32 	%p26, %r704, 4;
	cvta.to.global.u64 	%rd189, %rd1215;
	mul.wide.s32 	%rd190, %r1, 48;
	add.s64 	%rd191, %rd189, %rd190;
	st.global.v2.u32 	[%rd191], {%r2576, %r2598};
	st.global.v2.u32 	[%rd191+8], {%r2599, %r2600};
	st.global.v2.u32 	[%rd191+16], {%r2601, %r2581};
	st.global.v2.u32 	[%rd191+24], {%r2603, %r2604};
	st.global.f32 	[%rd191+32], %f66;
	st.global.f64 	[%rd191+40], %fd30;
	mov.b32 	%r2575, 0;
	@%p26 bra 	$L__BB1_581;
	bra.uni 	$L__BB1_579;
$L__BB1_594:
	ld.local.u8 	%rs498, [%rd15];
	shr.u16 	%rs3776, %rs498, 4;
	st.local.u8 	[%rd13], %rs3776;
	ld.local.u8 	%rs500, [%rd19];
	shr.u16 	%rs1196, %rs500, 4;
	st.local.u8 	[%rd14], %rs1196;
	ld.const.u32 	%r459, [%rd61+4];
	setp.lt.s32 	%p66, %r459, 128;
	@%p66 bra 	$L__BB1_596;
	ld.local.u8 	%rs1197, [%rd19+8];
	shr.u16 	%rs1198, %rs1197, 4;
	st.local.u8 	[%rd14+16], %rs1198;
$L__BB1_596:
	setp.lt.s32 	%p67, %r459, 192;
	@%p67 bra 	$L__BB1_598;
	ld.local.u8 	%rs1199, [%rd19+16];
	shr.u16 	%rs1200, %rs1199, 4;
	st.local.u8 	[%rd14+32], %rs1200;
$L__BB1_598:
	and.b16  	%rs1201, %rs498, 15;
	st.local.u8 	[%rd13+1], %rs1201;
	and.b16  	%rs1202, %rs500, 15;
	st.local.u8 	[%rd14+1], %rs1202;
	@%p66 bra 	$L__BB1_600;
	ld.local.u8 	%rs1203, [%rd19+8];
	and.b16  	%rs1204, %rs1203, 15;
	st.local.u8 	[%rd14+17], %rs1204;
$L__BB1_600:
	@%p67 bra 	$L__BB1_602;
	ld.local.u8 	%rs1205, [%rd19+16];
	and.b16  	%rs1206, %rs1205, 15;
	st.local.u8 	[%rd14+33], %rs1206;
$L__BB1_602:
	ld.local.u8 	%rs501, [%rd15+1];
	shr.u16 	%rs1207, %rs501, 4;
	st.local.u8 	[%rd13+2], %rs1207;
	ld.local.u8 	%rs502, [%rd19+1];
	shr.u16 	%rs1208, %rs502, 4;
	st.local.u8 	[%rd14+2], %rs1208;
	@%p66 bra 	$L__BB1_604;
	ld.local.u8 	%rs1209, [%rd19+9];
	shr.u16 	%rs1210, %rs1209, 4;
	st.local.u8 	[%rd14+18], %rs1210;
$L__BB1_604:
	@%p67 bra 	$L__BB1_606;
	ld.local.u8 	%rs1211, [%rd19+17];
	shr.u16 	%rs1212, %rs1211, 4;
	st.local.u8 	[%rd14+34], %rs1212;
$L__BB1_606:
	and.b16  	%rs1213, %rs501, 15;
	st.local.u8 	[%rd13+3], %rs1213;
	and.b16  	%rs1214, %rs502, 15;
	st.local.u8 	[%rd14+3], %rs1214;
	@%p66 bra 	$L__BB1_608;
	ld.local.u8 	%rs1215, [%rd19+9];
	and.b16  	%rs1216, %rs1215, 15;
	st.local.u8 	[%rd14+19], %rs1216;
$L__BB1_608:
	@%p67 bra 	$L__BB1_610;
	ld.local.u8 	%rs1217, [%rd19+17];
	and.b16  	%rs1218, %rs1217, 15;
	st.local.u8 	[%rd14+35], %rs1218;
$L__BB1_610:
	ld.local.u8 	%rs503, [%rd15+2];
	shr.u16 	%rs1219, %rs503, 4;
	st.local.u8 	[%rd13+4], %rs1219;
	ld.local.u8 	%rs504, [%rd19+2];
	shr.u16 	%rs1220, %rs504, 4;
	st.local.u8 	[%rd14+4], %rs1220;
	@%p66 bra 	$L__BB1_612;
	ld.local.u8 	%rs1221, [%rd19+10];
	shr.u16 	%rs1222, %rs1221, 4;
	st.local.u8 	[%rd14+20], %rs1222;
$L__BB1_612:
	@%p67 bra 	$L__BB1_614;
	ld.local.u8 	%rs1223, [%rd19+18];
	shr.u16 	%rs1224, %rs1223, 4;
	st.local.u8 	[%rd14+36], %rs1224;
$L__BB1_614:
	and.b16  	%rs1225, %rs503, 15;
	st.local.u8 	[%rd13+5], %rs1225;
	and.b16  	%rs1226, %rs504, 15;
	st.local.u8 	[%rd14+5], %rs1226;
	@%p66 bra 	$L__BB1_616;
	ld.local.u8 	%rs1227, [%rd19+10];
	and.b16  	%rs1228, %rs1227, 15;
	st.local.u8 	[%rd14+21], %rs1228;
$L__BB1_616:
	@%p67 bra 	$L__BB1_618;
	ld.local.u8 	%rs1229, [%rd19+18];
	and.b16  	%rs1230, %rs1229, 15;
	st.local.u8 	[%rd14+37], %rs1230;
$L__BB1_618:
	ld.local.u8 	%rs505, [%rd15+3];
	shr.u16 	%rs1231, %rs505, 4;
	st.local.u8 	[%rd13+6], %rs1231;
	ld.local.u8 	%rs506, [%rd19+3];
	shr.u16 	%rs1232, %rs506, 4;
	st.local.u8 	[%rd14+6], %rs1232;
	@%p66 bra 	$L__BB1_620;
	ld.local.u8 	%rs1233, [%rd19+11];
	shr.u16 	%rs1234, %rs1233, 4;
	st.local.u8 	[%rd14+22], %rs1234;
$L__BB1_620:
	@%p67 bra 	$L__BB1_622;
	ld.local.u8 	%rs1235, [%rd19+19];
	shr.u16 	%rs1236, %rs1235, 4;
	st.local.u8 	[%rd14+38], %rs1236;
$L__BB1_622:
	and.b16  	%rs1237, %rs505, 15;
	st.local.u8 	[%rd13+7], %rs1237;
	and.b16  	%rs1238, %rs506, 15;
	st.local.u8 	[%rd14+7], %rs1238;
	@%p66 bra 	$L__BB1_624;
	ld.local.u8 	%rs1239, [%rd19+11];
	and.b16  	%rs1240, %rs1239, 15;
	st.local.u8 	[%rd14+23], %rs1240;
$L__BB1_624:
	@%p67 bra 	$L__BB1_626;
	ld.local.u8 	%rs1241, [%rd19+19];
	and.b16  	%rs1242, %rs1241, 15;
	st.local.u8 	[%rd14+39], %rs1242;
$L__BB1_626:
	ld.local.u8 	%rs507, [%rd15+4];
	shr.u16 	%rs1243, %rs507, 4;
	st.local.u8 	[%rd13+8], %rs1243;
	ld.local.u8 	%rs508, [%rd19+4];
	shr.u16 	%rs1244, %rs508, 4;
	st.local.u8 	[%rd14+8], %rs1244;
	@%p66 bra 	$L__BB1_628;
	ld.local.u8 	%rs1245, [%rd19+12];
	shr.u16 	%rs1246, %rs1245, 4;
	st.local.u8 	[%rd14+24], %rs1246;
$L__BB1_628:
	@%p67 bra 	$L__BB1_630;
	ld.local.u8 	%rs1247, [%rd19+20];
	shr.u16 	%rs1248, %rs1247, 4;
	st.local.u8 	[%rd14+40], %rs1248;
$L__BB1_630:
	and.b16  	%rs1249, %rs507, 15;
	st.local.u8 	[%rd13+9], %rs1249;
	and.b16  	%rs1250, %rs508, 15;
	st.local.u8 	[%rd14+9], %rs1250;
	@%p66 bra 	$L__BB1_632;
	ld.local.u8 	%rs1251, [%rd19+12];
	and.b16  	%rs1252, %rs1251, 15;
	st.local.u8 	[%rd14+25], %rs1252;
$L__BB1_632:
	@%p67 bra 	$L__BB1_634;
	ld.local.u8 	%rs1253, [%rd19+20];
	and.b16  	%rs1254, %rs1253, 15;
	st.local.u8 	[%rd14+41], %rs1254;
$L__BB1_634:
	ld.local.u8 	%rs509, [%rd15+5];
	shr.u16 	%rs1255, %rs509, 4;
	st.local.u8 	[%rd13+10], %rs1255;
	ld.local.u8 	%rs510, [%rd19+5];
	shr.u16 	%rs1256, %rs510, 4;
	st.local.u8 	[%rd14+10], %rs1256;
	@%p66 bra 	$L__BB1_636;
	ld.local.u8 	%rs1257, [%rd19+13];
	shr.u16 	%rs1258, %rs1257, 4;
	st.local.u8 	[%rd14+26], %rs1258;
$L__BB1_636:
	@%p67 bra 	$L__BB1_638;
	ld.local.u8 	%rs1259, [%rd19+21];
	shr.u16 	%rs1260, %rs1259, 4;
	st.local.u8 	[%rd14+42], %rs1260;
$L__BB1_638:
	and.b16  	%rs1261, %rs509, 15;
	st.local.u8 	[%rd13+11], %rs1261;
	and.b16  	%rs1262, %rs510, 15;
	st.local.u8 	[%rd14+11], %rs1262;
	@%p66 bra 	$L__BB1_640;
	ld.local.u8 	%rs1263, [%rd19+13];
	and.b16  	%rs1264, %rs1263, 15;
	st.local.u8 	[%rd14+27], %rs1264;
$L__BB1_640:
	@%p67 bra 	$L__BB1_642;
	ld.local.u8 	%rs1265, [%rd19+21];
	and.b16  	%rs1266, %rs1265, 15;
	st.local.u8 	[%rd14+43], %rs1266;
$L__BB1_642:
	ld.local.u8 	%rs511, [%rd15+6];
	shr.u16 	%rs1267, %rs511, 4;
	st.local.u8 	[%rd13+12], %rs1267;
	ld.local.u8 	%rs512, [%rd19+6];
	shr.u16 	%rs1268, %rs512, 4;
	st.local.u8 	[%rd14+12], %rs1268;
	@%p66 bra 	$L__BB1_644;
	ld.local.u8 	%rs1269, [%rd19+14];
	shr.u16 	%rs1270, %rs1269, 4;
	st.local.u8 	[%rd14+28], %rs1270;
$L__BB1_644:
	@%p67 bra 	$L__BB1_646;
	ld.local.u8 	%rs1271, [%rd19+22];
	shr.u16 	%rs1272, %rs1271, 4;
	st.local.u8 	[%rd14+44], %rs1272;
$L__BB1_646:
	and.b16  	%rs1273, %rs511, 15;
	st.local.u8 	[%rd13+13], %rs1273;
	and.b16  	%rs1274, %rs512, 15;
	st.local.u8 	[%rd14+13], %rs1274;
	@%p66 bra 	$L__BB1_648;
	ld.local.u8 	%rs1275, [%rd19+14];
	and.b16  	%rs1276, %rs1275, 15;
	st.local.u8 	[%rd14+29], %rs1276;
$L__BB1_648:
	@%p67 bra 	$L__BB1_650;
	ld.local.u8 	%rs1277, [%rd19+22];
	and.b16  	%rs1278, %rs1277, 15;
	st.local.u8 	[%rd14+45], %rs1278;
$L__BB1_650:
	ld.local.u8 	%rs513, [%rd15+7];
	shr.u16 	%rs1279, %rs513, 4;
	st.local.u8 	[%rd13+14], %rs1279;
	ld.local.u8 	%rs514, [%rd19+7];
	shr.u16 	%rs1280, %rs514, 4;
	st.local.u8 	[%rd14+14], %rs1280;
	@%p66 bra 	$L__BB1_652;
	ld.local.u8 	%rs1281, [%rd19+15];
	shr.u16 	%rs1282, %rs1281, 4;
	st.local.u8 	[%rd14+30], %rs1282;
$L__BB1_652:
	@%p67 bra 	$L__BB1_654;
	ld.local.u8 	%rs1283, [%rd19+23];
	shr.u16 	%rs1284, %rs1283, 4;
	st.local.u8 	[%rd14+46], %rs1284;
$L__BB1_654:
	and.b16  	%rs1285, %rs513, 15;
	st.local.u8 	[%rd13+15], %rs1285;
	and.b16  	%rs1286, %rs514, 15;
	st.local.u8 	[%rd14+15], %rs1286;
	@%p66 bra 	$L__BB1_656;
	ld.local.u8 	%rs1287, [%rd19+15];
	and.b16  	%rs1288, %rs1287, 15;
	st.local.u8 	[%rd14+31], %rs1288;
$L__BB1_656:
	@%p67 bra 	$L__BB1_97;
	ld.local.u8 	%rs1289, [%rd19+23];
	and.b16  	%rs1290, %rs1289, 15;
	st.local.u8 	[%rd14+47], %rs1290;
	bra.uni 	$L__BB1_97;
$L__BB1_658:
	ld.local.v2.b32 	{%r785, %r786}, [%rd14];
	bfe.u32 	%r787, %r786, 24, 8;
	bfe.u32 	%r788, %r786, 16, 8;
	bfe.u32 	%r789, %r786, 8, 8;
	bfe.u32 	%r790, %r786, 0, 8;
	bfe.u32 	%r791, %r785, 24, 8;
	bfe.u32 	%r792, %r785, 16, 8;
	bfe.u32 	%r793, %r785, 8, 8;
	bfe.u32 	%r794, %r785, 0, 8;
	ld.local.v2.b32 	{%r795, %r796}, [%rd14+16];
	bfe.u32 	%r797, %r796, 24, 8;
	bfe.u32 	%r798, %r796, 16, 8;
	bfe.u32 	%r799, %r796, 8, 8;
	bfe.u32 	%r800, %r796, 0, 8;
	bfe.u32 	%r801, %r795, 24, 8;
	bfe.u32 	%r802, %r795, 16, 8;
	bfe.u32 	%r803, %r795, 8, 8;
	bfe.u32 	%r804, %r795, 0, 8;
	xor.b32  	%r805, %r794, %r804;
	cvt.u16.u32 	%rs1346, %r805;
	xor.b16  	%rs1347, %rs1346, %rs13;
	xor.b32  	%r806, %r793, %r803;
	cvt.u16.u32 	%rs1348, %r806;
	xor.b16  	%rs1349, %rs1348, %rs9;
	xor.b32  	%r807, %r792, %r802;
	cvt.u16.u32 	%rs1350, %r807;
	xor.b16  	%rs1351, %rs1350, %rs8;
	xor.b32  	%r808, %r791, %r801;
	cvt.u16.u32 	%rs1352, %r808;
	xor.b16  	%rs1353, %rs1352, %rs7;
	xor.b32  	%r809, %r790, %r800;
	cvt.u16.u32 	%rs1354, %r809;
	xor.b16  	%rs1355, %rs1354, %rs14;
	xor.b32  	%r810, %r789, %r799;
	cvt.u16.u32 	%rs1356, %r810;
	xor.b16  	%rs1357, %rs1356, %rs6;
	xor.b32  	%r811, %r788, %r798;
	cvt.u16.u32 	%rs1358, %r811;
	xor.b16  	%rs1359, %rs1358, %rs5;
	xor.b32  	%r812, %r787, %r797;
	cvt.u16.u32 	%rs1360, %r812;
	xor.b16  	%rs1361, %rs1360, %rs4;
	cvt.u32.u16 	%r813, %rs1361;
	cvt.u32.u16 	%r814, %rs1359;
	prmt.b32 	%r815, %r814, %r813, 0x3340U;
	cvt.u32.u16 	%r816, %rs1357;
	cvt.u32.u16 	%r817, %rs1355;
	prmt.b32 	%r818, %r817, %r816, 0x3340U;
	prmt.b32 	%r819, %r818, %r815, 0x5410U;
	cvt.u32.u16 	%r820, %rs1353;
	cvt.u32.u16 	%r821, %rs1351;
	prmt.b32 	%r822, %r821, %r820, 0x3340U;
	cvt.u32.u16 	%r823, %rs1349;
	cvt.u32.u16 	%r824, %rs1347;
	prmt.b32 	%r825, %r824, %r823, 0x3340U;
	prmt.b32 	%r826, %r825, %r822, 0x5410U;
	st.local.v2.b32 	[%rd13], {%r826, %r819};
$L__BB1_659:
	setp.gt.s32 	%p109, %r374, 0;
	@%p109 bra 	$L__BB1_660;
	bra.uni 	$L__BB1_115;
$L__BB1_660:
	div.s32 	%r828, %r373, %r2522;
	max.s32 	%r351, %r828, 1;
	mov.b32 	%r2504, 0;
	bra.uni 	$L__BB1_114;
$L__BB1_661:
	shl.b16 	%rs1516, %rs3955, 1;
	and.b16  	%rs1517, %rs1516, 14;
	shr.u16 	%rs1518, %rs3955, 3;
	and.b16  	%rs1519, %rs1518, 1;
	or.b16  	%rs1520, %rs1517, %rs1519;
	shr.u16 	%rs1521, %rs3955, 2;
	and.b16  	%rs1522, %rs1521, 1;
	xor.b16  	%rs3955, %rs1520, %rs1522;
$L__BB1_662:
	@%p122 bra 	$L__BB1_664;
	and.b16  	%rs1523, %rs3954, 128;
	shl.b16 	%rs1524, %rs3954, 1;
	shr.u16 	%rs1525, %rs1523, 7;
	or.b16  	%rs1526, %rs1524, %rs1525;
	shr.u16 	%rs1527, %rs3954, 5;
	and.b16  	%rs1528, %rs1527, 1;
	xor.b16  	%rs3954, %rs1526, %rs1528;
	bra.uni 	$L__BB1_665;
$L__BB1_664:
	shl.b16 	%rs1529, %rs3954, 1;
	and.b16  	%rs1530, %rs1529, 14;
	shr.u16 	%rs1531, %rs3954, 3;
	and.b16  	%rs1532, %rs1531, 1;
	or.b16  	%rs1533, %rs1530, %rs1532;
	shr.u16 	%rs1534, %rs3954, 2;
	and.b16  	%rs1535, %rs1534, 1;
	xor.b16  	%rs3954, %rs1533, %rs1535;
$L__BB1_665:
	@%p122 bra 	$L__BB1_667;
	and.b16  	%rs1536, %rs3953, 128;
	shl.b16 	%rs1537, %rs3953, 1;
	shr.u16 	%rs1538, %rs1536, 7;
	or.b16  	%rs1539, %rs1537, %rs1538;
	shr.u16 	%rs1540, %rs3953, 5;
	and.b16  	%rs1541, %rs1540, 1;
	xor.b16  	%rs3953, %rs1539, %rs1541;
	bra.uni 	$L__BB1_668;
$L__BB1_667:
	shl.b16 	%rs1542, %rs3953, 1;
	and.b16  	%rs1543, %rs1542, 14;
	shr.u16 	%rs1544, %rs3953, 3;
	and.b16  	%rs1545, %rs1544, 1;
	or.b16  	%rs1546, %rs1543, %rs1545;
	shr.u16 	%rs1547, %rs3953, 2;
	and.b16  	%rs1548, %rs1547, 1;
	xor.b16  	%rs3953, %rs1546, %rs1548;
$L__BB1_668:
	@%p99 bra 	$L__BB1_670;
	and.b16  	%rs1549, %rs3952, 128;
	shl.b16 	%rs1550, %rs3952, 1;
	shr.u16 	%rs1551, %rs1549, 7;
	or.b16  	%rs1552, %rs1550, %rs1551;
	shr.u16 	%rs1553, %rs3952, 5;
	and.b16  	%rs1554, %rs1553, 1;
	xor.b16  	%rs3952, %rs1552, %rs1554;
	mov.u32 	%r2519, %r372;
	mov.u32 	%r2522, %r372;
	bra.uni 	$L__BB1_119;
$L__BB1_670:
	shl.b16 	%rs1555, %rs3952, 1;
	and.b16  	%rs1556, %rs1555, 14;
	shr.u16 	%rs1557, %rs3952, 3;
	and.b16  	%rs1558, %rs1557, 1;
	or.b16  	%rs1559, %rs1556, %rs1558;
	shr.u16 	%rs1560, %rs3952, 2;
	and.b16  	%rs1561, %rs1560, 1;
	xor.b16  	%rs3952, %rs1559, %rs1561;
	mov.b32 	%r2519, 64;
	mov.u32 	%r2522, %r2519;
	bra.uni 	$L__BB1_119;
$L__BB1_671:
	setp.eq.s32 	%p122, %r2519, 64;
	@%p122 bra 	$L__BB1_673;
	and.b16  	%rs1458, %rs3959, 128;
	shl.b16 	%rs1459, %rs3959, 1;
	shr.u16 	%rs1460, %rs1458, 7;
	or.b16  	%rs1461, %rs1459, %rs1460;
	shr.u16 	%rs1462, %rs3959, 5;
	and.b16  	%rs1463, %rs1462, 1;
	xor.b16  	%rs3959, %rs1461, %rs1463;
	bra.uni 	$L__BB1_674;
$L__BB1_673:
	shl.b16 	%rs1464, %rs3959, 1;
	and.b16  	%rs1465, %rs1464, 14;
	shr.u16 	%rs1466, %rs3959, 3;
	and.b16  	%rs1467, %rs1466, 1;
	or.b16  	%rs1468, %rs1465, %rs1467;
	shr.u16 	%rs1469, %rs3959, 2;
	and.b16  	%rs1470, %rs1469, 1;
	xor.b16  	%rs3959, %rs1468, %rs1470;
$L__BB1_674:
	@%p122 bra 	$L__BB1_676;
	and.b16  	%rs1471, %rs3958, 128;
	shl.b16 	%rs1472, %rs3958, 1;
	shr.u16 	%rs1473, %rs1471, 7;
	or.b16  	%rs1474, %rs1472, %rs1473;
	shr.u16 	%rs1475, %rs3958, 5;
	and.b16  	%rs1476, %rs1475, 1;
	xor.b16  	%rs3958, %rs1474, %rs1476;
	bra.uni 	$L__BB1_677;
$L__BB1_676:
	shl.b16 	%rs1477, %rs3958, 1;
	and.b16  	%rs1478, %rs1477, 14;
	shr.u16 	%rs1479, %rs3958, 3;
	and.b16  	%rs1480, %rs1479, 1;
	or.b16  	%rs1481, %rs1478, %rs1480;
	shr.u16 	%rs1482, %rs3958, 2;
	and.b16  	%rs1483, %rs1482, 1;
	xor.b16  	%rs3958, %rs1481, %rs1483;
$L__BB1_677:
	@%p122 bra 	$L__BB1_679;
	and.b16  	%rs1484, %rs3957, 128;
	shl.b16 	%rs1485, %rs3957, 1;
	shr.u16 	%rs1486, %rs1484, 7;
	or.b16  	%rs1487, %rs1485, %rs1486;
	shr.u16 	%rs1488, %rs3957, 5;
	and.b16  	%rs1489, %rs1488, 1;
	xor.b16  	%rs3957, %rs1487, %rs1489;
	bra.uni 	$L__BB1_680;
$L__BB1_679:
	shl.b16 	%rs1490, %rs3957, 1;
	and.b16  	%rs1491, %rs1490, 14;
	shr.u16 	%rs1492, %rs3957, 3;
	and.b16  	%rs1493, %rs1492, 1;
	or.b16  	%rs1494, %rs1491, %rs1493;
	shr.u16 	%rs1495, %rs3957, 2;
	and.b16  	%rs1496, %rs1495, 1;
	xor.b16  	%rs3957, %rs1494, %rs1496;
$L__BB1_680:
	@%p122 bra 	$L__BB1_682;
	and.b16  	%rs1497, %rs3956, 128;
	shl.b16 	%rs1498, %rs3956, 1;
	shr.u16 	%rs1499, %rs1497, 7;
	or.b16  	%rs1500, %rs1498, %rs1499;
	shr.u16 	%rs1501, %rs3956, 5;
	and.b16  	%rs1502, %rs1501, 1;
	xor.b16  	%rs3956, %rs1500, %rs1502;
	bra.uni 	$L__BB1_683;
$L__BB1_682:
	shl.b16 	%rs1503, %rs3956, 1;
	and.b16  	%rs1504, %rs1503, 14;
	shr.u16 	%rs1505, %rs3956, 3;
	and.b16  	%rs1506, %rs1505, 1;
	or.b16  	%rs1507, %rs1504, %rs1506;
	shr.u16 	%rs1508, %rs3956, 2;
	and.b16  	%rs1509, %rs1508, 1;
	xor.b16  	%rs3956, %rs1507, %rs1509;
$L__BB1_683:
	@%p122 bra 	$L__BB1_661;
	and.b16  	%rs1510, %rs3955, 128;
	shl.b16 	%rs1511, %rs3955, 1;
	shr.u16 	%rs1512, %rs1510, 7;
	or.b16  	%rs1513, %rs1511, %rs1512;
	shr.u16 	%rs1514, %rs3955, 5;
	and.b16  	%rs1515, %rs1514, 1;
	xor.b16  	%rs3955, %rs1513, %rs1515;
	bra.uni 	$L__BB1_662;
$L__BB1_685:
	shr.u16 	%rs1416, %rs3963, 1;
	and.b16  	%rs1417, %rs1416, 7;
	and.b16  	%rs1418, %rs3963, 8;
	or.b16  	%rs1419, %rs1417, %rs1418;
	shl.b16 	%rs1420, %rs3963, 3;
	and.b16  	%rs1421, %rs1420, 8;
	xor.b16  	%rs3963, %rs1419, %rs1421;
$L__BB1_686:
	@%p114 bra 	$L__BB1_688;
	and.b16  	%rs1422, %rs3962, 254;
	shl.b16 	%rs1423, %rs3962, 7;
	shr.u16 	%rs1424, %rs1422, 1;
	or.b16  	%rs1425, %rs1423, %rs1424;
	shl.b16 	%rs1426, %rs3962, 1;
	and.b16  	%rs1427, %rs1426, -128;
	xor.b16  	%rs3962, %rs1425, %rs1427;
	bra.uni 	$L__BB1_689;
$L__BB1_688:
	shr.u16 	%rs1428, %rs3962, 1;
	and.b16  	%rs1429, %rs1428, 7;
	and.b16  	%rs1430, %rs3962, 8;
	or.b16  	%rs1431, %rs1429, %rs1430;
	shl.b16 	%rs1432, %rs3962, 3;
	and.b16  	%rs1433, %rs1432, 8;
	xor.b16  	%rs3962, %rs1431, %rs1433;
$L__BB1_689:
	@%p114 bra 	$L__BB1_691;
	and.b16  	%rs1434, %rs3961, 254;
	shl.b16 	%rs1435, %rs3961, 7;
	shr.u16 	%rs1436, %rs1434, 1;
	or.b16  	%rs1437, %rs1435, %rs1436;
	shl.b16 	%rs1438, %rs3961, 1;
	and.b16  	%rs1439, %rs1438, -128;
	xor.b16  	%rs3961, %rs1437, %rs1439;
	bra.uni 	$L__BB1_692;
$L__BB1_691:
	shr.u16 	%rs1440, %rs3961, 1;
	and.b16  	%rs1441, %rs1440, 7;
	and.b16  	%rs1442, %rs3961, 8;
	or.b16  	%rs1443, %rs1441, %rs1442;
	shl.b16 	%rs1444, %rs3961, 3;
	and.b16  	%rs1445, %rs1444, 8;
	xor.b16  	%rs3961, %rs1443, %rs1445;
$L__BB1_692:
	setp.eq.s32 	%p121, %r2522, 64;
	@%p121 bra 	$L__BB1_694;
	and.b16  	%rs1446, %rs3960, 254;
	shl.b16 	%rs1447, %rs3960, 7;
	shr.u16 	%rs1448, %rs1446, 1;
	or.b16  	%rs1449, %rs1447, %rs1448;
	shl.b16 	%rs1450, %rs3960, 1;
	and.b16  	%rs1451, %rs1450, -128;
	xor.b16  	%rs3960, %rs1449, %rs1451;
	bra.uni 	$L__BB1_119;
$L__BB1_694:
	shr.u16 	%rs1452, %rs3960, 1;
	and.b16  	%rs1453, %rs1452, 7;
	and.b16  	%rs1454, %rs3960, 8;
	or.b16  	%rs1455, %rs1453, %rs1454;
	shl.b16 	%rs1456, %rs3960, 3;
	and.b16  	%rs1457, %rs1456, 8;
	xor.b16  	%rs3960, %rs1455, %rs1457;
	mov.b32 	%r2522, 64;
	bra.uni 	$L__BB1_119;
$L__BB1_695:
	setp.eq.s32 	%p114, %r2522, 64;
	@%p114 bra 	$L__BB1_697;
	and.b16  	%rs1362, %rs3967, 254;
	shl.b16 	%rs1363, %rs3967, 7;
	shr.u16 	%rs1364, %rs1362, 1;
	or.b16  	%rs1365, %rs1363, %rs1364;
	shl.b16 	%rs1366, %rs3967, 1;
	and.b16  	%rs1367, %rs1366, -128;
	xor.b16  	%rs3967, %rs1365, %rs1367;
	bra.uni 	$L__BB1_698;
$L__BB1_697:
	shr.u16 	%rs1368, %rs3967, 1;
	and.b16  	%rs1369, %rs1368, 7;
	and.b16  	%rs1370, %rs3967, 8;
	or.b16  	%rs1371, %rs1369, %rs1370;
	shl.b16 	%rs1372, %rs3967, 3;
	and.b16  	%rs1373, %rs1372, 8;
	xor.b16  	%rs3967, %rs1371, %rs1373;
$L__BB1_698:
	@%p114 bra 	$L__BB1_700;
	and.b16  	%rs1374, %rs3966, 254;
	shl.b16 	%rs1375, %rs3966, 7;
	shr.u16 	%rs1376, %rs1374, 1;
	or.b16  	%rs1377, %rs1375, %rs1376;
	shl.b16 	%rs1378, %rs3966, 1;
	and.b16  	%rs1379, %rs1378, -128;
	xor.b16  	%rs3966, %rs1377, %rs1379;
	bra.uni 	$L__BB1_701;
$L__BB1_700:
	shr.u16 	%rs1380, %rs3966, 1;
	and.b16  	%rs1381, %rs1380, 7;
	and.b16  	%rs1382, %rs3966, 8;
	or.b16  	%rs1383, %rs1381, %rs1382;
	shl.b16 	%rs1384, %rs3966, 3;
	and.b16  	%rs1385, %rs1384, 8;
	xor.b16  	%rs3966, %rs1383, %rs1385;
$L__BB1_701:
	@%p114 bra 	$L__BB1_703;
	and.b16  	%rs1386, %rs3965, 254;
	shl.b16 	%rs1387, %rs3965, 7;
	shr.u16 	%rs1388, %rs1386, 1;
	or.b16  	%rs1389, %rs1387, %rs1388;
	shl.b16 	%rs1390, %rs3965, 1;
	and.b16  	%rs1391, %rs1390, -128;
	xor.b16  	%rs3965, %rs1389, %rs1391;
	bra.uni 	$L__BB1_704;
$L__BB1_703:
	shr.u16 	%rs1392, %rs3965, 1;
	and.b16  	%rs1393, %rs1392, 7;
	and.b16  	%rs1394, %rs3965, 8;
	or.b16  	%rs1395, %rs1393, %rs1394;
	shl.b16 	%rs1396, %rs3965, 3;
	and.b16  	%rs1397, %rs1396, 8;
	xor.b16  	%rs3965, %rs1395, %rs1397;
$L__BB1_704:
	@%p114 bra 	$L__BB1_706;
	and.b16  	%rs1398, %rs3964, 254;
	shl.b16 	%rs1399, %rs3964, 7;
	shr.u16 	%rs1400, %rs1398, 1;
	or.b16  	%rs1401, %rs1399, %rs1400;
	shl.b16 	%rs1402, %rs3964, 1;
	and.b16  	%rs1403, %rs1402, -128;
	xor.b16  	%rs3964, %rs1401, %rs1403;
	bra.uni 	$L__BB1_707;
$L__BB1_706:
	shr.u16 	%rs1404, %rs3964, 1;
	and.b16  	%rs1405, %rs1404, 7;
	and.b16  	%rs1406, %rs3964, 8;
	or.b16  	%rs1407, %rs1405, %rs1406;
	shl.b16 	%rs1408, %rs3964, 3;
	and.b16  	%rs1409, %rs1408, 8;
	xor.b16  	%rs3964, %rs1407, %rs1409;
$L__BB1_707:
	@%p114 bra 	$L__BB1_685;
	and.b16  	%rs1410, %rs3963, 254;
	shl.b16 	%rs1411, %rs3963, 7;
	shr.u16 	%rs1412, %rs1410, 1;
	or.b16  	%rs1413, %rs1411, %rs1412;
	shl.b16 	%rs1414, %rs3963, 1;
	and.b16  	%rs1415, %rs1414, -128;
	xor.b16  	%rs3963, %rs1413, %rs1415;
	bra.uni 	$L__BB1_686;
$L__BB1_709:
	ld.local.u8 	%rs583, [%rd16];
	shr.u16 	%rs3804, %rs583, 4;
	st.local.u8 	[%rd10], %rs3804;
	ld.local.u8 	%rs585, [%rd20];
	shr.u16 	%rs1694, %rs585, 4;
	st.local.u8 	[%rd11], %rs1694;
	ld.const.u32 	%r468, [%rd61+4];
	setp.lt.s32 	%p175, %r468, 128;
	@%p175 bra 	$L__BB1_711;
	ld.local.u8 	%rs1695, [%rd20+8];
	shr.u16 	%rs1696, %rs1695, 4;
	st.local.u8 	[%rd11+16], %rs1696;
$L__BB1_711:
	setp.lt.s32 	%p176, %r468, 192;
	@%p176 bra 	$L__BB1_713;
	ld.local.u8 	%rs1697, [%rd20+16];
	shr.u16 	%rs1698, %rs1697, 4;
	st.local.u8 	[%rd11+32], %rs1698;
$L__BB1_713:
	and.b16  	%rs1699, %rs583, 15;
	st.local.u8 	[%rd10+1], %rs1699;
	and.b16  	%rs1700, %rs585, 15;
	st.local.u8 	[%rd11+1], %rs1700;
	@%p175 bra 	$L__BB1_715;
	ld.local.u8 	%rs1701, [%rd20+8];
	and.b16  	%rs1702, %rs1701, 15;
	st.local.u8 	[%rd11+17], %rs1702;
$L__BB1_715:
	@%p176 bra 	$L__BB1_717;
	ld.local.u8 	%rs1703, [%rd20+16];
	and.b16  	%rs1704, %rs1703, 15;
	st.local.u8 	[%rd11+33], %rs1704;
$L__BB1_717:
	ld.local.u8 	%rs586, [%rd16+1];
	shr.u16 	%rs1705, %rs586, 4;
	st.local.u8 	[%rd10+2], %rs1705;
	ld.local.u8 	%rs587, [%rd20+1];
	shr.u16 	%rs1706, %rs587, 4;
	st.local.u8 	[%rd11+2], %rs1706;
	@%p175 bra 	$L__BB1_719;
	ld.local.u8 	%rs1707, [%rd20+9];
	shr.u16 	%rs1708, %rs1707, 4;
	st.local.u8 	[%rd11+18], %rs1708;
$L__BB1_719:
	@%p176 bra 	$L__BB1_721;
	ld.local.u8 	%rs1709, [%rd20+17];
	shr.u16 	%rs1710, %rs1709, 4;
	st.local.u8 	[%rd11+34], %rs1710;
$L__BB1_721:
	and.b16  	%rs1711, %rs586, 15;
	st.local.u8 	[%rd10+3], %rs1711;
	and.b16  	%rs1712, %rs587, 15;
	st.local.u8 	[%rd11+3], %rs1712;
	@%p175 bra 	$L__BB1_723;
	ld.local.u8 	%rs1713, [%rd20+9];
	and.b16  	%rs1714, %rs1713, 15;
	st.local.u8 	[%rd11+19], %rs1714;
$L__BB1_723:
	@%p176 bra 	$L__BB1_725;
	ld.local.u8 	%rs1715, [%rd20+17];
	and.b16  	%rs1716, %rs1715, 15;
	st.local.u8 	[%rd11+35], %rs1716;
$L__BB1_725:
	ld.local.u8 	%rs588, [%rd16+2];
	shr.u16 	%rs1717, %rs588, 4;
	st.local.u8 	[%rd10+4], %rs1717;
	ld.local.u8 	%rs589, [%rd20+2];
	shr.u16 	%rs1718, %rs589, 4;
	st.local.u8 	[%rd11+4], %rs1718;
	@%p175 bra 	$L__BB1_727;
	ld.local.u8 	%rs1719, [%rd20+10];
	shr.u16 	%rs1720, %rs1719, 4;
	st.local.u8 	[%rd11+20], %rs1720;
$L__BB1_727:
	@%p176 bra 	$L__BB1_729;
	ld.local.u8 	%rs1721, [%rd20+18];
	shr.u16 	%rs1722, %rs1721, 4;
	st.local.u8 	[%rd11+36], %rs1722;
$L__BB1_729:
	and.b16  	%rs1723, %rs588, 15;
	st.local.u8 	[%rd10+5], %rs1723;
	and.b16  	%rs1724, %rs589, 15;
	st.local.u8 	[%rd11+5], %rs1724;
	@%p175 bra 	$L__BB1_731;
	ld.local.u8 	%rs1725, [%rd20+10];
	and.b16  	%rs1726, %rs1725, 15;
	st.local.u8 	[%rd11+21], %rs1726;
$L__BB1_731:
	@%p176 bra 	$L__BB1_733;
	ld.local.u8 	%rs1727, [%rd20+18];
	and.b16  	%rs1728, %rs1727, 15;
	st.local.u8 	[%rd11+37], %rs1728;
$L__BB1_733:
	ld.local.u8 	%rs590, [%rd16+3];
	shr.u16 	%rs1729, %rs590, 4;
	st.local.u8 	[%rd10+6], %rs1729;
	ld.local.u8 	%rs591, [%rd20+3];
	shr.u16 	%rs1730, %rs591, 4;
	st.local.u8 	[%rd11+6], %rs1730;
	@%p175 bra 	$L__BB1_735;
	ld.local.u8 	%rs1731, [%rd20+11];
	shr.u16 	%rs1732, %rs1731, 4;
	st.local.u8 	[%rd11+22], %rs1732;
$L__BB1_735:
	@%p176 bra 	$L__BB1_737;
	ld.local.u8 	%rs1733, [%rd20+19];
	shr.u16 	%rs1734, %rs1733, 4;
	st.local.u8 	[%rd11+38], %rs1734;
$L__BB1_737:
	and.b16  	%rs1735, %rs590, 15;
	st.local.u8 	[%rd10+7], %rs1735;
	and.b16  	%rs1736, %rs591, 15;
	st.local.u8 	[%rd11+7], %rs1736;
	@%p175 bra 	$L__BB1_739;
	ld.local.u8 	%rs1737, [%rd20+11];
	and.b16  	%rs1738, %rs1737, 15;
	st.local.u8 	[%rd11+23], %rs1738;
$L__BB1_739:
	@%p176 bra 	$L__BB1_741;
	ld.local.u8 	%rs1739, [%rd20+19];
	and.b16  	%rs1740, %rs1739, 15;
	st.local.u8 	[%rd11+39], %rs1740;
$L__BB1_741:
	ld.local.u8 	%rs592, [%rd16+4];
	shr.u16 	%rs1741, %rs592, 4;
	st.local.u8 	[%rd10+8], %rs1741;
	ld.local.u8 	%rs593, [%rd20+4];
	shr.u16 	%rs1742, %rs593, 4;
	st.local.u8 	[%rd11+8], %rs1742;
	@%p175 bra 	$L__BB1_743;
	ld.local.u8 	%rs1743, [%rd20+12];
	shr.u16 	%rs1744, %rs1743, 4;
	st.local.u8 	[%rd11+24], %rs1744;
$L__BB1_743:
	@%p176 bra 	$L__BB1_745;
	ld.local.u8 	%rs1745, [%rd20+20];
	shr.u16 	%rs1746, %rs1745, 4;
	st.local.u8 	[%rd11+40], %rs1746;
$L__BB1_745:
	and.b16  	%rs1747, %rs592, 15;
	st.local.u8 	[%rd10+9], %rs1747;
	and.b16  	%rs1748, %rs593, 15;
	st.local.u8 	[%rd11+9], %rs1748;
	@%p175 bra 	$L__BB1_747;
	ld.local.u8 	%rs1749, [%rd20+12];
	and.b16  	%rs1750, %rs1749, 15;
	st.local.u8 	[%rd11+25], %rs1750;
$L__BB1_747:
	@%p176 bra 	$L__BB1_749;
	ld.local.u8 	%rs1751, [%rd20+20];
	and.b16  	%rs1752, %rs1751, 15;
	st.local.u8 	[%rd11+41], %rs1752;
$L__BB1_749:
	ld.local.u8 	%rs594, [%rd16+5];
	shr.u16 	%rs1753, %rs594, 4;
	st.local.u8 	[%rd10+10], %rs1753;
	ld.local.u8 	%rs595, [%rd20+5];
	shr.u16 	%rs1754, %rs595, 4;
	st.local.u8 	[%rd11+10], %rs1754;
	@%p175 bra 	$L__BB1_751;
	ld.local.u8 	%rs1755, [%rd20+13];
	shr.u16 	%rs1756, %rs1755, 4;
	st.local.u8 	[%rd11+26], %rs1756;
$L__BB1_751:
	@%p176 bra 	$L__BB1_753;
	ld.local.u8 	%rs1757, [%rd20+21];
	shr.u16 	%rs1758, %rs1757, 4;
	st.local.u8 	[%rd11+42], %rs1758;
$L__BB1_753:
	and.b16  	%rs1759, %rs594, 15;
	st.local.u8 	[%rd10+11], %rs1759;
	and.b16  	%rs1760, %rs595, 15;
	st.local.u8 	[%rd11+11], %rs1760;
	@%p175 bra 	$L__BB1_755;
	ld.local.u8 	%rs1761, [%rd20+13];
	and.b16  	%rs1762, %rs1761, 15;
	st.local.u8 	[%rd11+27], %rs1762;
$L__BB1_755:
	@%p176 bra 	$L__BB1_757;
	ld.local.u8 	%rs1763, [%rd20+21];
	and.b16  	%rs1764, %rs1763, 15;
	st.local.u8 	[%rd11+43], %rs1764;
$L__BB1_757:
	ld.local.u8 	%rs596, [%rd16+6];
	shr.u16 	%rs1765, %rs596, 4;
	st.local.u8 	[%rd10+12], %rs1765;
	ld.local.u8 	%rs597, [%rd20+6];
	shr.u16 	%rs1766, %rs597, 4;
	st.local.u8 	[%rd11+12], %rs1766;
	@%p175 bra 	$L__BB1_759;
	ld.local.u8 	%rs1767, [%rd20+14];
	shr.u16 	%rs1768, %rs1767, 4;
	st.local.u8 	[%rd11+28], %rs1768;
$L__BB1_759:
	@%p176 bra 	$L__BB1_761;
	ld.local.u8 	%rs1769, [%rd20+22];
	shr.u16 	%rs1770, %rs1769, 4;
	st.local.u8 	[%rd11+44], %rs1770;
$L__BB1_761:
	and.b16  	%rs1771, %rs596, 15;
	st.local.u8 	[%rd10+13], %rs1771;
	and.b16  	%rs1772, %rs597, 15;
	st.local.u8 	[%rd11+13], %rs1772;
	@%p175 bra 	$L__BB1_763;
	ld.local.u8 	%rs1773, [%rd20+14];
	and.b16  	%rs1774, %rs1773, 15;
	st.local.u8 	[%rd11+29], %rs1774;
$L__BB1_763:
	@%p176 bra 	$L__BB1_765;
	ld.local.u8 	%rs1775, [%rd20+22];
	and.b16  	%rs1776, %rs1775, 15;
	st.local.u8 	[%rd11+45], %rs1776;
$L__BB1_765:
	ld.local.u8 	%rs598, [%rd16+7];
	shr.u16 	%rs1777, %rs598, 4;
	st.local.u8 	[%rd10+14], %rs1777;
	ld.local.u8 	%rs599, [%rd20+7];
	shr.u16 	%rs1778, %rs599, 4;
	st.local.u8 	[%rd11+14], %rs1778;
	@%p175 bra 	$L__BB1_767;
	ld.local.u8 	%rs1779, [%rd20+15];
	shr.u16 	%rs1780, %rs1779, 4;
	st.local.u8 	[%rd11+30], %rs1780;
$L__BB1_767:
	@%p176 bra 	$L__BB1_769;
	ld.local.u8 	%rs1781, [%rd20+23];
	shr.u16 	%rs1782, %rs1781, 4;
	st.local.u8 	[%rd11+46], %rs1782;
$L__BB1_769:
	and.b16  	%rs1783, %rs598, 15;
	st.local.u8 	[%rd10+15], %rs1783;
	and.b16  	%rs1784, %rs599, 15;
	st.local.u8 	[%rd11+15], %rs1784;
	@%p175 bra 	$L__BB1_771;
	ld.local.u8 	%rs1785, [%rd20+15];
	and.b16  	%rs1786, %rs1785, 15;
	st.local.u8 	[%rd11+31], %rs1786;
$L__BB1_771:
	@%p176 bra 	$L__BB1_192;
	ld.local.u8 	%rs1787, [%rd20+23];
	and.b16  	%rs1788, %rs1787, 15;
	st.local.u8 	[%rd11+47], %rs1788;
	bra.uni 	$L__BB1_192;
$L__BB1_773:
	ld.local.v2.b32 	{%r1126, %r1127}, [%rd11];
	bfe.u32 	%r1128, %r1127, 24, 8;
	bfe.u32 	%r1129, %r1127, 16, 8;
	bfe.u32 	%r1130, %r1127, 8, 8;
	bfe.u32 	%r1131, %r1127, 0, 8;
	bfe.u32 	%r1132, %r1126, 24, 8;
	bfe.u32 	%r1133, %r1126, 16, 8;
	bfe.u32 	%r1134, %r1126, 8, 8;
	bfe.u32 	%r1135, %r1126, 0, 8;
	ld.local.v2.b32 	{%r1136, %r1137}, [%rd11+16];
	bfe.u32 	%r1138, %r1137, 24, 8;
	bfe.u32 	%r1139, %r1137, 16, 8;
	bfe.u32 	%r1140, %r1137, 8, 8;
	bfe.u32 	%r1141, %r1137, 0, 8;
	bfe.u32 	%r1142, %r1136, 24, 8;
	bfe.u32 	%r1143, %r1136, 16, 8;
	bfe.u32 	%r1144, %r1136, 8, 8;
	bfe.u32 	%r1145, %r1136, 0, 8;
	xor.b32  	%r1146, %r1135, %r1145;
	cvt.u16.u32 	%rs1844, %r1146;
	xor.b16  	%rs1845, %rs1844, %rs48;
	xor.b32  	%r1147, %r1134, %r1144;
	cvt.u16.u32 	%rs1846, %r1147;
	xor.b16  	%rs1847, %rs1846, %rs44;
	xor.b32  	%r1148, %r1133, %r1143;
	cvt.u16.u32 	%rs1848, %r1148;
	xor.b16  	%rs1849, %rs1848, %rs43;
	xor.b32  	%r1149, %r1132, %r1142;
	cvt.u16.u32 	%rs1850, %r1149;
	xor.b16  	%rs1851, %rs1850, %rs42;
	xor.b32  	%r1150, %r1131, %r1141;
	cvt.u16.u32 	%rs1852, %r1150;
	xor.b16  	%rs1853, %rs1852, %rs49;
	xor.b32  	%r1151, %r1130, %r1140;
	cvt.u16.u32 	%rs1854, %r1151;
	xor.b16  	%rs1855, %rs1854, %rs41;
	xor.b32  	%r1152, %r1129, %r1139;
	cvt.u16.u32 	%rs1856, %r1152;
	xor.b16  	%rs1857, %rs1856, %rs40;
	xor.b32  	%r1153, %r1128, %r1138;
	cvt.u16.u32 	%rs1858, %r1153;
	xor.b16  	%rs1859, %rs1858, %rs39;
	cvt.u32.u16 	%r1154, %rs1859;
	cvt.u32.u16 	%r1155, %rs1857;
	prmt.b32 	%r1156, %r1155, %r1154, 0x3340U;
	cvt.u32.u16 	%r1157, %rs1855;
	cvt.u32.u16 	%r1158, %rs1853;
	prmt.b32 	%r1159, %r1158, %r1157, 0x3340U;
	prmt.b32 	%r1160, %r1159, %r1156, 0x5410U;
	cvt.u32.u16 	%r1161, %rs1851;
	cvt.u32.u16 	%r1162, %rs1849;
	prmt.b32 	%r1163, %r1162, %r1161, 0x3340U;
	cvt.u32.u16 	%r1164, %rs1847;
	cvt.u32.u16 	%r1165, %rs1845;
	prmt.b32 	%r1166, %r1165, %r1164, 0x3340U;
	prmt.b32 	%r1167, %r1166, %r1163, 0x5410U;
	st.local.v2.b32 	[%rd10], {%r1167, %r1160};
	bra.uni 	$L__BB1_209;
$L__BB1_774:
	shl.b16 	%rs2053, %rs3983, 1;
	and.b16  	%rs2054, %rs2053, 14;
	shr.u16 	%rs2055, %rs3983, 3;
	and.b16  	%rs2056, %rs2055, 1;
	or.b16  	%rs2057, %rs2054, %rs2056;
	shr.u16 	%rs2058, %rs3983, 2;
	and.b16  	%rs2059, %rs2058, 1;
	xor.b16  	%rs3983, %rs2057, %rs2059;
	mov.b32 	%r2610, 64;
	mov.u32 	%r2612, %r2610;
$L__BB1_775:
	add.s32 	%r238, %r238, 1;
	setp.eq.s32 	%p238, %r238, %r348;
	@%p238 bra 	$L__BB1_776;
	bra.uni 	$L__BB1_279;
$L__BB1_776:
	cvt.u32.u16 	%r1221, %rs3991;
	cvt.u32.u16 	%r1222, %rs3992;
	prmt.b32 	%r1223, %r1222, %r1221, 0x3340U;
	cvt.u32.u16 	%r1224, %rs3993;
	cvt.u32.u16 	%r1225, %rs3994;
	prmt.b32 	%r1226, %r1225, %r1224, 0x3340U;
	prmt.b32 	%r1227, %r1226, %r1223, 0x5410U;
	cvt.u32.u16 	%r1228, %rs3995;
	cvt.u32.u16 	%r1229, %rs3996;
	prmt.b32 	%r1230, %r1229, %r1228, 0x3340U;
	cvt.u32.u16 	%r1231, %rs3997;
	cvt.u32.u16 	%r1232, %rs3998;
	prmt.b32 	%r1233, %r1232, %r1231, 0x3340U;
	prmt.b32 	%r1234, %r1233, %r1230, 0x5410U;
	st.local.v2.b32 	[%rd9+32], {%r1234, %r1227};
	cvt.u32.u16 	%r1235, %rs3983;
	cvt.u32.u16 	%r1236, %rs3984;
	prmt.b32 	%r1237, %r1236, %r1235, 0x3340U;
	cvt.u32.u16 	%r1238, %rs3985;
	cvt.u32.u16 	%r1239, %rs3986;
	prmt.b32 	%r1240, %r1239, %r1238, 0x3340U;
	prmt.b32 	%r1241, %r1240, %r1237, 0x5410U;
	cvt.u32.u16 	%r1242, %rs3987;
	cvt.u32.u16 	%r1243, %rs3988;
	prmt.b32 	%r1244, %r1243, %r1242, 0x3340U;
	cvt.u32.u16 	%r1245, %rs3989;
	cvt.u32.u16 	%r1246, %rs3990;
	prmt.b32 	%r1247, %r1246, %r1245, 0x3340U;
	prmt.b32 	%r1248, %r1247, %r1244, 0x5410U;
	st.local.v2.b32 	[%rd9+16], {%r1248, %r1241};
	and.b32  	%r239, %r348, 3;
	setp.lt.s32 	%p239, %r347, 4;
	mov.b32 	%r2571, 0;
	@%p239 bra 	$L__BB1_533;
	and.b32  	%r2571, %r348, 2147483644;
	mov.b32 	%r2531, 0;
	bra.uni 	$L__BB1_532;
$L__BB1_778:
	shl.b16 	%rs2014, %rs3986, 1;
	and.b16  	%rs2015, %rs2014, 14;
	shr.u16 	%rs2016, %rs3986, 3;
	and.b16  	%rs2017, %rs2016, 1;
	or.b16  	%rs2018, %rs2015, %rs2017;
	shr.u16 	%rs2019, %rs3986, 2;
	and.b16  	%rs2020, %rs2019, 1;
	xor.b16  	%rs3986, %rs2018, %rs2020;
$L__BB1_779:
	@%p230 bra 	$L__BB1_781;
	and.b16  	%rs2021, %rs3985, 128;
	shl.b16 	%rs2022, %rs3985, 1;
	shr.u16 	%rs2023, %rs2021, 7;
	or.b16  	%rs2024, %rs2022, %rs2023;
	shr.u16 	%rs2025, %rs3985, 5;
	and.b16  	%rs2026, %rs2025, 1;
	xor.b16  	%rs3985, %rs2024, %rs2026;
	bra.uni 	$L__BB1_782;
$L__BB1_781:
	shl.b16 	%rs2027, %rs3985, 1;
	and.b16  	%rs2028, %rs2027, 14;
	shr.u16 	%rs2029, %rs3985, 3;
	and.b16  	%rs2030, %rs2029, 1;
	or.b16  	%rs2031, %rs2028, %rs2030;
	shr.u16 	%rs2032, %rs3985, 2;
	and.b16  	%rs2033, %rs2032, 1;
	xor.b16  	%rs3985, %rs2031, %rs2033;
$L__BB1_782:
	@%p230 bra 	$L__BB1_784;
	and.b16  	%rs2034, %rs3984, 128;
	shl.b16 	%rs2035, %rs3984, 1;
	shr.u16 	%rs2036, %rs2034, 7;
	or.b16  	%rs2037, %rs2035, %rs2036;
	shr.u16 	%rs2038, %rs3984, 5;
	and.b16  	%rs2039, %rs2038, 1;
	xor.b16  	%rs3984, %rs2037, %rs2039;
	bra.uni 	$L__BB1_785;
$L__BB1_784:
	shl.b16 	%rs2040, %rs3984, 1;
	and.b16  	%rs2041, %rs2040, 14;
	shr.u16 	%rs2042, %rs3984, 3;
	and.b16  	%rs2043, %rs2042, 1;
	or.b16  	%rs2044, %rs2041, %rs2043;
	shr.u16 	%rs2045, %rs3984, 2;
	and.b16  	%rs2046, %rs2045, 1;
	xor.b16  	%rs3984, %rs2044, %rs2046;
$L__BB1_785:
	setp.eq.s32 	%p237, %r346, 64;
	@%p237 bra 	$L__BB1_774;
	and.b16  	%rs2047, %rs3983, 128;
	shl.b16 	%rs2048, %rs3983, 1;
	shr.u16 	%rs2049, %rs2047, 7;
	or.b16  	%rs2050, %rs2048, %rs2049;
	shr.u16 	%rs2051, %rs3983, 5;
	and.b16  	%rs2052, %rs2051, 1;
	xor.b16  	%rs3983, %rs2050, %rs2052;
	mov.u32 	%r2610, %r346;
	mov.u32 	%r2612, %r346;
	bra.uni 	$L__BB1_775;
$L__BB1_787:
	setp.eq.s32 	%p230, %r2610, 64;
	@%p230 bra 	$L__BB1_789;
	and.b16  	%rs1956, %rs3990, 128;
	shl.b16 	%rs1957, %rs3990, 1;
	shr.u16 	%rs1958, %rs1956, 7;
	or.b16  	%rs1959, %rs1957, %rs1958;
	shr.u16 	%rs1960, %rs3990, 5;
	and.b16  	%rs1961, %rs1960, 1;
	xor.b16  	%rs3990, %rs1959, %rs1961;
	bra.uni 	$L__BB1_790;
$L__BB1_789:
	shl.b16 	%rs1962, %rs3990, 1;
	and.b16  	%rs1963, %rs1962, 14;
	shr.u16 	%rs1964, %rs3990, 3;
	and.b16  	%rs1965, %rs1964, 1;
	or.b16  	%rs1966, %rs1963, %rs1965;
	shr.u16 	%rs1967, %rs3990, 2;
	and.b16  	%rs1968, %rs1967, 1;
	xor.b16  	%rs3990, %rs1966, %rs1968;
$L__BB1_790:
	@%p230 bra 	$L__BB1_792;
	and.b16  	%rs1969, %rs3989, 128;
	shl.b16 	%rs1970, %rs3989, 1;
	shr.u16 	%rs1971, %rs1969, 7;
	or.b16  	%rs1972, %rs1970, %rs1971;
	shr.u16 	%rs1973, %rs3989, 5;
	and.b16  	%rs1974, %rs1973, 1;
	xor.b16  	%rs3989, %rs1972, %rs1974;
	bra.uni 	$L__BB1_793;
$L__BB1_792:
	shl.b16 	%rs1975, %rs3989, 1;
	and.b16  	%rs1976, %rs1975, 14;
	shr.u16 	%rs1977, %rs3989, 3;
	and.b16  	%rs1978, %rs1977, 1;
	or.b16  	%rs1979, %rs1976, %rs1978;
	shr.u16 	%rs1980, %rs3989, 2;
	and.b16  	%rs1981, %rs1980, 1;
	xor.b16  	%rs3989, %rs1979, %rs1981;
$L__BB1_793:
	@%p230 bra 	$L__BB1_795;
	and.b16  	%rs1982, %rs3988, 128;
	shl.b16 	%rs1983, %rs3988, 1;
	shr.u16 	%rs1984, %rs1982, 7;
	or.b16  	%rs1985, %rs1983, %rs1984;
	shr.u16 	%rs1986, %rs3988, 5;
	and.b16  	%rs1987, %rs1986, 1;
	xor.b16  	%rs3988, %rs1985, %rs1987;
	bra.uni 	$L__BB1_796;
$L__BB1_795:
	shl.b16 	%rs1988, %rs3988, 1;
	and.b16  	%rs1989, %rs1988, 14;
	shr.u16 	%rs1990, %rs3988, 3;
	and.b16  	%rs1991, %rs1990, 1;
	or.b16  	%rs1992, %rs1989, %rs1991;
	shr.u16 	%rs1993, %rs3988, 2;
	and.b16  	%rs1994, %rs1993, 1;
	xor.b16  	%rs3988, %rs1992, %rs1994;
$L__BB1_796:
	@%p230 bra 	$L__BB1_798;
	and.b16  	%rs1995, %rs3987, 128;
	shl.b16 	%rs1996, %rs3987, 1;
	shr.u16 	%rs1997, %rs1995, 7;
	or.b16  	%rs1998, %rs1996, %rs1997;
	shr.u16 	%rs1999, %rs3987, 5;
	and.b16  	%rs2000, %rs1999, 1;
	xor.b16  	%rs3987, %rs1998, %rs2000;
	bra.uni 	$L__BB1_799;
$L__BB1_798:
	shl.b16 	%rs2001, %rs3987, 1;
	and.b16  	%rs2002, %rs2001, 14;
	shr.u16 	%rs2003, %rs3987, 3;
	and.b16  	%rs2004, %rs2003, 1;
	or.b16  	%rs2005, %rs2002, %rs2004;
	shr.u16 	%rs2006, %rs3987, 2;
	and.b16  	%rs2007, %rs2006, 1;
	xor.b16  	%rs3987, %rs2005, %rs2007;
$L__BB1_799:
	@%p230 bra 	$L__BB1_778;
	and.b16  	%rs2008, %rs3986, 128;
	shl.b16 	%rs2009, %rs3986, 1;
	shr.u16 	%rs2010, %rs2008, 7;
	or.b16  	%rs2011, %rs2009, %rs2010;
	shr.u16 	%rs2012, %rs3986, 5;
	and.b16  	%rs2013, %rs2012, 1;
	xor.b16  	%rs3986, %rs2011, %rs2013;
	bra.uni 	$L__BB1_779;
$L__BB1_801:
	shr.u16 	%rs1914, %rs3994, 1;
	and.b16  	%rs1915, %rs1914, 7;
	and.b16  	%rs1916, %rs3994, 8;
	or.b16  	%rs1917, %rs1915, %rs1916;
	shl.b16 	%rs1918, %rs3994, 3;
	and.b16  	%rs1919, %rs1918, 8;
	xor.b16  	%rs3994, %rs1917, %rs1919;
$L__BB1_802:
	@%p222 bra 	$L__BB1_804;
	and.b16  	%rs1920, %rs3993, 254;
	shl.b16 	%rs1921, %rs3993, 7;
	shr.u16 	%rs1922, %rs1920, 1;
	or.b16  	%rs1923, %rs1921, %rs1922;
	shl.b16 	%rs1924, %rs3993, 1;
	and.b16  	%rs1925, %rs1924, -128;
	xor.b16  	%rs3993, %rs1923, %rs1925;
	bra.uni 	$L__BB1_805;
$L__BB1_804:
	shr.u16 	%rs1926, %rs3993, 1;
	and.b16  	%rs1927, %rs1926, 7;
	and.b16  	%rs1928, %rs3993, 8;
	or.b16  	%rs1929, %rs1927, %rs1928;
	shl.b16 	%rs1930, %rs3993, 3;
	and.b16  	%rs1931, %rs1930, 8;
	xor.b16  	%rs3993, %rs1929, %rs1931;
$L__BB1_805:
	@%p222 bra 	$L__BB1_807;
	and.b16  	%rs1932, %rs3992, 254;
	shl.b16 	%rs1933, %rs3992, 7;
	shr.u16 	%rs1934, %rs1932, 1;
	or.b16  	%rs1935, %rs1933, %rs1934;
	shl.b16 	%rs1936, %rs3992, 1;
	and.b16  	%rs1937, %rs1936, -128;
	xor.b16  	%rs3992, %rs1935, %rs1937;
	bra.uni 	$L__BB1_808;
$L__BB1_807:
	shr.u16 	%rs1938, %rs3992, 1;
	and.b16  	%rs1939, %rs1938, 7;
	and.b16  	%rs1940, %rs3992, 8;
	or.b16  	%rs1941, %rs1939, %rs1940;
	shl.b16 	%rs1942, %rs3992, 3;
	and.b16  	%rs1943, %rs1942, 8;
	xor.b16  	%rs3992, %rs1941, %rs1943;
$L__BB1_808:
	setp.eq.s32 	%p229, %r2612, 64;
	@%p229 bra 	$L__BB1_810;
	and.b16  	%rs1944, %rs3991, 254;
	shl.b16 	%rs1945, %rs3991, 7;
	shr.u16 	%rs1946, %rs1944, 1;
	or.b16  	%rs1947, %rs1945, %rs1946;
	shl.b16 	%rs1948, %rs3991, 1;
	and.b16  	%rs1949, %rs1948, -128;
	xor.b16  	%rs3991, %rs1947, %rs1949;
	bra.uni 	$L__BB1_775;
$L__BB1_810:
	shr.u16 	%rs1950, %rs3991, 1;
	and.b16  	%rs1951, %rs1950, 7;
	and.b16  	%rs1952, %rs3991, 8;
	or.b16  	%rs1953, %rs1951, %rs1952;
	shl.b16 	%rs1954, %rs3991, 3;
	and.b16  	%rs1955, %rs1954, 8;
	xor.b16  	%rs3991, %rs1953, %rs1955;
	mov.b32 	%r2612, 64;
	bra.uni 	$L__BB1_775;
$L__BB1_811:
	shr.u16 	%rs1866, %rs3998, 1;
	and.b16  	%rs1867, %rs1866, 7;
	and.b16  	%rs1868, %rs3998, 8;
	or.b16  	%rs1869, %rs1867, %rs1868;
	shl.b16 	%rs1870, %rs3998, 3;
	and.b16  	%rs1871, %rs1870, 8;
	xor.b16  	%rs3998, %rs1869, %rs1871;
$L__BB1_812:
	@%p222 bra 	$L__BB1_814;
	and.b16  	%rs1872, %rs3997, 254;
	shl.b16 	%rs1873, %rs3997, 7;
	shr.u16 	%rs1874, %rs1872, 1;
	or.b16  	%rs1875, %rs1873, %rs1874;
	shl.b16 	%rs1876, %rs3997, 1;
	and.b16  	%rs1877, %rs1876, -128;
	xor.b16  	%rs3997, %rs1875, %rs1877;
	bra.uni 	$L__BB1_815;
$L__BB1_814:
	shr.u16 	%rs1878, %rs3997, 1;
	and.b16  	%rs1879, %rs1878, 7;
	and.b16  	%rs1880, %rs3997, 8;
	or.b16  	%rs1881, %rs1879, %rs1880;
	shl.b16 	%rs1882, %rs3997, 3;
	and.b16  	%rs1883, %rs1882, 8;
	xor.b16  	%rs3997, %rs1881, %rs1883;
$L__BB1_815:
	@%p222 bra 	$L__BB1_817;
	and.b16  	%rs1884, %rs3996, 254;
	shl.b16 	%rs1885, %rs3996, 7;
	shr.u16 	%rs1886, %rs1884, 1;
	or.b16  	%rs1887, %rs1885, %rs1886;
	shl.b16 	%rs1888, %rs3996, 1;
	and.b16  	%rs1889, %rs1888, -128;
	xor.b16  	%rs3996, %rs1887, %rs1889;
	bra.uni 	$L__BB1_818;
$L__BB1_817:
	shr.u16 	%rs1890, %rs3996, 1;
	and.b16  	%rs1891, %rs1890, 7;
	and.b16  	%rs1892, %rs3996, 8;
	or.b16  	%rs1893, %rs1891, %rs1892;
	shl.b16 	%rs1894, %rs3996, 3;
	and.b16  	%rs1895, %rs1894, 8;
	xor.b16  	%rs3996, %rs1893, %rs1895;
$L__BB1_818:
	@%p222 bra 	$L__BB1_820;
	and.b16  	%rs1896, %rs3995, 254;
	shl.b16 	%rs1897, %rs3995, 7;
	shr.u16 	%rs1898, %rs1896, 1;
	or.b16  	%rs1899, %rs1897, %rs1898;
	shl.b16 	%rs1900, %rs3995, 1;
	and.b16  	%rs1901, %rs1900, -128;
	xor.b16  	%rs3995, %rs1899, %rs1901;
	bra.uni 	$L__BB1_821;
$L__BB1_820:
	shr.u16 	%rs1902, %rs3995, 1;
	and.b16  	%rs1903, %rs1902, 7;
	and.b16  	%rs1904, %rs3995, 8;
	or.b16  	%rs1905, %rs1903, %rs1904;
	shl.b16 	%rs1906, %rs3995, 3;
	and.b16  	%rs1907, %rs1906, 8;
	xor.b16  	%rs3995, %rs1905, %rs1907;
$L__BB1_821:
	@%p222 bra 	$L__BB1_801;
	and.b16  	%rs1908, %rs3994, 254;
	shl.b16 	%rs1909, %rs3994, 7;
	shr.u16 	%rs1910, %rs1908, 1;
	or.b16  	%rs1911, %rs1909, %rs1910;
	shl.b16 	%rs1912, %rs3994, 1;
	and.b16  	%rs1913, %rs1912, -128;
	xor.b16  	%rs3994, %rs1911, %rs1913;
	bra.uni 	$L__BB1_802;
$L__BB1_823:
	shl.b16 	%rs2564, %rs4014, 1;
	and.b16  	%rs2565, %rs2564, 14;
	shr.u16 	%rs2566, %rs4014, 3;
	and.b16  	%rs2567, %rs2566, 1;
	or.b16  	%rs2568, %rs2565, %rs2567;
	shr.u16 	%rs2569, %rs4014, 2;
	and.b16  	%rs2570, %rs2569, 1;
	xor.b16  	%rs4014, %rs2568, %rs2570;
	mov.b32 	%r2613, 64;
	mov.u32 	%r2615, %r2613;
$L__BB1_824:
	add.s32 	%r258, %r258, 1;
	setp.eq.s32 	%p346, %r258, %r343;
	@%p346 bra 	$L__BB1_825;
	bra.uni 	$L__BB1_370;
$L__BB1_825:
	cvt.u32.u16 	%r1485, %rs4022;
	cvt.u32.u16 	%r1486, %rs4023;
	prmt.b32 	%r1487, %r1486, %r1485, 0x3340U;
	cvt.u32.u16 	%r1488, %rs4024;
	cvt.u32.u16 	%r1489, %rs4025;
	prmt.b32 	%r1490, %r1489, %r1488, 0x3340U;
	prmt.b32 	%r1491, %r1490, %r1487, 0x5410U;
	cvt.u32.u16 	%r1492, %rs4026;
	cvt.u32.u16 	%r1493, %rs4027;
	prmt.b32 	%r1494, %r1493, %r1492, 0x3340U;
	cvt.u32.u16 	%r1495, %rs4028;
	cvt.u32.u16 	%r1496, %rs4029;
	prmt.b32 	%r1497, %r1496, %r1495, 0x3340U;
	prmt.b32 	%r1498, %r1497, %r1494, 0x5410U;
	st.local.v2.b32 	[%rd6+32], {%r1498, %r1491};
	cvt.u32.u16 	%r1499, %rs4014;
	cvt.u32.u16 	%r1500, %rs4015;
	prmt.b32 	%r1501, %r1500, %r1499, 0x3340U;
	cvt.u32.u16 	%r1502, %rs4016;
	cvt.u32.u16 	%r1503, %rs4017;
	prmt.b32 	%r1504, %r1503, %r1502, 0x3340U;
	prmt.b32 	%r1505, %r1504, %r1501, 0x5410U;
	cvt.u32.u16 	%r1506, %rs4018;
	cvt.u32.u16 	%r1507, %rs4019;
	prmt.b32 	%r1508, %r1507, %r1506, 0x3340U;
	cvt.u32.u16 	%r1509, %rs4020;
	cvt.u32.u16 	%r1510, %rs4021;
	prmt.b32 	%r1511, %r1510, %r1509, 0x3340U;
	prmt.b32 	%r1512, %r1511, %r1508, 0x5410U;
	st.local.v2.b32 	[%rd6+16], {%r1512, %r1505};
	max.s32 	%r259, %r362, 1;
	and.b32  	%r260, %r259, 3;
	setp.lt.s32 	%p347, %r362, 4;
	mov.b32 	%r2570, 0;
	@%p347 bra 	$L__BB1_525;
	and.b32  	%r2570, %r259, 2147483644;
	mov.b32 	%r2540, 0;
	bra.uni 	$L__BB1_524;
$L__BB1_827:
	shl.b16 	%rs2525, %rs4017, 1;
	and.b16  	%rs2526, %rs2525, 14;
	shr.u16 	%rs2527, %rs4017, 3;
	and.b16  	%rs2528, %rs2527, 1;
	or.b16  	%rs2529, %rs2526, %rs2528;
	shr.u16 	%rs2530, %rs4017, 2;
	and.b16  	%rs2531, %rs2530, 1;
	xor.b16  	%rs4017, %rs2529, %rs2531;
$L__BB1_828:
	@%p338 bra 	$L__BB1_830;
	and.b16  	%rs2532, %rs4016, 128;
	shl.b16 	%rs2533, %rs4016, 1;
	shr.u16 	%rs2534, %rs2532, 7;
	or.b16  	%rs2535, %rs2533, %rs2534;
	shr.u16 	%rs2536, %rs4016, 5;
	and.b16  	%rs2537, %rs2536, 1;
	xor.b16  	%rs4016, %rs2535, %rs2537;
	bra.uni 	$L__BB1_831;
$L__BB1_830:
	shl.b16 	%rs2538, %rs4016, 1;
	and.b16  	%rs2539, %rs2538, 14;
	shr.u16 	%rs2540, %rs4016, 3;
	and.b16  	%rs2541, %rs2540, 1;
	or.b16  	%rs2542, %rs2539, %rs2541;
	shr.u16 	%rs2543, %rs4016, 2;
	and.b16  	%rs2544, %rs2543, 1;
	xor.b16  	%rs4016, %rs2542, %rs2544;
$L__BB1_831:
	@%p338 bra 	$L__BB1_833;
	and.b16  	%rs2545, %rs4015, 128;
	shl.b16 	%rs2546, %rs4015, 1;
	shr.u16 	%rs2547, %rs2545, 7;
	or.b16  	%rs2548, %rs2546, %rs2547;
	shr.u16 	%rs2549, %rs4015, 5;
	and.b16  	%rs2550, %rs2549, 1;
	xor.b16  	%rs4015, %rs2548, %rs2550;
	bra.uni 	$L__BB1_834;
$L__BB1_833:
	shl.b16 	%rs2551, %rs4015, 1;
	and.b16  	%rs2552, %rs2551, 14;
	shr.u16 	%rs2553, %rs4015, 3;
	and.b16  	%rs2554, %rs2553, 1;
	or.b16  	%rs2555, %rs2552, %rs2554;
	shr.u16 	%rs2556, %rs4015, 2;
	and.b16  	%rs2557, %rs2556, 1;
	xor.b16  	%rs4015, %rs2555, %rs2557;
$L__BB1_834:
	setp.eq.s32 	%p345, %r360, 64;
	@%p345 bra 	$L__BB1_823;
	and.b16  	%rs2558, %rs4014, 128;
	shl.b16 	%rs2559, %rs4014, 1;
	shr.u16 	%rs2560, %rs2558, 7;
	or.b16  	%rs2561, %rs2559, %rs2560;
	shr.u16 	%rs2562, %rs4014, 5;
	and.b16  	%rs2563, %rs2562, 1;
	xor.b16  	%rs4014, %rs2561, %rs2563;
	mov.u32 	%r2613, %r360;
	mov.u32 	%r2615, %r360;
	bra.uni 	$L__BB1_824;
$L__BB1_836:
	setp.eq.s32 	%p338, %r2613, 64;
	@%p338 bra 	$L__BB1_838;
	and.b16  	%rs2467, %rs4021, 128;
	shl.b16 	%rs2468, %rs4021, 1;
	shr.u16 	%rs2469, %rs2467, 7;
	or.b16  	%rs2470, %rs2468, %rs2469;
	shr.u16 	%rs2471, %rs4021, 5;
	and.b16  	%rs2472, %rs2471, 1;
	xor.b16  	%rs4021, %rs2470, %rs2472;
	bra.uni 	$L__BB1_839;
$L__BB1_838:
	shl.b16 	%rs2473, %rs4021, 1;
	and.b16  	%rs2474, %rs2473, 14;
	shr.u16 	%rs2475, %rs4021, 3;
	and.b16  	%rs2476, %rs2475, 1;
	or.b16  	%rs2477, %rs2474, %rs2476;
	shr.u16 	%rs2478, %rs4021, 2;
	and.b16  	%rs2479, %rs2478, 1;
	xor.b16  	%rs4021, %rs2477, %rs2479;
$L__BB1_839:
	@%p338 bra 	$L__BB1_841;
	and.b16  	%rs2480, %rs4020, 128;
	shl.b16 	%rs2481, %rs4020, 1;
	shr.u16 	%rs2482, %rs2480, 7;
	or.b16  	%rs2483, %rs2481, %rs2482;
	shr.u16 	%rs2484, %rs4020, 5;
	and.b16  	%rs2485, %rs2484, 1;
	xor.b16  	%rs4020, %rs2483, %rs2485;
	bra.uni 	$L__BB1_842;
$L__BB1_841:
	shl.b16 	%rs2486, %rs4020, 1;
	and.b16  	%rs2487, %rs2486, 14;
	shr.u16 	%rs2488, %rs4020, 3;
	and.b16  	%rs2489, %rs2488, 1;
	or.b16  	%rs2490, %rs2487, %rs2489;
	shr.u16 	%rs2491, %rs4020, 2;
	and.b16  	%rs2492, %rs2491, 1;
	xor.b16  	%rs4020, %rs2490, %rs2492;
$L__BB1_842:
	@%p338 bra 	$L__BB1_844;
	and.b16  	%rs2493, %rs4019, 128;
	shl.b16 	%rs2494, %rs4019, 1;
	shr.u16 	%rs2495, %rs2493, 7;
	or.b16  	%rs2496, %rs2494, %rs2495;
	shr.u16 	%rs2497, %rs4019, 5;
	and.b16  	%rs2498, %rs2497, 1;
	xor.b16  	%rs4019, %rs2496, %rs2498;
	bra.uni 	$L__BB1_845;
$L__BB1_844:
	shl.b16 	%rs2499, %rs4019, 1;
	and.b16  	%rs2500, %rs2499, 14;
	shr.u16 	%rs2501, %rs4019, 3;
	and.b16  	%rs2502, %rs2501, 1;
	or.b16  	%rs2503, %rs2500, %rs2502;
	shr.u16 	%rs2504, %rs4019, 2;
	and.b16  	%rs2505, %rs2504, 1;
	xor.b16  	%rs4019, %rs2503, %rs2505;
$L__BB1_845:
	@%p338 bra 	$L__BB1_847;
	and.b16  	%rs2506, %rs4018, 128;
	shl.b16 	%rs2507, %rs4018, 1;
	shr.u16 	%rs2508, %rs2506, 7;
	or.b16  	%rs2509, %rs2507, %rs2508;
	shr.u16 	%rs2510, %rs4018, 5;
	and.b16  	%rs2511, %rs2510, 1;
	xor.b16  	%rs4018, %rs2509, %rs2511;
	bra.uni 	$L__BB1_848;
$L__BB1_847:
	shl.b16 	%rs2512, %rs4018, 1;
	and.b16  	%rs2513, %rs2512, 14;
	shr.u16 	%rs2514, %rs4018, 3;
	and.b16  	%rs2515, %rs2514, 1;
	or.b16  	%rs2516, %rs2513, %rs2515;
	shr.u16 	%rs2517, %rs4018, 2;
	and.b16  	%rs2518, %rs2517, 1;
	xor.b16  	%rs4018, %rs2516, %rs2518;
$L__BB1_848:
	@%p338 bra 	$L__BB1_827;
	and.b16  	%rs2519, %rs4017, 128;
	shl.b16 	%rs2520, %rs4017, 1;
	shr.u16 	%rs2521, %rs2519, 7;
	or.b16  	%rs2522, %rs2520, %rs2521;
	shr.u16 	%rs2523, %rs4017, 5;
	and.b16  	%rs2524, %rs2523, 1;
	xor.b16  	%rs4017, %rs2522, %rs2524;
	bra.uni 	$L__BB1_828;
$L__BB1_850:
	shr.u16 	%rs2425, %rs4025, 1;
	and.b16  	%rs2426, %rs2425, 7;
	and.b16  	%rs2427, %rs4025, 8;
	or.b16  	%rs2428, %rs2426, %rs2427;
	shl.b16 	%rs2429, %rs4025, 3;
	and.b16  	%rs2430, %rs2429, 8;
	xor.b16  	%rs4025, %rs2428, %rs2430;
$L__BB1_851:
	@%p330 bra 	$L__BB1_853;
	and.b16  	%rs2431, %rs4024, 254;
	shl.b16 	%rs2432, %rs4024, 7;
	shr.u16 	%rs2433, %rs2431, 1;
	or.b16  	%rs2434, %rs2432, %rs2433;
	shl.b16 	%rs2435, %rs4024, 1;
	and.b16  	%rs2436, %rs2435, -128;
	xor.b16  	%rs4024, %rs2434, %rs2436;
	bra.uni 	$L__BB1_854;
$L__BB1_853:
	shr.u16 	%rs2437, %rs4024, 1;
	and.b16  	%rs2438, %rs2437, 7;
	and.b16  	%rs2439, %rs4024, 8;
	or.b16  	%rs2440, %rs2438, %rs2439;
	shl.b16 	%rs2441, %rs4024, 3;
	and.b16  	%rs2442, %rs2441, 8;
	xor.b16  	%rs4024, %rs2440, %rs2442;
$L__BB1_854:
	@%p330 bra 	$L__BB1_856;
	and.b16  	%rs2443, %rs4023, 254;
	shl.b16 	%rs2444, %rs4023, 7;
	shr.u16 	%rs2445, %rs2443, 1;
	or.b16  	%rs2446, %rs2444, %rs2445;
	shl.b16 	%rs2447, %rs4023, 1;
	and.b16  	%rs2448, %rs2447, -128;
	xor.b16  	%rs4023, %rs2446, %rs2448;
	bra.uni 	$L__BB1_857;
$L__BB1_856:
	shr.u16 	%rs2449, %rs4023, 1;
	and.b16  	%rs2450, %rs2449, 7;
	and.b16  	%rs2451, %rs4023, 8;
	or.b16  	%rs2452, %rs2450, %rs2451;
	shl.b16 	%rs2453, %rs4023, 3;
	and.b16  	%rs2454, %rs2453, 8;
	xor.b16  	%rs4023, %rs2452, %rs2454;
$L__BB1_857:
	setp.eq.s32 	%p337, %r2615, 64;
	@%p337 bra 	$L__BB1_859;
	and.b16  	%rs2455, %rs4022, 254;
	shl.b16 	%rs2456, %rs4022, 7;
	shr.u16 	%rs2457, %rs2455, 1;
	or.b16  	%rs2458, %rs2456, %rs2457;
	shl.b16 	%rs2459, %rs4022, 1;
	and.b16  	%rs2460, %rs2459, -128;
	xor.b16  	%rs4022, %rs2458, %rs2460;
	bra.uni 	$L__BB1_824;
$L__BB1_859:
	shr.u16 	%rs2461, %rs4022, 1;
	and.b16  	%rs2462, %rs2461, 7;
	and.b16  	%rs2463, %rs4022, 8;
	or.b16  	%rs2464, %rs2462, %rs2463;
	shl.b16 	%rs2465, %rs4022, 3;
	and.b16  	%rs2466, %rs2465, 8;
	xor.b16  	%rs4022, %rs2464, %rs2466;
	mov.b32 	%r2615, 64;
	bra.uni 	$L__BB1_824;
$L__BB1_860:
	shr.u16 	%rs2377, %rs4029, 1;
	and.b16  	%rs2378, %rs2377, 7;
	and.b16  	%rs2379, %rs4029, 8;
	or.b16  	%rs2380, %rs2378, %rs2379;
	shl.b16 	%rs2381, %rs4029, 3;
	and.b16  	%rs2382, %rs2381, 8;
	xor.b16  	%rs4029, %rs2380, %rs2382;
$L__BB1_861:
	@%p330 bra 	$L__BB1_863;
	and.b16  	%rs2383, %rs4028, 254;
	shl.b16 	%rs2384, %rs4028, 7;
	shr.u16 	%rs2385, %rs2383, 1;
	or.b16  	%rs2386, %rs2384, %rs2385;
	shl.b16 	%rs2387, %rs4028, 1;
	and.b16  	%rs2388, %rs2387, -128;
	xor.b16  	%rs4028, %rs2386, %rs2388;
	bra.uni 	$L__BB1_864;
$L__BB1_863:
	shr.u16 	%rs2389, %rs4028, 1;
	and.b16  	%rs2390, %rs2389, 7;
	and.b16  	%rs2391, %rs4028, 8;
	or.b16  	%rs2392, %rs2390, %rs2391;
	shl.b16 	%rs2393, %rs4028, 3;
	and.b16  	%rs2394, %rs2393, 8;
	xor.b16  	%rs4028, %rs2392, %rs2394;
$L__BB1_864:
	@%p330 bra 	$L__BB1_866;
	and.b16  	%rs2395, %rs4027, 254;
	shl.b16 	%rs2396, %rs4027, 7;
	shr.u16 	%rs2397, %rs2395, 1;
	or.b16  	%rs2398, %rs2396, %rs2397;
	shl.b16 	%rs2399, %rs4027, 1;
	and.b16  	%rs2400, %rs2399, -128;
	xor.b16  	%rs4027, %rs2398, %rs2400;
	bra.uni 	$L__BB1_867;
$L__BB1_866:
	shr.u16 	%rs2401, %rs4027, 1;
	and.b16  	%rs2402, %rs2401, 7;
	and.b16  	%rs2403, %rs4027, 8;
	or.b16  	%rs2404, %rs2402, %rs2403;
	shl.b16 	%rs2405, %rs4027, 3;
	and.b16  	%rs2406, %rs2405, 8;
	xor.b16  	%rs4027, %rs2404, %rs2406;
$L__BB1_867:
	@%p330 bra 	$L__BB1_869;
	and.b16  	%rs2407, %rs4026, 254;
	shl.b16 	%rs2408, %rs4026, 7;
	shr.u16 	%rs2409, %rs2407, 1;
	or.b16  	%rs2410, %rs2408, %rs2409;
	shl.b16 	%rs2411, %rs4026, 1;
	and.b16  	%rs2412, %rs2411, -128;
	xor.b16  	%rs4026, %rs2410, %rs2412;
	bra.uni 	$L__BB1_870;
$L__BB1_869:
	shr.u16 	%rs2413, %rs4026, 1;
	and.b16  	%rs2414, %rs2413, 7;
	and.b16  	%rs2415, %rs4026, 8;
	or.b16  	%rs2416, %rs2414, %rs2415;
	shl.b16 	%rs2417, %rs4026, 3;
	and.b16  	%rs2418, %rs2417, 8;
	xor.b16  	%rs4026, %rs2416, %rs2418;
$L__BB1_870:
	@%p330 bra 	$L__BB1_850;
	and.b16  	%rs2419, %rs4025, 254;
	shl.b16 	%rs2420, %rs4025, 7;
	shr.u16 	%rs2421, %rs2419, 1;
	or.b16  	%rs2422, %rs2420, %rs2421;
	shl.b16 	%rs2423, %rs4025, 1;
	and.b16  	%rs2424, %rs2423, -128;
	xor.b16  	%rs4025, %rs2422, %rs2424;
	bra.uni 	$L__BB1_851;
$L__BB1_872:
	shr.u16 	%rs2777, %rs4044, 1;
	and.b16  	%rs2778, %rs2777, 7;
	shl.b16 	%rs2779, %rs4044, 3;
	and.b16  	%rs2780, %rs2779, 8;
	and.b16  	%rs2781, %rs4044, 8;
	or.b16  	%rs2782, %rs2778, %rs2781;
	xor.b16  	%rs4044, %rs2782, %rs2780;
	mov.b32 	%r2616, 64;
	mov.u32 	%r2618, %r2616;
$L__BB1_873:
	add.s32 	%r276, %r276, 1;
	setp.eq.s32 	%p373, %r276, %r340;
	@%p373 bra 	$L__BB1_874;
	bra.uni 	$L__BB1_374;
$L__BB1_874:
	cvt.u32.u16 	%r1715, %rs4052;
	cvt.u32.u16 	%r1716, %rs4053;
	prmt.b32 	%r1717, %r1716, %r1715, 0x3340U;
	cvt.u32.u16 	%r1718, %rs4054;
	cvt.u32.u16 	%r1719, %rs4055;
	prmt.b32 	%r1720, %r1719, %r1718, 0x3340U;
	prmt.b32 	%r1721, %r1720, %r1717, 0x5410U;
	cvt.u32.u16 	%r1722, %rs4056;
	cvt.u32.u16 	%r1723, %rs4057;
	prmt.b32 	%r1724, %r1723, %r1722, 0x3340U;
	cvt.u32.u16 	%r1725, %rs4058;
	cvt.u32.u16 	%r1726, %rs4059;
	prmt.b32 	%r1727, %r1726, %r1725, 0x3340U;
	prmt.b32 	%r1728, %r1727, %r1724, 0x5410U;
	st.local.v2.b32 	[%rd5+40], {%r1728, %r1721};
	cvt.u32.u16 	%r1729, %rs4044;
	cvt.u32.u16 	%r1730, %rs4045;
	prmt.b32 	%r1731, %r1730, %r1729, 0x3340U;
	cvt.u32.u16 	%r1732, %rs4046;
	cvt.u32.u16 	%r1733, %rs4047;
	prmt.b32 	%r1734, %r1733, %r1732, 0x3340U;
	prmt.b32 	%r1735, %r1734, %r1731, 0x5410U;
	cvt.u32.u16 	%r1736, %rs4048;
	cvt.u32.u16 	%r1737, %rs4049;
	prmt.b32 	%r1738, %r1737, %r1736, 0x3340U;
	cvt.u32.u16 	%r1739, %rs4050;
	cvt.u32.u16 	%r1740, %rs4051;
	prmt.b32 	%r1741, %r1740, %r1739, 0x3340U;
	prmt.b32 	%r1742, %r1741, %r1738, 0x5410U;
	st.local.v2.b32 	[%rd5+24], {%r1742, %r1735};
	div.s32 	%r1743, %r361, %r360;
	max.s32 	%r277, %r1743, 1;
	and.b32  	%r278, %r277, 3;
	setp.lt.s32 	%p374, %r1743, 4;
	mov.b32 	%r2569, 0;
	@%p374 bra 	$L__BB1_517;
	and.b32  	%r2569, %r277, 2147483644;
	mov.b32 	%r2547, 0;
	bra.uni 	$L__BB1_516;
$L__BB1_876:
	shr.u16 	%rs2741, %rs4047, 1;
	and.b16  	%rs2742, %rs2741, 7;
	shl.b16 	%rs2743, %rs4047, 3;
	and.b16  	%rs2744, %rs2743, 8;
	and.b16  	%rs2745, %rs4047, 8;
	or.b16  	%rs2746, %rs2742, %rs2745;
	xor.b16  	%rs4047, %rs2746, %rs2744;
$L__BB1_877:
	@%p365 bra 	$L__BB1_879;
	and.b16  	%rs2747, %rs4046, 254;
	shl.b16 	%rs2748, %rs4046, 7;
	shr.u16 	%rs2749, %rs2747, 1;
	or.b16  	%rs2750, %rs2748, %rs2749;
	shl.b16 	%rs2751, %rs4046, 1;
	and.b16  	%rs2752, %rs2751, -128;
	xor.b16  	%rs4046, %rs2750, %rs2752;
	bra.uni 	$L__BB1_880;
$L__BB1_879:
	shr.u16 	%rs2753, %rs4046, 1;
	and.b16  	%rs2754, %rs2753, 7;
	shl.b16 	%rs2755, %rs4046, 3;
	and.b16  	%rs2756, %rs2755, 8;
	and.b16  	%rs2757, %rs4046, 8;
	or.b16  	%rs2758, %rs2754, %rs2757;
	xor.b16  	%rs4046, %rs2758, %rs2756;
$L__BB1_880:
	@%p365 bra 	$L__BB1_882;
	and.b16  	%rs2759, %rs4045, 254;
	shl.b16 	%rs2760, %rs4045, 7;
	shr.u16 	%rs2761, %rs2759, 1;
	or.b16  	%rs2762, %rs2760, %rs2761;
	shl.b16 	%rs2763, %rs4045, 1;
	and.b16  	%rs2764, %rs2763, -128;
	xor.b16  	%rs4045, %rs2762, %rs2764;
	bra.uni 	$L__BB1_883;
$L__BB1_882:
	shr.u16 	%rs2765, %rs4045, 1;
	and.b16  	%rs2766, %rs2765, 7;
	shl.b16 	%rs2767, %rs4045, 3;
	and.b16  	%rs2768, %rs2767, 8;
	and.b16  	%rs2769, %rs4045, 8;
	or.b16  	%rs2770, %rs2766, %rs2769;
	xor.b16  	%rs4045, %rs2770, %rs2768;
$L__BB1_883:
	setp.eq.s32 	%p372, %r360, 64;
	@%p372 bra 	$L__BB1_872;
	and.b16  	%rs2771, %rs4044, 254;
	shl.b16 	%rs2772, %rs4044, 7;
	shr.u16 	%rs2773, %rs2771, 1;
	or.b16  	%rs2774, %rs2772, %rs2773;
	shl.b16 	%rs2775, %rs4044, 1;
	and.b16  	%rs2776, %rs2775, -128;
	xor.b16  	%rs4044, %rs2774, %rs2776;
	mov.u32 	%r2616, %r360;
	mov.u32 	%r2618, %r360;
	bra.uni 	$L__BB1_873;
$L__BB1_885:
	setp.eq.s32 	%p365, %r2616, 64;
	@%p365 bra 	$L__BB1_887;
	and.b16  	%rs2687, %rs4051, 254;
	shl.b16 	%rs2688, %rs4051, 7;
	shr.u16 	%rs2689, %rs2687, 1;
	or.b16  	%rs2690, %rs2688, %rs2689;
	shl.b16 	%rs2691, %rs4051, 1;
	and.b16  	%rs2692, %rs2691, -128;
	xor.b16  	%rs4051, %rs2690, %rs2692;
	bra.uni 	$L__BB1_888;
$L__BB1_887:
	shr.u16 	%rs2693, %rs4051, 1;
	and.b16  	%rs2694, %rs2693, 7;
	shl.b16 	%rs2695, %rs4051, 3;
	and.b16  	%rs2696, %rs2695, 8;
	and.b16  	%rs2697, %rs4051, 8;
	or.b16  	%rs2698, %rs2694, %rs2697;
	xor.b16  	%rs4051, %rs2698, %rs2696;
$L__BB1_888:
	@%p365 bra 	$L__BB1_890;
	and.b16  	%rs2699, %rs4050, 254;
	shl.b16 	%rs2700, %rs4050, 7;
	shr.u16 	%rs2701, %rs2699, 1;
	or.b16  	%rs2702, %rs2700, %rs2701;
	shl.b16 	%rs2703, %rs4050, 1;
	and.b16  	%rs2704, %rs2703, -128;
	xor.b16  	%rs4050, %rs2702, %rs2704;
	bra.uni 	$L__BB1_891;
$L__BB1_890:
	shr.u16 	%rs2705, %rs4050, 1;
	and.b16  	%rs2706, %rs2705, 7;
	shl.b16 	%rs2707, %rs4050, 3;
	and.b16  	%rs2708, %rs2707, 8;
	and.b16  	%rs2709, %rs4050, 8;
	or.b16  	%rs2710, %rs2706, %rs2709;
	xor.b16  	%rs4050, %rs2710, %rs2708;
$L__BB1_891:
	@%p365 bra 	$L__BB1_893;
	and.b16  	%rs2711, %rs4049, 254;
	shl.b16 	%rs2712, %rs4049, 7;
	shr.u16 	%rs2713, %rs2711, 1;
	or.b16  	%rs2714, %rs2712, %rs2713;
	shl.b16 	%rs2715, %rs4049, 1;
	and.b16  	%rs2716, %rs2715, -128;
	xor.b16  	%rs4049, %rs2714, %rs2716;
	bra.uni 	$L__BB1_894;
$L__BB1_893:
	shr.u16 	%rs2717, %rs4049, 1;
	and.b16  	%rs2718, %rs2717, 7;
	shl.b16 	%rs2719, %rs4049, 3;
	and.b16  	%rs2720, %rs2719, 8;
	and.b16  	%rs2721, %rs4049, 8;
	or.b16  	%rs2722, %rs2718, %rs2721;
	xor.b16  	%rs4049, %rs2722, %rs2720;
$L__BB1_894:
	@%p365 bra 	$L__BB1_896;
	and.b16  	%rs2723, %rs4048, 254;
	shl.b16 	%rs2724, %rs4048, 7;
	shr.u16 	%rs2725, %rs2723, 1;
	or.b16  	%rs2726, %rs2724, %rs2725;
	shl.b16 	%rs2727, %rs4048, 1;
	and.b16  	%rs2728, %rs2727, -128;
	xor.b16  	%rs4048, %rs2726, %rs2728;
	bra.uni 	$L__BB1_897;
$L__BB1_896:
	shr.u16 	%rs2729, %rs4048, 1;
	and.b16  	%rs2730, %rs2729, 7;
	shl.b16 	%rs2731, %rs4048, 3;
	and.b16  	%rs2732, %rs2731, 8;
	and.b16  	%rs2733, %rs4048, 8;
	or.b16  	%rs2734, %rs2730, %rs2733;
	xor.b16  	%rs4048, %rs2734, %rs2732;
$L__BB1_897:
	@%p365 bra 	$L__BB1_876;
	and.b16  	%rs2735, %rs4047, 254;
	shl.b16 	%rs2736, %rs4047, 7;
	shr.u16 	%rs2737, %rs2735, 1;
	or.b16  	%rs2738, %rs2736, %rs2737;
	shl.b16 	%rs2739, %rs4047, 1;
	and.b16  	%rs2740, %rs2739, -128;
	xor.b16  	%rs4047, %rs2738, %rs2740;
	bra.uni 	$L__BB1_877;
$L__BB1_899:
	shl.b16 	%rs2641, %rs4055, 1;
	and.b16  	%rs2642, %rs2641, 14;
	shr.u16 	%rs2643, %rs4055, 3;
	and.b16  	%rs2644, %rs2643, 1;
	or.b16  	%rs2645, %rs2642, %rs2644;
	shr.u16 	%rs2646, %rs4055, 2;
	and.b16  	%rs2647, %rs2646, 1;
	xor.b16  	%rs4055, %rs2645, %rs2647;
$L__BB1_900:
	@%p357 bra 	$L__BB1_902;
	and.b16  	%rs2648, %rs4054, 128;
	shl.b16 	%rs2649, %rs4054, 1;
	shr.u16 	%rs2650, %rs2648, 7;
	or.b16  	%rs2651, %rs2649, %rs2650;
	shr.u16 	%rs2652, %rs4054, 5;
	and.b16  	%rs2653, %rs2652, 1;
	xor.b16  	%rs4054, %rs2651, %rs2653;
	bra.uni 	$L__BB1_903;
$L__BB1_902:
	shl.b16 	%rs2654, %rs4054, 1;
	and.b16  	%rs2655, %rs2654, 14;
	shr.u16 	%rs2656, %rs4054, 3;
	and.b16  	%rs2657, %rs2656, 1;
	or.b16  	%rs2658, %rs2655, %rs2657;
	shr.u16 	%rs2659, %rs4054, 2;
	and.b16  	%rs2660, %rs2659, 1;
	xor.b16  	%rs4054, %rs2658, %rs2660;
$L__BB1_903:
	@%p357 bra 	$L__BB1_905;
	and.b16  	%rs2661, %rs4053, 128;
	shl.b16 	%rs2662, %rs4053, 1;
	shr.u16 	%rs2663, %rs2661, 7;
	or.b16  	%rs2664, %rs2662, %rs2663;
	shr.u16 	%rs2665, %rs4053, 5;
	and.b16  	%rs2666, %rs2665, 1;
	xor.b16  	%rs4053, %rs2664, %rs2666;
	bra.uni 	$L__BB1_906;
$L__BB1_905:
	shl.b16 	%rs2667, %rs4053, 1;
	and.b16  	%rs2668, %rs2667, 14;
	shr.u16 	%rs2669, %rs4053, 3;
	and.b16  	%rs2670, %rs2669, 1;
	or.b16  	%rs2671, %rs2668, %rs2670;
	shr.u16 	%rs2672, %rs4053, 2;
	and.b16  	%rs2673, %rs2672, 1;
	xor.b16  	%rs4053, %rs2671, %rs2673;
$L__BB1_906:
	setp.eq.s32 	%p364, %r2618, 64;
	@%p364 bra 	$L__BB1_908;
	and.b16  	%rs2674, %rs4052, 128;
	shl.b16 	%rs2675, %rs4052, 1;
	shr.u16 	%rs2676, %rs2674, 7;
	or.b16  	%rs2677, %rs2675, %rs2676;
	shr.u16 	%rs2678, %rs4052, 5;
	and.b16  	%rs2679, %rs2678, 1;
	xor.b16  	%rs4052, %rs2677, %rs2679;
	bra.uni 	$L__BB1_873;
$L__BB1_908:
	shl.b16 	%rs2680, %rs4052, 1;
	and.b16  	%rs2681, %rs2680, 14;
	shr.u16 	%rs2682, %rs4052, 3;
	and.b16  	%rs2683, %rs2682, 1;
	or.b16  	%rs2684, %rs2681, %rs2683;
	shr.u16 	%rs2685, %rs4052, 2;
	and.b16  	%rs2686, %rs2685, 1;
	xor.b16  	%rs4052, %rs2684, %rs2686;
	mov.b32 	%r2618, 64;
	bra.uni 	$L__BB1_873;
$L__BB1_909:
	shl.b16 	%rs2589, %rs4059, 1;
	and.b16  	%rs2590, %rs2589, 14;
	shr.u16 	%rs2591, %rs4059, 3;
	and.b16  	%rs2592, %rs2591, 1;
	or.b16  	%rs2593, %rs2590, %rs2592;
	shr.u16 	%rs2594, %rs4059, 2;
	and.b16  	%rs2595, %rs2594, 1;
	xor.b16  	%rs4059, %rs2593, %rs2595;
$L__BB1_910:
	@%p357 bra 	$L__BB1_912;
	and.b16  	%rs2596, %rs4058, 128;
	shl.b16 	%rs2597, %rs4058, 1;
	shr.u16 	%rs2598, %rs2596, 7;
	or.b16  	%rs2599, %rs2597, %rs2598;
	shr.u16 	%rs2600, %rs4058, 5;
	and.b16  	%rs2601, %rs2600, 1;
	xor.b16  	%rs4058, %rs2599, %rs2601;
	bra.uni 	$L__BB1_913;
$L__BB1_912:
	shl.b16 	%rs2602, %rs4058, 1;
	and.b16  	%rs2603, %rs2602, 14;
	shr.u16 	%rs2604, %rs4058, 3;
	and.b16  	%rs2605, %rs2604, 1;
	or.b16  	%rs2606, %rs2603, %rs2605;
	shr.u16 	%rs2607, %rs4058, 2;
	and.b16  	%rs2608, %rs2607, 1;
	xor.b16  	%rs4058, %rs2606, %rs2608;
$L__BB1_913:
	@%p357 bra 	$L__BB1_915;
	and.b16  	%rs2609, %rs4057, 128;
	shl.b16 	%rs2610, %rs4057, 1;
	shr.u16 	%rs2611, %rs2609, 7;
	or.b16  	%rs2612, %rs2610, %rs2611;
	shr.u16 	%rs2613, %rs4057, 5;
	and.b16  	%rs2614, %rs2613, 1;
	xor.b16  	%rs4057, %rs2612, %rs2614;
	bra.uni 	$L__BB1_916;
$L__BB1_915:
	shl.b16 	%rs2615, %rs4057, 1;
	and.b16  	%rs2616, %rs2615, 14;
	shr.u16 	%rs2617, %rs4057, 3;
	and.b16  	%rs2618, %rs2617, 1;
	or.b16  	%rs2619, %rs2616, %rs2618;
	shr.u16 	%rs2620, %rs4057, 2;
	and.b16  	%rs2621, %rs2620, 1;
	xor.b16  	%rs4057, %rs2619, %rs2621;
$L__BB1_916:
	@%p357 bra 	$L__BB1_918;
	and.b16  	%rs2622, %rs4056, 128;
	shl.b16 	%rs2623, %rs4056, 1;
	shr.u16 	%rs2624, %rs2622, 7;
	or.b16  	%rs2625, %rs2623, %rs2624;
	shr.u16 	%rs2626, %rs4056, 5;
	and.b16  	%rs2627, %rs2626, 1;
	xor.b16  	%rs4056, %rs2625, %rs2627;
	bra.uni 	$L__BB1_919;
$L__BB1_918:
	shl.b16 	%rs2628, %rs4056, 1;
	and.b16  	%rs2629, %rs2628, 14;
	shr.u16 	%rs2630, %rs4056, 3;
	and.b16  	%rs2631, %rs2630, 1;
	or.b16  	%rs2632, %rs2629, %rs2631;
	shr.u16 	%rs2633, %rs4056, 2;
	and.b16  	%rs2634, %rs2633, 1;
	xor.b16  	%rs4056, %rs2632, %rs2634;
$L__BB1_919:
	@%p357 bra 	$L__BB1_899;
	and.b16  	%rs2635, %rs4055, 128;
	shl.b16 	%rs2636, %rs4055, 1;
	shr.u16 	%rs2637, %rs2635, 7;
	or.b16  	%rs2638, %rs2636, %rs2637;
	shr.u16 	%rs2639, %rs4055, 5;
	and.b16  	%rs2640, %rs2639, 1;
	xor.b16  	%rs4055, %rs2638, %rs2640;
	bra.uni 	$L__BB1_900;
$L__BB1_921:
	ld.local.v2.b32 	{%r1774, %r1775}, [%rd8];
	bfe.u32 	%r1776, %r1775, 24, 8;
	bfe.u32 	%r1777, %r1775, 16, 8;
	bfe.u32 	%r1778, %r1775, 8, 8;
	bfe.u32 	%r1779, %r1775, 0, 8;
	bfe.u32 	%r1780, %r1774, 24, 8;
	cvt.u16.u32 	%rs2816, %r1780;
	bfe.u32 	%r1781, %r1774, 16, 8;
	cvt.u16.u32 	%rs2817, %r1781;
	bfe.u32 	%r1782, %r1774, 8, 8;
	cvt.u16.u32 	%rs2818, %r1782;
	bfe.u32 	%r1783, %r1774, 0, 8;
	ld.local.v2.b32 	{%r1784, %r1785}, [%rd8+16];
	bfe.u32 	%r1786, %r1785, 24, 8;
	bfe.u32 	%r1787, %r1785, 16, 8;
	bfe.u32 	%r1788, %r1785, 8, 8;
	bfe.u32 	%r1789, %r1785, 0, 8;
	bfe.u32 	%r1790, %r1784, 24, 8;
	cvt.u16.u32 	%rs2819, %r1790;
	bfe.u32 	%r1791, %r1784, 16, 8;
	cvt.u16.u32 	%rs2820, %r1791;
	bfe.u32 	%r1792, %r1784, 8, 8;
	cvt.u16.u32 	%rs2821, %r1792;
	bfe.u32 	%r1793, %r1784, 0, 8;
	xor.b32  	%r1794, %r1783, %r1793;
	cvt.u16.u32 	%rs2822, %r1794;
	xor.b16  	%rs3854, %rs2822, %rs105;
	xor.b16  	%rs2823, %rs106, %rs2818;
	xor.b16  	%rs825, %rs2823, %rs2821;
	xor.b16  	%rs2824, %rs107, %rs2817;
	xor.b16  	%rs824, %rs2824, %rs2820;
	xor.b16  	%rs2825, %rs108, %rs2816;
	cvt.u32.u16 	%r1795, %rs2825;
	cvt.u32.u16 	%r1796, %rs2824;
	prmt.b32 	%r1797, %r1796, %r1795, 0x3340U;
	cvt.u32.u16 	%r1798, %rs2823;
	cvt.u32.u16 	%r1799, %rs3854;
	prmt.b32 	%r1800, %r1799, %r1798, 0x3340U;
	prmt.b32 	%r1801, %r1800, %r1797, 0x5410U;
	st.local.u32 	[%rd7], %r1801;
	xor.b16  	%rs823, %rs2825, %rs2819;
	xor.b32  	%r1802, %r1779, %r1789;
	cvt.u16.u32 	%rs2826, %r1802;
	xor.b16  	%rs4083, %rs2826, %rs109;
	xor.b32  	%r1803, %r1778, %r1788;
	cvt.u16.u32 	%rs2827, %r1803;
	xor.b16  	%rs822, %rs2827, %rs110;
	xor.b32  	%r1804, %r1777, %r1787;
	cvt.u16.u32 	%rs4078, %r1804;
	xor.b32  	%r1805, %r1776, %r1786;
	cvt.u16.u32 	%rs2828, %r1805;
	xor.b16  	%rs4077, %rs2828, %rs112;
$L__BB1_922:
	setp.eq.s32 	%p388, %r360, 64;
	xor.b16  	%rs828, %rs4078, %rs111;
	cvt.s64.s32 	%rd818, %r270;
	mov.u64 	%rd819, RC;
	add.s64 	%rd820, %rd819, %rd818;
	ld.const.u8 	%rs2829, [%rd820+-1];
	and.b16  	%rs2830, %rs2829, 15;
	xor.b16  	%rs829, %rs3854, %rs2830;
	shr.u16 	%rs2831, %rs2829, 4;
	and.b16  	%rs2832, %rs2831, 3;
	xor.b16  	%rs830, %rs4083, %rs2832;
	xor.b16  	%rs831, %rs113, 2;
	@%p388 bra 	$L__BB1_923;
	bra.uni 	$L__BB1_378;
$L__BB1_923:
	cvt.u64.u16 	%rd870, %rs829;
	and.b64  	%rd871, %rd870, 255;
	mov.u64 	%rd872, sbox_4_inv;
	add.s64 	%rd873, %rd872, %rd871;
	ld.const.u8 	%rs667, [%rd873];
	cvt.u64.u16 	%rd874, %rs825;
	and.b64  	%rd875, %rd874, 255;
	add.s64 	%rd876, %rd872, %rd875;
	ld.const.u8 	%rs3832, [%rd876];
	cvt.u64.u16 	%rd877, %rs824;
	and.b64  	%rd878, %rd877, 255;
	add.s64 	%rd879, %rd872, %rd878;
	ld.const.u8 	%rs3828, [%rd879];
	cvt.u64.u16 	%rd880, %rs823;
	and.b64  	%rd881, %rd880, 255;
	add.s64 	%rd882, %rd872, %rd881;
	ld.const.u8 	%rs3824, [%rd882];
	cvt.u64.u16 	%rd883, %rs830;
	and.b64  	%rd884, %rd883, 255;
	add.s64 	%rd885, %rd872, %rd884;
	ld.const.u8 	%rs3835, [%rd885];
	cvt.u64.u16 	%rd886, %rs822;
	and.b64  	%rd887, %rd886, 255;
	add.s64 	%rd888, %rd872, %rd887;
	ld.const.u8 	%rs3831, [%rd888];
	cvt.u64.u16 	%rd889, %rs828;
	and.b64  	%rd890, %rd889, 255;
	add.s64 	%rd891, %rd872, %rd890;
	ld.const.u8 	%rs3827, [%rd891];
	cvt.u64.u16 	%rd892, %rs4077;
	and.b64  	%rd893, %rd892, 255;
	add.s64 	%rd894, %rd872, %rd893;
	ld.const.u8 	%rs3823, [%rd894];
	cvt.u32.u16 	%r1827, %rs3823;
	cvt.u32.u16 	%r1828, %rs3827;
	prmt.b32 	%r1829, %r1828, %r1827, 0x3340U;
	cvt.u32.u16 	%r1830, %rs3831;
	cvt.u32.u16 	%r1831, %rs3835;
	prmt.b32 	%r1832, %r1831, %r1830, 0x3340U;
	prmt.b32 	%r1833, %r1832, %r1829, 0x5410U;
	cvt.u32.u16 	%r1834, %rs3824;
	cvt.u32.u16 	%r1835, %rs3828;
	prmt.b32 	%r1836, %r1835, %r1834, 0x3340U;
	cvt.u32.u16 	%r1837, %rs3832;
	cvt.u32.u16 	%r1838, %rs667;
	prmt.b32 	%r1839, %r1838, %r1837, 0x3340U;
	prmt.b32 	%r1840, %r1839, %r1836, 0x5410U;
	st.local.v2.b32 	[%rd7], {%r1840, %r1833};
	cvt.u64.u16 	%rd895, %rs831;
	and.b64  	%rd896, %rd895, 255;
	add.s64 	%rd897, %rd872, %rd896;
	ld.const.u8 	%rs3834, [%rd897];
	cvt.u64.u16 	%rd898, %rs114;
	and.b64  	%rd899, %rd898, 255;
	add.s64 	%rd900, %rd872, %rd899;
	ld.const.u8 	%rs3830, [%rd900];
	cvt.u64.u16 	%rd901, %rs115;
	and.b64  	%rd902, %rd901, 255;
	add.s64 	%rd903, %rd872, %rd902;
	ld.const.u8 	%rs3826, [%rd903];
	cvt.u64.u16 	%rd904, %rs116;
	and.b64  	%rd905, %rd904, 255;
	add.s64 	%rd906, %rd872, %rd905;
	ld.const.u8 	%rs3822, [%rd906];
	cvt.u32.u16 	%r1841, %rs3822;
	cvt.u32.u16 	%r1842, %rs3826;
	prmt.b32 	%r1843, %r1842, %r1841, 0x3340U;
	cvt.u32.u16 	%r1844, %rs3830;
	cvt.u32.u16 	%r1845, %rs3834;
	prmt.b32 	%r1846, %r1845, %r1844, 0x3340U;
	prmt.b32 	%r1847, %r1846, %r1843, 0x5410U;
	st.local.u32 	[%rd7+8], %r1847;
	cvt.u64.u16 	%rd907, %rs117;
	and.b64  	%rd908, %rd907, 255;
	add.s64 	%rd909, %rd872, %rd908;
	ld.const.u8 	%rs3837, [%rd909];
	cvt.u64.u16 	%rd910, %rs118;
	and.b64  	%rd911, %rd910, 255;
	add.s64 	%rd912, %rd872, %rd911;
	ld.const.u8 	%rs3833, [%rd912];
	st.local.v2.u8 	[%rd7+12], {%rs3837, %rs3833};
	cvt.u64.u16 	%rd913, %rs119;
	and.b64  	%rd914, %rd913, 255;
	add.s64 	%rd915, %rd872, %rd914;
	ld.const.u8 	%rs3829, [%rd915];
	st.local.u8 	[%rd7+14], %rs3829;
	cvt.u64.u16 	%rd916, %rs120;
	and.b64  	%rd917, %rd916, 255;
	add.s64 	%rd918, %rd872, %rd917;
	ld.const.u8 	%rs3825, [%rd918];
	bra.uni 	$L__BB1_379;
$L__BB1_924:
	ld.local.u8 	%rs841, [%rd18];
	shr.u16 	%rs840, %rs841, 4;
	st.local.u8 	[%rd3], %rs840;
	ld.local.u8 	%rs843, [%rd22];
	shr.u16 	%rs2938, %rs843, 4;
	st.local.u8 	[%rd4], %rs2938;
	ld.const.u32 	%r490, [%rd61+4];
	setp.lt.s32 	%p427, %r490, 128;
	@%p427 bra 	$L__BB1_926;
	ld.local.u8 	%rs2939, [%rd22+8];
	shr.u16 	%rs2940, %rs2939, 4;
	st.local.u8 	[%rd4+16], %rs2940;
$L__BB1_926:
	setp.lt.s32 	%p428, %r490, 192;
	@%p428 bra 	$L__BB1_928;
	ld.local.u8 	%rs2941, [%rd22+16];
	shr.u16 	%rs2942, %rs2941, 4;
	st.local.u8 	[%rd4+32], %rs2942;
$L__BB1_928:
	and.b16  	%rs2943, %rs841, 15;
	st.local.u8 	[%rd3+1], %rs2943;
	and.b16  	%rs2944, %rs843, 15;
	st.local.u8 	[%rd4+1], %rs2944;
	@%p427 bra 	$L__BB1_930;
	ld.local.u8 	%rs2945, [%rd22+8];
	and.b16  	%rs2946, %rs2945, 15;
	st.local.u8 	[%rd4+17], %rs2946;
$L__BB1_930:
	@%p428 bra 	$L__BB1_932;
	ld.local.u8 	%rs2947, [%rd22+16];
	and.b16  	%rs2948, %rs2947, 15;
	st.local.u8 	[%rd4+33], %rs2948;
$L__BB1_932:
	ld.local.u8 	%rs844, [%rd18+1];
	shr.u16 	%rs2949, %rs844, 4;
	st.local.u8 	[%rd3+2], %rs2949;
	ld.local.u8 	%rs845, [%rd22+1];
	shr.u16 	%rs2950, %rs845, 4;
	st.local.u8 	[%rd4+2], %rs2950;
	@%p427 bra 	$L__BB1_934;
	ld.local.u8 	%rs2951, [%rd22+9];
	shr.u16 	%rs2952, %rs2951, 4;
	st.local.u8 	[%rd4+18], %rs2952;
$L__BB1_934:
	@%p428 bra 	$L__BB1_936;
	ld.local.u8 	%rs2953, [%rd22+17];
	shr.u16 	%rs2954, %rs2953, 4;
	st.local.u8 	[%rd4+34], %rs2954;
$L__BB1_936:
	and.b16  	%rs2955, %rs844, 15;
	st.local.u8 	[%rd3+3], %rs2955;
	and.b16  	%rs2956, %rs845, 15;
	st.local.u8 	[%rd4+3], %rs2956;
	@%p427 bra 	$L__BB1_938;
	ld.local.u8 	%rs2957, [%rd22+9];
	and.b16  	%rs2958, %rs2957, 15;
	st.local.u8 	[%rd4+19], %rs2958;
$L__BB1_938:
	@%p428 bra 	$L__BB1_940;
	ld.local.u8 	%rs2959, [%rd22+17];
	and.b16  	%rs2960, %rs2959, 15;
	st.local.u8 	[%rd4+35], %rs2960;
$L__BB1_940:
	ld.local.u8 	%rs846, [%rd18+2];
	shr.u16 	%rs2961, %rs846, 4;
	st.local.u8 	[%rd3+4], %rs2961;
	ld.local.u8 	%rs847, [%rd22+2];
	shr.u16 	%rs2962, %rs847, 4;
	st.local.u8 	[%rd4+4], %rs2962;
	@%p427 bra 	$L__BB1_942;
	ld.local.u8 	%rs2963, [%rd22+10];
	shr.u16 	%rs2964, %rs2963, 4;
	st.local.u8 	[%rd4+20], %rs2964;
$L__BB1_942:
	@%p428 bra 	$L__BB1_944;
	ld.local.u8 	%rs2965, [%rd22+18];
	shr.u16 	%rs2966, %rs2965, 4;
	st.local.u8 	[%rd4+36], %rs2966;
$L__BB1_944:
	and.b16  	%rs2967, %rs846, 15;
	st.local.u8 	[%rd3+5], %rs2967;
	and.b16  	%rs2968, %rs847, 15;
	st.local.u8 	[%rd4+5], %rs2968;
	@%p427 bra 	$L__BB1_946;
	ld.local.u8 	%rs2969, [%rd22+10];
	and.b16  	%rs2970, %rs2969, 15;
	st.local.u8 	[%rd4+21], %rs2970;
$L__BB1_946:
	@%p428 bra 	$L__BB1_948;
	ld.local.u8 	%rs2971, [%rd22+18];
	and.b16  	%rs2972, %rs2971, 15;
	st.local.u8 	[%rd4+37], %rs2972;
$L__BB1_948:
	ld.local.u8 	%rs848, [%rd18+3];
	shr.u16 	%rs2973, %rs848, 4;
	st.local.u8 	[%rd3+6], %rs2973;
	ld.local.u8 	%rs849, [%rd22+3];
	shr.u16 	%rs2974, %rs849, 4;
	st.local.u8 	[%rd4+6], %rs2974;
	@%p427 bra 	$L__BB1_950;
	ld.local.u8 	%rs2975, [%rd22+11];
	shr.u16 	%rs2976, %rs2975, 4;
	st.local.u8 	[%rd4+22], %rs2976;
$L__BB1_950:
	@%p428 bra 	$L__BB1_952;
	ld.local.u8 	%rs2977, [%rd22+19];
	shr.u16 	%rs2978, %rs2977, 4;
	st.local.u8 	[%rd4+38], %rs2978;
$L__BB1_952:
	and.b16  	%rs2979, %rs848, 15;
	st.local.u8 	[%rd3+7], %rs2979;
	and.b16  	%rs2980, %rs849, 15;
	st.local.u8 	[%rd4+7], %rs2980;
	@%p427 bra 	$L__BB1_954;
	ld.local.u8 	%rs2981, [%rd22+11];
	and.b16  	%rs2982, %rs2981, 15;
	st.local.u8 	[%rd4+23], %rs2982;
$L__BB1_954:
	@%p428 bra 	$L__BB1_956;
	ld.local.u8 	%rs2983, [%rd22+19];
	and.b16  	%rs2984, %rs2983, 15;
	st.local.u8 	[%rd4+39], %rs2984;
$L__BB1_956:
	ld.local.u8 	%rs850, [%rd18+4];
	shr.u16 	%rs2985, %rs850, 4;
	st.local.u8 	[%rd3+8], %rs2985;
	ld.local.u8 	%rs851, [%rd22+4];
	shr.u16 	%rs2986, %rs851, 4;
	st.local.u8 	[%rd4+8], %rs2986;
	@%p427 bra 	$L__BB1_958;
	ld.local.u8 	%rs2987, [%rd22+12];
	shr.u16 	%rs2988, %rs2987, 4;
	st.local.u8 	[%rd4+24], %rs2988;
$L__BB1_958:
	@%p428 bra 	$L__BB1_960;
	ld.local.u8 	%rs2989, [%rd22+20];
	shr.u16 	%rs2990, %rs2989, 4;
	st.local.u8 	[%rd4+40], %rs2990;
$L__BB1_960:
	and.b16  	%rs2991, %rs850, 15;
	st.local.u8 	[%rd3+9], %rs2991;
	and.b16  	%rs2992, %rs851, 15;
	st.local.u8 	[%rd4+9], %rs2992;
	@%p427 bra 	$L__BB1_962;
	ld.local.u8 	%rs2993, [%rd22+12];
	and.b16  	%rs2994, %rs2993, 15;
	st.local.u8 	[%rd4+25], %rs2994;
$L__BB1_962:
	@%p428 bra 	$L__BB1_964;
	ld.local.u8 	%rs2995, [%rd22+20];
	and.b16  	%rs2996, %rs2995, 15;
	st.local.u8 	[%rd4+41], %rs2996;
$L__BB1_964:
	ld.local.u8 	%rs852, [%rd18+5];
	shr.u16 	%rs2997, %rs852, 4;
	st.local.u8 	[%rd3+10], %rs2997;
	ld.local.u8 	%rs853, [%rd22+5];
	shr.u16 	%rs2998, %rs853, 4;
	st.local.u8 	[%rd4+10], %rs2998;
	@%p427 bra 	$L__BB1_966;
	ld.local.u8 	%rs2999, [%rd22+13];
	shr.u16 	%rs3000, %rs2999, 4;
	st.local.u8 	[%rd4+26], %rs3000;
$L__BB1_966:
	@%p428 bra 	$L__BB1_968;
	ld.local.u8 	%rs3001, [%rd22+21];
	shr.u16 	%rs3002, %rs3001, 4;
	st.local.u8 	[%rd4+42], %rs3002;
$L__BB1_968:
	and.b16  	%rs3003, %rs852, 15;
	st.local.u8 	[%rd3+11], %rs3003;
	and.b16  	%rs3004, %rs853, 15;
	st.local.u8 	[%rd4+11], %rs3004;
	@%p427 bra 	$L__BB1_970;
	ld.local.u8 	%rs3005, [%rd22+13];
	and.b16  	%rs3006, %rs3005, 15;
	st.local.u8 	[%rd4+27], %rs3006;
$L__BB1_970:
	@%p428 bra 	$L__BB1_972;
	ld.local.u8 	%rs3007, [%rd22+21];
	and.b16  	%rs3008, %rs3007, 15;
	st.local.u8 	[%rd4+43], %rs3008;
$L__BB1_972:
	ld.local.u8 	%rs854, [%rd18+6];
	shr.u16 	%rs3009, %rs854, 4;
	st.local.u8 	[%rd3+12], %rs3009;
	ld.local.u8 	%rs855, [%rd22+6];
	shr.u16 	%rs3010, %rs855, 4;
	st.local.u8 	[%rd4+12], %rs3010;
	@%p427 bra 	$L__BB1_974;
	ld.local.u8 	%rs3011, [%rd22+14];
	shr.u16 	%rs3012, %rs3011, 4;
	st.local.u8 	[%rd4+28], %rs3012;
$L__BB1_974:
	@%p428 bra 	$L__BB1_976;
	ld.local.u8 	%rs3013, [%rd22+22];
	shr.u16 	%rs3014, %rs3013, 4;
	st.local.u8 	[%rd4+44], %rs3014;
$L__BB1_976:
	and.b16  	%rs3015, %rs854, 15;
	st.local.u8 	[%rd3+13], %rs3015;
	and.b16  	%rs3016, %rs855, 15;
	st.local.u8 	[%rd4+13], %rs3016;
	@%p427 bra 	$L__BB1_978;
	ld.local.u8 	%rs3017, [%rd22+14];
	and.b16  	%rs3018, %rs3017, 15;
	st.local.u8 	[%rd4+29], %rs3018;
$L__BB1_978:
	@%p428 bra 	$L__BB1_980;
	ld.local.u8 	%rs3019, [%rd22+22];
	and.b16  	%rs3020, %rs3019, 15;
	st.local.u8 	[%rd4+45], %rs3020;
$L__BB1_980:
	ld.local.u8 	%rs856, [%rd18+7];
	shr.u16 	%rs3021, %rs856, 4;
	st.local.u8 	[%rd3+14], %rs3021;
	ld.local.u8 	%rs857, [%rd22+7];
	shr.u16 	%rs3022, %rs857, 4;
	st.local.u8 	[%rd4+14], %rs3022;
	@%p427 bra 	$L__BB1_982;
	ld.local.u8 	%rs3023, [%rd22+15];
	shr.u16 	%rs3024, %rs3023, 4;
	st.local.u8 	[%rd4+30], %rs3024;
$L__BB1_982:
	@%p428 bra 	$L__BB1_984;
	ld.local.u8 	%rs3025, [%rd22+23];
	shr.u16 	%rs3026, %rs3025, 4;
	st.local.u8 	[%rd4+46], %rs3026;
$L__BB1_984:
	and.b16  	%rs3027, %rs856, 15;
	st.local.u8 	[%rd3+15], %rs3027;
	and.b16  	%rs3028, %rs857, 15;
	st.local.u8 	[%rd4+15], %rs3028;
	@%p427 bra 	$L__BB1_986;
	ld.local.u8 	%rs3029, [%rd22+15];
	and.b16  	%rs3030, %rs3029, 15;
	st.local.u8 	[%rd4+31], %rs3030;
$L__BB1_986:
	@%p428 bra 	$L__BB1_449;
	ld.local.u8 	%rs3031, [%rd22+23];
	and.b16  	%rs3032, %rs3031, 15;
	st.local.u8 	[%rd4+47], %rs3032;
	bra.uni 	$L__BB1_449;
$L__BB1_988:
	shl.b16 	%rs3226, %rs4086, 1;
	and.b16  	%rs3227, %rs3226, 14;
	shr.u16 	%rs3228, %rs4086, 3;
	and.b16  	%rs3229, %rs3228, 1;
	or.b16  	%rs3230, %rs3227, %rs3229;
	shr.u16 	%rs3231, %rs4086, 2;
	and.b16  	%rs3232, %rs3231, 1;
	xor.b16  	%rs4086, %rs3230, %rs3232;
	mov.b32 	%r2619, 64;
	mov.u32 	%r2621, %r2619;
$L__BB1_989:
	add.s32 	%r293, %r293, 1;
	setp.eq.s32 	%p480, %r293, %r337;
	@%p480 bra 	$L__BB1_990;
	bra.uni 	$L__BB1_470;
$L__BB1_990:
	cvt.u32.u16 	%r1948, %rs4094;
	cvt.u32.u16 	%r1949, %rs4095;
	prmt.b32 	%r1950, %r1949, %r1948, 0x3340U;
	cvt.u32.u16 	%r1951, %rs4096;
	cvt.u32.u16 	%r1952, %rs4097;
	prmt.b32 	%r1953, %r1952, %r1951, 0x3340U;
	prmt.b32 	%r1954, %r1953, %r1950, 0x5410U;
	cvt.u32.u16 	%r1955, %rs4098;
	cvt.u32.u16 	%r1956, %rs4099;
	prmt.b32 	%r1957, %r1956, %r1955, 0x3340U;
	cvt.u32.u16 	%r1958, %rs4100;
	cvt.u32.u16 	%r1959, %rs4101;
	prmt.b32 	%r1960, %r1959, %r1958, 0x3340U;
	prmt.b32 	%r1961, %r1960, %r1957, 0x5410U;
	st.local.v2.b32 	[%rd2+32], {%r1961, %r1954};
	cvt.u32.u16 	%r1962, %rs4086;
	cvt.u32.u16 	%r1963, %rs4087;
	prmt.b32 	%r1964, %r1963, %r1962, 0x3340U;
	cvt.u32.u16 	%r1965, %rs4088;
	cvt.u32.u16 	%r1966, %rs4089;
	prmt.b32 	%r1967, %r1966, %r1965, 0x3340U;
	prmt.b32 	%r1968, %r1967, %r1964, 0x5410U;
	cvt.u32.u16 	%r1969, %rs4090;
	cvt.u32.u16 	%r1970, %rs4091;
	prmt.b32 	%r1971, %r1970, %r1969, 0x3340U;
	cvt.u32.u16 	%r1972, %rs4092;
	cvt.u32.u16 	%r1973, %rs4093;
	prmt.b32 	%r1974, %r1973, %r1972, 0x3340U;
	prmt.b32 	%r1975, %r1974, %r1971, 0x5410U;
	st.local.v2.b32 	[%rd2+16], {%r1975, %r1968};
	max.s32 	%r294, %r357, 1;
	and.b32  	%r295, %r294, 3;
	setp.lt.s32 	%p481, %r357, 4;
	mov.b32 	%r2568, 0;
	@%p481 bra 	$L__BB1_509;
	and.b32  	%r2568, %r294, 2147483644;
	mov.b32 	%r2554, 0;
	bra.uni 	$L__BB1_508;
$L__BB1_992:
	shl.b16 	%rs3187, %rs4089, 1;
	and.b16  	%rs3188, %rs3187, 14;
	shr.u16 	%rs3189, %rs4089, 3;
	and.b16  	%rs3190, %rs3189, 1;
	or.b16  	%rs3191, %rs3188, %rs3190;
	shr.u16 	%rs3192, %rs4089, 2;
	and.b16  	%rs3193, %rs3192, 1;
	xor.b16  	%rs4089, %rs3191, %rs3193;
$L__BB1_993:
	@%p472 bra 	$L__BB1_995;
	and.b16  	%rs3194, %rs4088, 128;
	shl.b16 	%rs3195, %rs4088, 1;
	shr.u16 	%rs3196, %rs3194, 7;
	or.b16  	%rs3197, %rs3195, %rs3196;
	shr.u16 	%rs3198, %rs4088, 5;
	and.b16  	%rs3199, %rs3198, 1;
	xor.b16  	%rs4088, %rs3197, %rs3199;
	bra.uni 	$L__BB1_996;
$L__BB1_995:
	shl.b16 	%rs3200, %rs4088, 1;
	and.b16  	%rs3201, %rs3200, 14;
	shr.u16 	%rs3202, %rs4088, 3;
	and.b16  	%rs3203, %rs3202, 1;
	or.b16  	%rs3204, %rs3201, %rs3203;
	shr.u16 	%rs3205, %rs4088, 2;
	and.b16  	%rs3206, %rs3205, 1;
	xor.b16  	%rs4088, %rs3204, %rs3206;
$L__BB1_996:
	@%p472 bra 	$L__BB1_998;
	and.b16  	%rs3207, %rs4087, 128;
	shl.b16 	%rs3208, %rs4087, 1;
	shr.u16 	%rs3209, %rs3207, 7;
	or.b16  	%rs3210, %rs3208, %rs3209;
	shr.u16 	%rs3211, %rs4087, 5;
	and.b16  	%rs3212, %rs3211, 1;
	xor.b16  	%rs4087, %rs3210, %rs3212;
	bra.uni 	$L__BB1_999;
$L__BB1_998:
	shl.b16 	%rs3213, %rs4087, 1;
	and.b16  	%rs3214, %rs3213, 14;
	shr.u16 	%rs3215, %rs4087, 3;
	and.b16  	%rs3216, %rs3215, 1;
	or.b16  	%rs3217, %rs3214, %rs3216;
	shr.u16 	%rs3218, %rs4087, 2;
	and.b16  	%rs3219, %rs3218, 1;
	xor.b16  	%rs4087, %rs3217, %rs3219;
$L__BB1_999:
	setp.eq.s32 	%p479, %r355, 64;
	@%p479 bra 	$L__BB1_988;
	and.b16  	%rs3220, %rs4086, 128;
	shl.b16 	%rs3221, %rs4086, 1;
	shr.u16 	%rs3222, %rs3220, 7;
	or.b16  	%rs3223, %rs3221, %rs3222;
	shr.u16 	%rs3224, %rs4086, 5;
	and.b16  	%rs3225, %rs3224, 1;
	xor.b16  	%rs4086, %rs3223, %rs3225;
	mov.u32 	%r2619, %r355;
	mov.u32 	%r2621, %r355;
	bra.uni 	$L__BB1_989;
$L__BB1_1001:
	setp.eq.s32 	%p472, %r2619, 64;
	@%p472 bra 	$L__BB1_1003;
	and.b16  	%rs3129, %rs4093, 128;
	shl.b16 	%rs3130, %rs4093, 1;
	shr.u16 	%rs3131, %rs3129, 7;
	or.b16  	%rs3132, %rs3130, %rs3131;
	shr.u16 	%rs3133, %rs4093, 5;
	and.b16  	%rs3134, %rs3133, 1;
	xor.b16  	%rs4093, %rs3132, %rs3134;
	bra.uni 	$L__BB1_1004;
$L__BB1_1003:
	shl.b16 	%rs3135, %rs4093, 1;
	and.b16  	%rs3136, %rs3135, 14;
	shr.u16 	%rs3137, %rs4093, 3;
	and.b16  	%rs3138, %rs3137, 1;
	or.b16  	%rs3139, %rs3136, %rs3138;
	shr.u16 	%rs3140, %rs4093, 2;
	and.b16  	%rs3141, %rs3140, 1;
	xor.b16  	%rs4093, %rs3139, %rs3141;
$L__BB1_1004:
	@%p472 bra 	$L__BB1_1006;
	and.b16  	%rs3142, %rs4092, 128;
	shl.b16 	%rs3143, %rs4092, 1;
	shr.u16 	%rs3144, %rs3142, 7;
	or.b16  	%rs3145, %rs3143, %rs3144;
	shr.u16 	%rs3146, %rs4092, 5;
	and.b16  	%rs3147, %rs3146, 1;
	xor.b16  	%rs4092, %rs3145, %rs3147;
	bra.uni 	$L__BB1_1007;
$L__BB1_1006:
	shl.b16 	%rs3148, %rs4092, 1;
	and.b16  	%rs3149, %rs3148, 14;
	shr.u16 	%rs3150, %rs4092, 3;
	and.b16  	%rs3151, %rs3150, 1;
	or.b16  	%rs3152, %rs3149, %rs3151;
	shr.u16 	%rs3153, %rs4092, 2;
	and.b16  	%rs3154, %rs3153, 1;
	xor.b16  	%rs4092, %rs3152, %rs3154;
$L__BB1_1007:
	@%p472 bra 	$L__BB1_1009;
	and.b16  	%rs3155, %rs4091, 128;
	shl.b16 	%rs3156, %rs4091, 1;
	shr.u16 	%rs3157, %rs3155, 7;
	or.b16  	%rs3158, %rs3156, %rs3157;
	shr.u16 	%rs3159, %rs4091, 5;
	and.b16  	%rs3160, %rs3159, 1;
	xor.b16  	%rs4091, %rs3158, %rs3160;
	bra.uni 	$L__BB1_1010;
$L__BB1_1009:
	shl.b16 	%rs3161, %rs4091, 1;
	and.b16  	%rs3162, %rs3161, 14;
	shr.u16 	%rs3163, %rs4091, 3;
	and.b16  	%rs3164, %rs3163, 1;
	or.b16  	%rs3165, %rs3162, %rs3164;
	shr.u16 	%rs3166, %rs4091, 2;
	and.b16  	%rs3167, %rs3166, 1;
	xor.b16  	%rs4091, %rs3165, %rs3167;
$L__BB1_1010:
	@%p472 bra 	$L__BB1_1012;
	and.b16  	%rs3168, %rs4090, 128;
	shl.b16 	%rs3169, %rs4090, 1;
	shr.u16 	%rs3170, %rs3168, 7;
	or.b16  	%rs3171, %rs3169, %rs3170;
	shr.u16 	%rs3172, %rs4090, 5;
	and.b16  	%rs3173, %rs3172, 1;
	xor.b16  	%rs4090, %rs3171, %rs3173;
	bra.uni 	$L__BB1_1013;
$L__BB1_1012:
	shl.b16 	%rs3174, %rs4090, 1;
	and.b16  	%rs3175, %rs3174, 14;
	shr.u16 	%rs3176, %rs4090, 3;
	and.b16  	%rs3177, %rs3176, 1;
	or.b16  	%rs3178, %rs3175, %rs3177;
	shr.u16 	%rs3179, %rs4090, 2;
	and.b16  	%rs3180, %rs3179, 1;
	xor.b16  	%rs4090, %rs3178, %rs3180;
$L__BB1_1013:
	@%p472 bra 	$L__BB1_992;
	and.b16  	%rs3181, %rs4089, 128;
	shl.b16 	%rs3182, %rs4089, 1;
	shr.u16 	%rs3183, %rs3181, 7;
	or.b16  	%rs3184, %rs3182, %rs3183;
	shr.u16 	%rs3185, %rs4089, 5;
	and.b16  	%rs3186, %rs3185, 1;
	xor.b16  	%rs4089, %rs3184, %rs3186;
	bra.uni 	$L__BB1_993;
$L__BB1_1015:
	shr.u16 	%rs3087, %rs4097, 1;
	and.b16  	%rs3088, %rs3087, 7;
	and.b16  	%rs3089, %rs4097, 8;
	or.b16  	%rs3090, %rs3088, %rs3089;
	shl.b16 	%rs3091, %rs4097, 3;
	and.b16  	%rs3092, %rs3091, 8;
	xor.b16  	%rs4097, %rs3090, %rs3092;
$L__BB1_1016:
	@%p464 bra 	$L__BB1_1018;
	and.b16  	%rs3093, %rs4096, 254;
	shl.b16 	%rs3094, %rs4096, 7;
	shr.u16 	%rs3095, %rs3093, 1;
	or.b16  	%rs3096, %rs3094, %rs3095;
	shl.b16 	%rs3097, %rs4096, 1;
	and.b16  	%rs3098, %rs3097, -128;
	xor.b16  	%rs4096, %rs3096, %rs3098;
	bra.uni 	$L__BB1_1019;
$L__BB1_1018:
	shr.u16 	%rs3099, %rs4096, 1;
	and.b16  	%rs3100, %rs3099, 7;
	and.b16  	%rs3101, %rs4096, 8;
	or.b16  	%rs3102, %rs3100, %rs3101;
	shl.b16 	%rs3103, %rs4096, 3;
	and.b16  	%rs3104, %rs3103, 8;
	xor.b16  	%rs4096, %rs3102, %rs3104;
$L__BB1_1019:
	@%p464 bra 	$L__BB1_1021;
	and.b16  	%rs3105, %rs4095, 254;
	shl.b16 	%rs3106, %rs4095, 7;
	shr.u16 	%rs3107, %rs3105, 1;
	or.b16  	%rs3108, %rs3106, %rs3107;
	shl.b16 	%rs3109, %rs4095, 1;
	and.b16  	%rs3110, %rs3109, -128;
	xor.b16  	%rs4095, %rs3108, %rs3110;
	bra.uni 	$L__BB1_1022;
$L__BB1_1021:
	shr.u16 	%rs3111, %rs4095, 1;
	and.b16  	%rs3112, %rs3111, 7;
	and.b16  	%rs3113, %rs4095, 8;
	or.b16  	%rs3114, %rs3112, %rs3113;
	shl.b16 	%rs3115, %rs4095, 3;
	and.b16  	%rs3116, %rs3115, 8;
	xor.b16  	%rs4095, %rs3114, %rs3116;
$L__BB1_1022:
	setp.eq.s32 	%p471, %r2621, 64;
	@%p471 bra 	$L__BB1_1024;
	and.b16  	%rs3117, %rs4094, 254;
	shl.b16 	%rs3118, %rs4094, 7;
	shr.u16 	%rs3119, %rs3117, 1;
	or.b16  	%rs3120, %rs3118, %rs3119;
	shl.b16 	%rs3121, %rs4094, 1;
	and.b16  	%rs3122, %rs3121, -128;
	xor.b16  	%rs4094, %rs3120, %rs3122;
	bra.uni 	$L__BB1_989;
$L__BB1_1024:
	shr.u16 	%rs3123, %rs4094, 1;
	and.b16  	%rs3124, %rs3123, 7;
	and.b16  	%rs3125, %rs4094, 8;
	or.b16  	%rs3126, %rs3124, %rs3125;
	shl.b16 	%rs3127, %rs4094, 3;
	and.b16  	%rs3128, %rs3127, 8;
	xor.b16  	%rs4094, %rs3126, %rs3128;
	mov.b32 	%r2621, 64;
	bra.uni 	$L__BB1_989;
$L__BB1_1025:
	shr.u16 	%rs3039, %rs4101, 1;
	and.b16  	%rs3040, %rs3039, 7;
	and.b16  	%rs3041, %rs4101, 8;
	or.b16  	%rs3042, %rs3040, %rs3041;
	shl.b16 	%rs3043, %rs4101, 3;
	and.b16  	%rs3044, %rs3043, 8;
	xor.b16  	%rs4101, %rs3042, %rs3044;
$L__BB1_1026:
	@%p464 bra 	$L__BB1_1028;
	and.b16  	%rs3045, %rs4100, 254;
	shl.b16 	%rs3046, %rs4100, 7;
	shr.u16 	%rs3047, %rs3045, 1;
	or.b16  	%rs3048, %rs3046, %rs3047;
	shl.b16 	%rs3049, %rs4100, 1;
	and.b16  	%rs3050, %rs3049, -128;
	xor.b16  	%rs4100, %rs3048, %rs3050;
	bra.uni 	$L__BB1_1029;
$L__BB1_1028:
	shr.u16 	%rs3051, %rs4100, 1;
	and.b16  	%rs3052, %rs3051, 7;
	and.b16  	%rs3053, %rs4100, 8;
	or.b16  	%rs3054, %rs3052, %rs3053;
	shl.b16 	%rs3055, %rs4100, 3;
	and.b16  	%rs3056, %rs3055, 8;
	xor.b16  	%rs4100, %rs3054, %rs3056;
$L__BB1_1029:
	@%p464 bra 	$L__BB1_1031;
	and.b16  	%rs3057, %rs4099, 254;
	shl.b16 	%rs3058, %rs4099, 7;
	shr.u16 	%rs3059, %rs3057, 1;
	or.b16  	%rs3060, %rs3058, %rs3059;
	shl.b16 	%rs3061, %rs4099, 1;
	and.b16  	%rs3062, %rs3061, -128;
	xor.b16  	%rs4099, %rs3060, %rs3062;
	bra.uni 	$L__BB1_1032;
$L__BB1_1031:
	shr.u16 	%rs3063, %rs4099, 1;
	and.b16  	%rs3064, %rs3063, 7;
	and.b16  	%rs3065, %rs4099, 8;
	or.b16  	%rs3066, %rs3064, %rs3065;
	shl.b16 	%rs3067, %rs4099, 3;
	and.b16  	%rs3068, %rs3067, 8;
	xor.b16  	%rs4099, %rs3066, %rs3068;
$L__BB1_1032:
	@%p464 bra 	$L__BB1_1034;
	and.b16  	%rs3069, %rs4098, 254;
	shl.b16 	%rs3070, %rs4098, 7;
	shr.u16 	%rs3071, %rs3069, 1;
	or.b16  	%rs3072, %rs3070, %rs3071;
	shl.b16 	%rs3073, %rs4098, 1;
	and.b16  	%rs3074, %rs3073, -128;
	xor.b16  	%rs4098, %rs3072, %rs3074;
	bra.uni 	$L__BB1_1035;
$L__BB1_1034:
	shr.u16 	%rs3075, %rs4098, 1;
	and.b16  	%rs3076, %rs3075, 7;
	and.b16  	%rs3077, %rs4098, 8;
	or.b16  	%rs3078, %rs3076, %rs3077;
	shl.b16 	%rs3079, %rs4098, 3;
	and.b16  	%rs3080, %rs3079, 8;
	xor.b16  	%rs4098, %rs3078, %rs3080;
$L__BB1_1035:
	@%p464 bra 	$L__BB1_1015;
	and.b16  	%rs3081, %rs4097, 254;
	shl.b16 	%rs3082, %rs4097, 7;
	shr.u16 	%rs3083, %rs3081, 1;
	or.b16  	%rs3084, %rs3082, %rs3083;
	shl.b16 	%rs3085, %rs4097, 1;
	and.b16  	%rs3086, %rs3085, -128;
	xor.b16  	%rs4097, %rs3084, %rs3086;
	bra.uni 	$L__BB1_1016;
$L__BB1_1037:
	shr.u16 	%rs3439, %rs4116, 1;
	and.b16  	%rs3440, %rs3439, 7;
	shl.b16 	%rs3441, %rs4116, 3;
	and.b16  	%rs3442, %rs3441, 8;
	and.b16  	%rs3443, %rs4116, 8;
	or.b16  	%rs3444, %rs3440, %rs3443;
	xor.b16  	%rs4116, %rs3444, %rs3442;
	mov.b32 	%r2622, 64;
	mov.u32 	%r2624, %r2622;
$L__BB1_1038:
	add.s32 	%r311, %r311, 1;
	setp.eq.s32 	%p507, %r311, %r334;
	@%p507 bra 	$L__BB1_1039;
	bra.uni 	$L__BB1_474;
$L__BB1_1039:
	cvt.u32.u16 	%r2178, %rs4124;
	cvt.u32.u16 	%r2179, %rs4125;
	prmt.b32 	%r2180, %r2179, %r2178, 0x3340U;
	cvt.u32.u16 	%r2181, %rs4126;
	cvt.u32.u16 	%r2182, %rs4127;
	prmt.b32 	%r2183, %r2182, %r2181, 0x3340U;
	prmt.b32 	%r2184, %r2183, %r2180, 0x5410U;
	cvt.u32.u16 	%r2185, %rs4128;
	cvt.u32.u16 	%r2186, %rs4129;
	prmt.b32 	%r2187, %r2186, %r2185, 0x3340U;
	cvt.u32.u16 	%r2188, %rs4130;
	cvt.u32.u16 	%r2189, %rs4131;
	prmt.b32 	%r2190, %r2189, %r2188, 0x3340U;
	prmt.b32 	%r2191, %r2190, %r2187, 0x5410U;
	st.local.v2.b32 	[%rd1+40], {%r2191, %r2184};
	cvt.u32.u16 	%r2192, %rs4116;
	cvt.u32.u16 	%r2193, %rs4117;
	prmt.b32 	%r2194, %r2193, %r2192, 0x3340U;
	cvt.u32.u16 	%r2195, %rs4118;
	cvt.u32.u16 	%r2196, %rs4119;
	prmt.b32 	%r2197, %r2196, %r2195, 0x3340U;
	prmt.b32 	%r2198, %r2197, %r2194, 0x5410U;
	cvt.u32.u16 	%r2199, %rs4120;
	cvt.u32.u16 	%r2200, %rs4121;
	prmt.b32 	%r2201, %r2200, %r2199, 0x3340U;
	cvt.u32.u16 	%r2202, %rs4122;
	cvt.u32.u16 	%r2203, %rs4123;
	prmt.b32 	%r2204, %r2203, %r2202, 0x3340U;
	prmt.b32 	%r2205, %r2204, %r2201, 0x5410U;
	st.local.v2.b32 	[%rd1+24], {%r2205, %r2198};
	div.s32 	%r2206, %r356, %r355;
	max.s32 	%r312, %r2206, 1;
	and.b32  	%r313, %r312, 3;
	setp.lt.s32 	%p508, %r2206, 4;
	mov.b32 	%r2567, 0;
	@%p508 bra 	$L__BB1_501;
	and.b32  	%r2567, %r312, 2147483644;
	mov.b32 	%r2561, 0;
	bra.uni 	$L__BB1_500;
$L__BB1_1041:
	shr.u16 	%rs3403, %rs4119, 1;
	and.b16  	%rs3404, %rs3403, 7;
	shl.b16 	%rs3405, %rs4119, 3;
	and.b16  	%rs3406, %rs3405, 8;
	and.b16  	%rs3407, %rs4119, 8;
	or.b16  	%rs3408, %rs3404, %rs3407;
	xor.b16  	%rs4119, %rs3408, %rs3406;
$L__BB1_1042:
	@%p499 bra 	$L__BB1_1044;
	and.b16  	%rs3409, %rs4118, 254;
	shl.b16 	%rs3410, %rs4118, 7;
	shr.u16 	%rs3411, %rs3409, 1;
	or.b16  	%rs3412, %rs3410, %rs3411;
	shl.b16 	%rs3413, %rs4118, 1;
	and.b16  	%rs3414, %rs3413, -128;
	xor.b16  	%rs4118, %rs3412, %rs3414;
	bra.uni 	$L__BB1_1045;
$L__BB1_1044:
	shr.u16 	%rs3415, %rs4118, 1;
	and.b16  	%rs3416, %rs3415, 7;
	shl.b16 	%rs3417, %rs4118, 3;
	and.b16  	%rs3418, %rs3417, 8;
	and.b16  	%rs3419, %rs4118, 8;
	or.b16  	%rs3420, %rs3416, %rs3419;
	xor.b16  	%rs4118, %rs3420, %rs3418;
$L__BB1_1045:
	@%p499 bra 	$L__BB1_1047;
	and.b16  	%rs3421, %rs4117, 254;
	shl.b16 	%rs3422, %rs4117, 7;
	shr.u16 	%rs3423, %rs3421, 1;
	or.b16  	%rs3424, %rs3422, %rs3423;
	shl.b16 	%rs3425, %rs4117, 1;
	and.b16  	%rs3426, %rs3425, -128;
	xor.b16  	%rs4117, %rs3424, %rs3426;
	bra.uni 	$L__BB1_1048;
$L__BB1_1047:
	shr.u16 	%rs3427, %rs4117, 1;
	and.b16  	%rs3428, %rs3427, 7;
	shl.b16 	%rs3429, %rs4117, 3;
	and.b16  	%rs3430, %rs3429, 8;
	and.b16  	%rs3431, %rs4117, 8;
	or.b16  	%rs3432, %rs3428, %rs3431;
	xor.b16  	%rs4117, %rs3432, %rs3430;
$L__BB1_1048:
	setp.eq.s32 	%p506, %r355, 64;
	@%p506 bra 	$L__BB1_1037;
	and.b16  	%rs3433, %rs4116, 254;
	shl.b16 	%rs3434, %rs4116, 7;
	shr.u16 	%rs3435, %rs3433, 1;
	or.b16  	%rs3436, %rs3434, %rs3435;
	shl.b16 	%rs3437, %rs4116, 1;
	and.b16  	%rs3438, %rs3437, -128;
	xor.b16  	%rs4116, %rs3436, %rs3438;
	mov.u32 	%r2622, %r355;
	mov.u32 	%r2624, %r355;
	bra.uni 	$L__BB1_1038;
$L__BB1_1050:
	setp.eq.s32 	%p499, %r2622, 64;
	@%p499 bra 	$L__BB1_1052;
	and.b16  	%rs3349, %rs4123, 254;
	shl.b16 	%rs3350, %rs4123, 7;
	shr.u16 	%rs3351, %rs3349, 1;
	or.b16  	%rs3352, %rs3350, %rs3351;
	shl.b16 	%rs3353, %rs4123, 1;
	and.b16  	%rs3354, %rs3353, -128;
	xor.b16  	%rs4123, %rs3352, %rs3354;
	bra.uni 	$L__BB1_1053;
$L__BB1_1052:
	shr.u16 	%rs3355, %rs4123, 1;
	and.b16  	%rs3356, %rs3355, 7;
	shl.b16 	%rs3357, %rs4123, 3;
	and.b16  	%rs3358, %rs3357, 8;
	and.b16  	%rs3359, %rs4123, 8;
	or.b16  	%rs3360, %rs3356, %rs3359;
	xor.b16  	%rs4123, %rs3360, %rs3358;
$L__BB1_1053:
	@%p499 bra 	$L__BB1_1055;
	and.b16  	%rs3361, %rs4122, 254;
	shl.b16 	%rs3362, %rs4122, 7;
	shr.u16 	%rs3363, %rs3361, 1;
	or.b16  	%rs3364, %rs3362, %rs3363;
	shl.b16 	%rs3365, %rs4122, 1;
	and.b16  	%rs3366, %rs3365, -128;
	xor.b16  	%rs4122, %rs3364, %rs3366;
	bra.uni 	$L__BB1_1056;
$L__BB1_1055:
	shr.u16 	%rs3367, %rs4122, 1;
	and.b16  	%rs3368, %rs3367, 7;
	shl.b16 	%rs3369, %rs4122, 3;
	and.b16  	%rs3370, %rs3369, 8;
	and.b16  	%rs3371, %rs4122, 8;
	or.b16  	%rs3372, %rs3368, %rs3371;
	xor.b16  	%rs4122, %rs3372, %rs3370;
$L__BB1_1056:
	@%p499 bra 	$L__BB1_1058;
	and.b16  	%rs3373, %rs4121, 254;
	shl.b16 	%rs3374, %rs4121, 7;
	shr.u16 	%rs3375, %rs3373, 1;
	or.b16  	%rs3376, %rs3374, %rs3375;
	shl.b16 	%rs3377, %rs4121, 1;
	and.b16  	%rs3378, %rs3377, -128;
	xor.b16  	%rs4121, %rs3376, %rs3378;
	bra.uni 	$L__BB1_1059;
$L__BB1_1058:
	shr.u16 	%rs3379, %rs4121, 1;
	and.b16  	%rs3380, %rs3379, 7;
	shl.b16 	%rs3381, %rs4121, 3;
	and.b16  	%rs3382, %rs3381, 8;
	and.b16  	%rs3383, %rs4121, 8;
	or.b16  	%rs3384, %rs3380, %rs3383;
	xor.b16  	%rs4121, %rs3384, %rs3382;
$L__BB1_1059:
	@%p499 bra 	$L__BB1_1061;
	and.b16  	%rs3385, %rs4120, 254;
	shl.b16 	%rs3386, %rs4120, 7;
	shr.u16 	%rs3387, %rs3385, 1;
	or.b16  	%rs3388, %rs3386, %rs3387;
	shl.b16 	%rs3389, %rs4120, 1;
	and.b16  	%rs3390, %rs3389, -128;
	xor.b16  	%rs4120, %rs3388, %rs3390;
	bra.uni 	$L__BB1_1062;
$L__BB1_1061:
	shr.u16 	%rs3391, %rs4120, 1;
	and.b16  	%rs3392, %rs3391, 7;
	shl.b16 	%rs3393, %rs4120, 3;
	and.b16  	%rs3394, %rs3393, 8;
	and.b16  	%rs3395, %rs4120, 8;
	or.b16  	%rs3396, %rs3392, %rs3395;
	xor.b16  	%rs4120, %rs3396, %rs3394;
$L__BB1_1062:
	@%p499 bra 	$L__BB1_1041;
	and.b16  	%rs3397, %rs4119, 254;
	shl.b16 	%rs3398, %rs4119, 7;
	shr.u16 	%rs3399, %rs3397, 1;
	or.b16  	%rs3400, %rs3398, %rs3399;
	shl.b16 	%rs3401, %rs4119, 1;
	and.b16  	%rs3402, %rs3401, -128;
	xor.b16  	%rs4119, %rs3400, %rs3402;
	bra.uni 	$L__BB1_1042;
$L__BB1_1064:
	shl.b16 	%rs3303, %rs4127, 1;
	and.b16  	%rs3304, %rs3303, 14;
	shr.u16 	%rs3305, %rs4127, 3;
	and.b16  	%rs3306, %rs3305, 1;
	or.b16  	%rs3307, %rs3304, %rs3306;
	shr.u16 	%rs3308, %rs4127, 2;
	and.b16  	%rs3309, %rs3308, 1;
	xor.b16  	%rs4127, %rs3307, %rs3309;
$L__BB1_1065:
	@%p491 bra 	$L__BB1_1067;
	and.b16  	%rs3310, %rs4126, 128;
	shl.b16 	%rs3311, %rs4126, 1;
	shr.u16 	%rs3312, %rs3310, 7;
	or.b16  	%rs3313, %rs3311, %rs3312;
	shr.u16 	%rs3314, %rs4126, 5;
	and.b16  	%rs3315, %rs3314, 1;
	xor.b16  	%rs4126, %rs3313, %rs3315;
	bra.uni 	$L__BB1_1068;
$L__BB1_1067:
	shl.b16 	%rs3316, %rs4126, 1;
	and.b16  	%rs3317, %rs3316, 14;
	shr.u16 	%rs3318, %rs4126, 3;
	and.b16  	%rs3319, %rs3318, 1;
	or.b16  	%rs3320, %rs3317, %rs3319;
	shr.u16 	%rs3321, %rs4126, 2;
	and.b16  	%rs3322, %rs3321, 1;
	xor.b16  	%rs4126, %rs3320, %rs3322;
$L__BB1_1068:
	@%p491 bra 	$L__BB1_1070;
	and.b16  	%rs3323, %rs4125, 128;
	shl.b16 	%rs3324, %rs4125, 1;
	shr.u16 	%rs3325, %rs3323, 7;
	or.b16  	%rs3326, %rs3324, %rs3325;
	shr.u16 	%rs3327, %rs4125, 5;
	and.b16  	%rs3328, %rs3327, 1;
	xor.b16  	%rs4125, %rs3326, %rs3328;
	bra.uni 	$L__BB1_1071;
$L__BB1_1070:
	shl.b16 	%rs3329, %rs4125, 1;
	and.b16  	%rs3330, %rs3329, 14;
	shr.u16 	%rs3331, %rs4125, 3;
	and.b16  	%rs3332, %rs3331, 1;
	or.b16  	%rs3333, %rs3330, %rs3332;
	shr.u16 	%rs3334, %rs4125, 2;
	and.b16  	%rs3335, %rs3334, 1;
	xor.b16  	%rs4125, %rs3333, %rs3335;
$L__BB1_1071:
	setp.eq.s32 	%p498, %r2624, 64;
	@%p498 bra 	$L__BB1_1073;
	and.b16  	%rs3336, %rs4124, 128;
	shl.b16 	%rs3337, %rs4124, 1;
	shr.u16 	%rs3338, %rs3336, 7;
	or.b16  	%rs3339, %rs3337, %rs3338;
	shr.u16 	%rs3340, %rs4124, 5;
	and.b16  	%rs3341, %rs3340, 1;
	xor.b16  	%rs4124, %rs3339, %rs3341;
	bra.uni 	$L__BB1_1038;
$L__BB1_1073:
	shl.b16 	%rs3342, %rs4124, 1;
	and.b16  	%rs3343, %rs3342, 14;
	shr.u16 	%rs3344, %rs4124, 3;
	and.b16  	%rs3345, %rs3344, 1;
	or.b16  	%rs3346, %rs3343, %rs3345;
	shr.u16 	%rs3347, %rs4124, 2;
	and.b16  	%rs3348, %rs3347, 1;
	xor.b16  	%rs4124, %rs3346, %rs3348;
	mov.b32 	%r2624, 64;
	bra.uni 	$L__BB1_1038;
$L__BB1_1074:
	shl.b16 	%rs3251, %rs4131, 1;
	and.b16  	%rs3252, %rs3251, 14;
	shr.u16 	%rs3253, %rs4131, 3;
	and.b16  	%rs3254, %rs3253, 1;
	or.b16  	%rs3255, %rs3252, %rs3254;
	shr.u16 	%rs3256, %rs4131, 2;
	and.b16  	%rs3257, %rs3256, 1;
	xor.b16  	%rs4131, %rs3255, %rs3257;
$L__BB1_1075:
	@%p491 bra 	$L__BB1_1077;
	and.b16  	%rs3258, %rs4130, 128;
	shl.b16 	%rs3259, %rs4130, 1;
	shr.u16 	%rs3260, %rs3258, 7;
	or.b16  	%rs3261, %rs3259, %rs3260;
	shr.u16 	%rs3262, %rs4130, 5;
	and.b16  	%rs3263, %rs3262, 1;
	xor.b16  	%rs4130, %rs3261, %rs3263;
	bra.uni 	$L__BB1_1078;
$L__BB1_1077:
	shl.b16 	%rs3264, %rs4130, 1;
	and.b16  	%rs3265, %rs3264, 14;
	shr.u16 	%rs3266, %rs4130, 3;
	and.b16  	%rs3267, %rs3266, 1;
	or.b16  	%rs3268, %rs3265, %rs3267;
	shr.u16 	%rs3269, %rs4130, 2;
	and.b16  	%rs3270, %rs3269, 1;
	xor.b16  	%rs4130, %rs3268, %rs3270;
$L__BB1_1078:
	@%p491 bra 	$L__BB1_1080;
	and.b16  	%rs3271, %rs4129, 128;
	shl.b16 	%rs3272, %rs4129, 1;
	shr.u16 	%rs3273, %rs3271, 7;
	or.b16  	%rs3274, %rs3272, %rs3273;
	shr.u16 	%rs3275, %rs4129, 5;
	and.b16  	%rs3276, %rs3275, 1;
	xor.b16  	%rs4129, %rs3274, %rs3276;
	bra.uni 	$L__BB1_1081;
$L__BB1_1080:
	shl.b16 	%rs3277, %rs4129, 1;
	and.b16  	%rs3278, %rs3277, 14;
	shr.u16 	%rs3279, %rs4129, 3;
	and.b16  	%rs3280, %rs3279, 1;
	or.b16  	%rs3281, %rs3278, %rs3280;
	shr.u16 	%rs3282, %rs4129, 2;
	and.b16  	%rs3283, %rs3282, 1;
	xor.b16  	%rs4129, %rs3281, %rs3283;
$L__BB1_1081:
	@%p491 bra 	$L__BB1_1083;
	and.b16  	%rs3284, %rs4128, 128;
	shl.b16 	%rs3285, %rs4128, 1;
	shr.u16 	%rs3286, %rs3284, 7;
	or.b16  	%rs3287, %rs3285, %rs3286;
	shr.u16 	%rs3288, %rs4128, 5;
	and.b16  	%rs3289, %rs3288, 1;
	xor.b16  	%rs4128, %rs3287, %rs3289;
	bra.uni 	$L__BB1_1084;
$L__BB1_1083:
	shl.b16 	%rs3290, %rs4128, 1;
	and.b16  	%rs3291, %rs3290, 14;
	shr.u16 	%rs3292, %rs4128, 3;
	and.b16  	%rs3293, %rs3292, 1;
	or.b16  	%rs3294, %rs3291, %rs3293;
	shr.u16 	%rs3295, %rs4128, 2;
	and.b16  	%rs3296, %rs3295, 1;
	xor.b16  	%rs4128, %rs3294, %rs3296;
$L__BB1_1084:
	@%p491 bra 	$L__BB1_1064;
	and.b16  	%rs3297, %rs4127, 128;
	shl.b16 	%rs3298, %rs4127, 1;
	shr.u16 	%rs3299, %rs3297, 7;
	or.b16  	%rs3300, %rs3298, %rs3299;
	shr.u16 	%rs3301, %rs4127, 5;
	and.b16  	%rs3302, %rs3301, 1;
	xor.b16  	%rs4127, %rs3300, %rs3302;
	bra.uni 	$L__BB1_1065;
$L__BB1_1086:
	ld.local.v2.b32 	{%r2237, %r2238}, [%rd4];
	bfe.u32 	%r2239, %r2238, 24, 8;
	bfe.u32 	%r2240, %r2238, 16, 8;
	bfe.u32 	%r2241, %r2238, 8, 8;
	bfe.u32 	%r2242, %r2238, 0, 8;
	bfe.u32 	%r2243, %r2237, 24, 8;
	cvt.u16.u32 	%rs3478, %r2243;
	bfe.u32 	%r2244, %r2237, 16, 8;
	cvt.u16.u32 	%rs3479, %r2244;
	bfe.u32 	%r2245, %r2237, 8, 8;
	cvt.u16.u32 	%rs3480, %r2245;
	bfe.u32 	%r2246, %r2237, 0, 8;
	ld.local.v2.b32 	{%r2247, %r2248}, [%rd4+16];
	bfe.u32 	%r2249, %r2248, 24, 8;
	bfe.u32 	%r2250, %r2248, 16, 8;
	bfe.u32 	%r2251, %r2248, 8, 8;
	bfe.u32 	%r2252, %r2248, 0, 8;
	bfe.u32 	%r2253, %r2247, 24, 8;
	cvt.u16.u32 	%rs3481, %r2253;
	bfe.u32 	%r2254, %r2247, 16, 8;
	cvt.u16.u32 	%rs3482, %r2254;
	bfe.u32 	%r2255, %r2247, 8, 8;
	cvt.u16.u32 	%rs3483, %r2255;
	bfe.u32 	%r2256, %r2247, 0, 8;
	xor.b32  	%r2257, %r2246, %r2256;
	cvt.u16.u32 	%rs3484, %r2257;
	xor.b16  	%rs3923, %rs3484, %rs198;
	xor.b16  	%rs3485, %rs199, %rs3480;
	xor.b16  	%rs998, %rs3485, %rs3483;
	xor.b16  	%rs3486, %rs200, %rs3479;
	xor.b16  	%rs997, %rs3486, %rs3482;
	xor.b16  	%rs3487, %rs201, %rs3478;
	cvt.u32.u16 	%r2258, %rs3487;
	cvt.u32.u16 	%r2259, %rs3486;
	prmt.b32 	%r2260, %r2259, %r2258, 0x3340U;
	cvt.u32.u16 	%r2261, %rs3485;
	cvt.u32.u16 	%r2262, %rs3923;
	prmt.b32 	%r2263, %r2262, %r2261, 0x3340U;
	prmt.b32 	%r2264, %r2263, %r2260, 0x5410U;
	st.local.u32 	[%rd3], %r2264;
	xor.b16  	%rs996, %rs3487, %rs3481;
	xor.b32  	%r2265, %r2242, %r2252;
	cvt.u16.u32 	%rs3488, %r2265;
	xor.b16  	%rs4155, %rs3488, %rs202;
	xor.b32  	%r2266, %r2241, %r2251;
	cvt.u16.u32 	%rs3489, %r2266;
	xor.b16  	%rs995, %rs3489, %rs203;
	xor.b32  	%r2267, %r2240, %r2250;
	cvt.u16.u32 	%rs4150, %r2267;
	xor.b32  	%r2268, %r2239, %r2249;
	cvt.u16.u32 	%rs3490, %r2268;
	xor.b16  	%rs4149, %rs3490, %rs205;
$L__BB1_1087:
	setp.eq.s32 	%p522, %r355, 64;
	xor.b16  	%rs1001, %rs4150, %rs204;
	cvt.s64.s32 	%rd1093, %r305;
	mov.u64 	%rd1094, RC;
	add.s64 	%rd1095, %rd1094, %rd1093;
	ld.const.u8 	%rs3491, [%rd1095+-1];
	and.b16  	%rs3492, %rs3491, 15;
	xor.b16  	%rs1002, %rs3923, %rs3492;
	shr.u16 	%rs3493, %rs3491, 4;
	and.b16  	%rs3494, %rs3493, 3;
	xor.b16  	%rs1003, %rs4155, %rs3494;
	xor.b16  	%rs1004, %rs206, 2;
	@%p522 bra 	$L__BB1_1088;
	bra.uni 	$L__BB1_478;
$L__BB1_1088:
	cvt.u64.u16 	%rd1145, %rs1002;
	and.b64  	%rd1146, %rd1145, 255;
	mov.u64 	%rd1147, sbox_4_inv;
	add.s64 	%rd1148, %rd1147, %rd1146;
	ld.const.u8 	%rs840, [%rd1148];
	cvt.u64.u16 	%rd1149, %rs998;
	and.b64  	%rd1150, %rd1149, 255;
	add.s64 	%rd1151, %rd1147, %rd1150;
	ld.const.u8 	%rs3901, [%rd1151];
	cvt.u64.u16 	%rd1152, %rs997;
	and.b64  	%rd1153, %rd1152, 255;
	add.s64 	%rd1154, %rd1147, %rd1153;
	ld.const.u8 	%rs3897, [%rd1154];
	cvt.u64.u16 	%rd1155, %rs996;
	and.b64  	%rd1156, %rd1155, 255;
	add.s64 	%rd1157, %rd1147, %rd1156;
	ld.const.u8 	%rs3893, [%rd1157];
	cvt.u64.u16 	%rd1158, %rs1003;
	and.b64  	%rd1159, %rd1158, 255;
	add.s64 	%rd1160, %rd1147, %rd1159;
	ld.const.u8 	%rs3904, [%rd1160];
	cvt.u64.u16 	%rd1161, %rs995;
	and.b64  	%rd1162, %rd1161, 255;
	add.s64 	%rd1163, %rd1147, %rd1162;
	ld.const.u8 	%rs3900, [%rd1163];
	cvt.u64.u16 	%rd1164, %rs1001;
	and.b64  	%rd1165, %rd1164, 255;
	add.s64 	%rd1166, %rd1147, %rd1165;
	ld.const.u8 	%rs3896, [%rd1166];
	cvt.u64.u16 	%rd1167, %rs4149;
	and.b64  	%rd1168, %rd1167, 255;
	add.s64 	%rd1169, %rd1147, %rd1168;
	ld.const.u8 	%rs3892, [%rd1169];
	cvt.u32.u16 	%r2290, %rs3892;
	cvt.u32.u16 	%r2291, %rs3896;
	prmt.b32 	%r2292, %r2291, %r2290, 0x3340U;
	cvt.u32.u16 	%r2293, %rs3900;
	cvt.u32.u16 	%r2294, %rs3904;
	prmt.b32 	%r2295, %r2294, %r2293, 0x3340U;
	prmt.b32 	%r2296, %r2295, %r2292, 0x5410U;
	cvt.u32.u16 	%r2297, %rs3893;
	cvt.u32.u16 	%r2298, %rs3897;
	prmt.b32 	%r2299, %r2298, %r2297, 0x3340U;
	cvt.u32.u16 	%r2300, %rs3901;
	cvt.u32.u16 	%r2301, %rs840;
	prmt.b32 	%r2302, %r2301, %r2300, 0x3340U;
	prmt.b32 	%r2303, %r2302, %r2299, 0x5410U;
	st.local.v2.b32 	[%rd3], {%r2303, %r2296};
	cvt.u64.u16 	%rd1170, %rs1004;
	and.b64  	%rd1171, %rd1170, 255;
	add.s64 	%rd1172, %rd1147, %rd1171;
	ld.const.u8 	%rs3903, [%rd1172];
	cvt.u64.u16 	%rd1173, %rs207;
	and.b64  	%rd1174, %rd1173, 255;
	add.s64 	%rd1175, %rd1147, %rd1174;
	ld.const.u8 	%rs3899, [%rd1175];
	cvt.u64.u16 	%rd1176, %rs208;
	and.b64  	%rd1177, %rd1176, 255;
	add.s64 	%rd1178, %rd1147, %rd1177;
	ld.const.u8 	%rs3895, [%rd1178];
	cvt.u64.u16 	%rd1179, %rs209;
	and.b64  	%rd1180, %rd1179, 255;
	add.s64 	%rd1181, %rd1147, %rd1180;
	ld.const.u8 	%rs3891, [%rd1181];
	cvt.u32.u16 	%r2304, %rs3891;
	cvt.u32.u16 	%r2305, %rs3895;
	prmt.b32 	%r2306, %r2305, %r2304, 0x3340U;
	cvt.u32.u16 	%r2307, %rs3899;
	cvt.u32.u16 	%r2308, %rs3903;
	prmt.b32 	%r2309, %r2308, %r2307, 0x3340U;
	prmt.b32 	%r2310, %r2309, %r2306, 0x5410U;
	st.local.u32 	[%rd3+8], %r2310;
	cvt.u64.u16 	%rd1182, %rs210;
	and.b64  	%rd1183, %rd1182, 255;
	add.s64 	%rd1184, %rd1147, %rd1183;
	ld.const.u8 	%rs3906, [%rd1184];
	cvt.u64.u16 	%rd1185, %rs211;
	and.b64  	%rd1186, %rd1185, 255;
	add.s64 	%rd1187, %rd1147, %rd1186;
	ld.const.u8 	%rs3902, [%rd1187];
	st.local.v2.u8 	[%rd3+12], {%rs3906, %rs3902};
	cvt.u64.u16 	%rd1188, %rs212;
	and.b64  	%rd1189, %rd1188, 255;
	add.s64 	%rd1190, %rd1147, %rd1189;
	ld.const.u8 	%rs3898, [%rd1190];
	st.local.u8 	[%rd3+14], %rs3898;
	cvt.u64.u16 	%rd1191, %rs213;
	and.b64  	%rd1192, %rd1191, 255;
	add.s64 	%rd1193, %rd1147, %rd1192;
	ld.const.u8 	%rs3894, [%rd1193];
	bra.uni 	$L__BB1_479;

}


// ===== COMPILED SASS (sm_100) =====

	.target	sm_100

	.elftype	@"ET_EXEC"


//--------------------- .note.nv.tkinfo           --------------------------
	.section	.note.nv.tkinfo,"",@"SHT_NOTE"
	.sectionflags	@"SHF_NOTE_NV_TKINFO"
	.tkinfo
        /*0018*/ 	.word	0x00000002
        /*0030*/ 	.string	""
        /*0030*/ 	.string	"ptxas"
        /*0030*/ 	.string	"Cuda compilation tools, release 13.0, V13.0.88"
        /*0030*/ 	.string	"Build cuda_13.0.r13.0/compiler.36424714_0"
        /*0030*/ 	.string	"-arch sm_100 -m 64 "



//--------------------- .note.nv.cuinfo           --------------------------
	.section	.note.nv.cuinfo,"",@"SHT_NOTE"
	.sectionflags	@"SHF_NOTE_NV_CUINFO"
        /*0018*/ 	.short	0x0002
        /*001a*/ 	.short	0x0064
        /*001c*/ 	.short	0x0082
	.zero		2


//--------------------- .nv.info                  --------------------------
	.section	.nv.info,"",@"SHT_CUDA_INFO"
	.align	4


	//----- nvinfo : EIATTR_REGCOUNT
	.align		4
        /*0000*/ 	.byte	0x04, 0x2f
        /*0002*/ 	.short	(.L_28 - .L_27)
	.align		4
.L_27:
        /*0004*/ 	.word	index@(_Z12setup_kernelP17curandStateXORWOWm)
        /*0008*/ 	.word	0x0000001f


	//----- nvinfo : EIATTR_FRAME_SIZE
	.align		4
.L_28:
        /*000c*/ 	.byte	0x04, 0x11
        /*000e*/ 	.short	(.L_30 - .L_29)
	.align		4
.L_29:
        /*0010*/ 	.word	index@(_Z12setup_kernelP17curandStateXORWOWm)
        /*0014*/ 	.word	0x00000000


	//----- nvinfo : EIATTR_REGCOUNT
	.align		4
.L_30:
        /*0018*/ 	.byte	0x04, 0x2f
        /*001a*/ 	.short	(.L_32 - .L_31)
	.align		4
.L_31:
        /*001c*/ 	.word	index@(_Z10our_kernelP17curandStateXORWOWPi)
        /*0020*/ 	.word	0x00000060


	//----- nvinfo : EIATTR_FRAME_SIZE
	.align		4
.L_32:
        /*0024*/ 	.byte	0x04, 0x11
        /*0026*/ 	.short	(.L_34 - .L_33)
	.align		4
.L_33:
        /*0028*/ 	.word	index@(_Z10our_kernelP17curandStateXORWOWPi)
        /*002c*/ 	.word	0x00000170


	//----- nvinfo : EIATTR_MIN_STACK_SIZE
	.align		4
.L_34:
        /*0030*/ 	.byte	0x04, 0x12
        /*0032*/ 	.short	(.L_36 - .L_35)
	.align		4
.L_35:
        /*0034*/ 	.word	index@(_Z10our_kernelP17curandStateXORWOWPi)
        /*0038*/ 	.word	0x00000170


	//----- nvinfo : EIATTR_MIN_STACK_SIZE
	.align		4
.L_36:
        /*003c*/ 	.byte	0x04, 0x12
        /*003e*/ 	.short	(.L_38 - .L_37)
	.align		4
.L_37:
        /*0040*/ 	.word	index@(_Z12setup_kernelP17curandStateXORWOWm)
        /*0044*/ 	.word	0x00000000
.L_38:


//--------------------- .nv.compat                --------------------------
	.section	.nv.compat,"",@"SHT_CUDA_COMPAT_INFO"
	.align	4
        /*0000*/ 	.byte	0x02, 0x09, 0x00, 0x00, 0x02, 0x02, 0x01, 0x00, 0x02, 0x05, 0x05, 0x00, 0x03, 0x07, 0x01, 0x01
        /*0010*/ 	.byte	0x02, 0x03, 0x00, 0x00, 0x02, 0x06, 0x01, 0x00, 0x04, 0x0b, 0x08, 0x00, 0x09, 0x00, 0x00, 0x00
        /*0020*/ 	.byte	0x00, 0x00, 0x00, 0x00


//--------------------- .nv.info._Z10our_kernelP17curandStateXORWOWPi --------------------------
	.section	.nv.info._Z10our_kernelP17curandStateXORWOWPi,"",@"SHT_CUDA_INFO"
	.sectionflags	@""
	.align	4


	//----- nvinfo : EIATTR_CUDA_API_VERSION
	.align		4
        /*0000*/ 	.byte	0x04, 0x37
        /*0002*/ 	.short	(.L_40 - .L_39)
.L_39:
        /*0004*/ 	.word	0x00000082


	//----- nvinfo : EIATTR_KPARAM_INFO
	.align		4
.L_40:
        /*0008*/ 	.byte	0x04, 0x17
        /*000a*/ 	.short	(.L_42 - .L_41)
.L_41:
        /*000c*/ 	.word	0x00000000
        /*0010*/ 	.short	0x0001
        /*0012*/ 	.short	0x0008
        /*0014*/ 	.byte	0x00, 0xf5, 0x21, 0x00


	//----- nvinfo : EIATTR_KPARAM_INFO
	.align		4
.L_42:
        /*0018*/ 	.byte	0x04, 0x17
        /*001a*/ 	.short	(.L_44 - .L_43)
.L_43:
        /*001c*/ 	.word	0x00000000
        /*0020*/ 	.short	0x0000
        /*0022*/ 	.short	0x0000
        /*0024*/ 	.byte	0x00, 0xf5, 0x21, 0x00


	//----- nvinfo : EIATTR_SPARSE_MMA_MASK
	.align		4
.L_44:
        /*0028*/ 	.byte	0x03, 0x50
        /*002a*/ 	.short	0x0000


	//----- nvinfo : EIATTR_MAXREG_COUNT
	.align		4
        /*002c*/ 	.byte	0x03, 0x1b
        /*002e*/ 	.short	0x00ff


	//----- nvinfo : EIATTR_MERCURY_ISA_VERSION
	.align		4
        /*0030*/ 	.byte	0x03, 0x5f
        /*0032*/ 	.short	0x0101


	//----- nvinfo : EIATTR_VRC_CTA_INIT_COUNT
	.align		4
        /*0034*/ 	.byte	0x02, 0x4a
	.zero		1
	.zero		1


	//----- nvinfo : EIATTR_EXIT_INSTR_OFFSETS
	.align		4
        /*0038*/ 	.byte	0x04, 0x1c
        /*003a*/ 	.short	(.L_46 - .L_45)


	//   ....[0]....
.L_45:
        /*003c*/ 	.word	0x0001fef0


	//----- nvinfo : EIATTR_INDIRECT_BRANCH_TARGETS
	.align		4
.L_46:
        /*0040*/ 	.byte	0x04, 0x34
        /*0042*/ 	.short	(.L_48 - .L_47)


	//   ....[0]....
.L_47:
        /*0044*/ 	.word	.L_x_501@srel
        /*0048*/ 	.short	0x0
        /*004a*/ 	.short	0x0
        /*004c*/ 	.word	0x3
        /*0050*/ 	.word	.L_x_502@srel
        /*0054*/ 	.word	.L_x_503@srel
        /*0058*/ 	.word	.L_x_123@srel


	//----- nvinfo : EIATTR_CBANK_PARAM_SIZE
	.align		4
.L_48:
        /*005c*/ 	.byte	0x03, 0x19
        /*005e*/ 	.short	0x0010


	//----- nvinfo : EIATTR_PARAM_CBANK
	.align		4
        /*0060*/ 	.byte	0x04, 0x0a
        /*0062*/ 	.short	(.L_50 - .L_49)
	.align		4
.L_49:
        /*0064*/ 	.word	index@(.nv.constant0._Z10our_kernelP17curandStateXORWOWPi)
        /*0068*/ 	.short	0x0380
        /*006a*/ 	.short	0x0010


	//----- nvinfo : EIATTR_SW_WAR
	.align		4
.L_50:
        /*006c*/ 	.byte	0x04, 0x36
        /*006e*/ 	.short	(.L_52 - .L_51)
.L_51:
        /*0070*/ 	.word	0x00000008
.L_52:


//--------------------- .nv.info._Z12setup_kernelP17curandStateXORWOWm --------------------------
	.section	.nv.info._Z12setup_kernelP17curandStateXORWOWm,"",@"SHT_CUDA_INFO"
	.sectionflags	@""
	.align	4


	//----- nvinfo : EIATTR_CUDA_API_VERSION
	.align		4
        /*0000*/ 	.byte	0x04, 0x37
        /*0002*/ 	.short	(.L_54 - .L_53)
.L_53:
        /*0004*/ 	.word	0x00000082


	//----- nvinfo : EIATTR_KPARAM_INFO
	.align		4
.L_54:
        /*0008*/ 	.byte	0x04, 0x17
        /*000a*/ 	.short	(.L_56 - .L_55)
.L_55:
        /*000c*/ 	.word	0x00000000
        /*0010*/ 	.short	0x0001
        /*0012*/ 	.short	0x0008
        /*0014*/ 	.byte	0x00, 0xf0, 0x21, 0x00


	//----- nvinfo : EIATTR_KPARAM_INFO
	.align		4
.L_56:
        /*0018*/ 	.byte	0x04, 0x17
        /*001a*/ 	.short	(.L_58 - .L_57)
.L_57:
        /*001c*/ 	.word	0x00000000
        /*0020*/ 	.short	0x0000
        /*0022*/ 	.short	0x0000
        /*0024*/ 	.byte	0x00, 0xf5, 0x21, 0x00


	//----- nvinfo : EIATTR_SPARSE_MMA_MASK
	.align		4
.L_58:
        /*0028*/ 	.byte	0x03, 0x50
        /*002a*/ 	.short	0x0000


	//----- nvinfo : EIATTR_MAXREG_COUNT
	.align		4
        /*002c*/ 	.byte	0x03, 0x1b
        /*002e*/ 	.short	0x00ff


	//----- nvinfo : EIATTR_MERCURY_ISA_VERSION
	.align		4
        /*0030*/ 	.byte	0x03, 0x5f
        /*0032*/ 	.short	0x0101


	//----- nvinfo : EIATTR_VRC_CTA_INIT_COUNT
	.align		4
        /*0034*/ 	.byte	0x02, 0x4a
	.zero		1
	.zero		1


	//----- nvinfo : EIATTR_EXIT_INSTR_OFFSETS
	.align		4
        /*0038*/ 	.byte	0x04, 0x1c
        /*003a*/ 	.short	(.L_60 - .L_59)


	//   ....[0]....
.L_59:
        /*003c*/ 	.word	0x00000f30


	//----- nvinfo : EIATTR_CRS_STACK_SIZE
	.align		4
.L_60:
        /*0040*/ 	.byte	0x04, 0x1e
        /*0042*/ 	.short	(.L_62 - .L_61)
.L_61:
        /*0044*/ 	.word	0x00000000


	//----- nvinfo : EIATTR_CBANK_PARAM_SIZE
	.align		4
.L_62:
        /*0048*/ 	.byte	0x03, 0x19
        /*004a*/ 	.short	0x0010


	//----- nvinfo : EIATTR_PARAM_CBANK
	.align		4
        /*004c*/ 	.byte	0x04, 0x0a
        /*004e*/ 	.short	(.L_64 - .L_63)
	.align		4
.L_63:
        /*0050*/ 	.word	index@(.nv.constant0._Z12setup_kernelP17curandStateXORWOWm)
        /*0054*/ 	.short	0x0380
        /*0056*/ 	.short	0x0010


	//----- nvinfo : EIATTR_SW_WAR
	.align		4
.L_64:
        /*0058*/ 	.byte	0x04, 0x36
        /*005a*/ 	.short	(.L_66 - .L_65)
.L_65:
        /*005c*/ 	.word	0x00000008
.L_66:


//--------------------- .nv.callgraph             --------------------------
	.section	.nv.callgraph,"",@"SHT_CUDA_CALLGRAPH"
	.align	4
	.sectionentsize	8
	.align		4
        /*0000*/ 	.word	0x00000000
	.align		4
        /*0004*/ 	.word	0xffffffff
	.align		4
        /*0008*/ 	.word	0x00000000
	.align		4
        /*000c*/ 	.word	0xfffffffe
	.align		4
        /*0010*/ 	.word	0x00000000
	.align		4
        /*0014*/ 	.word	0xfffffffd
	.align		4
        /*0018*/ 	.word	0x00000000
	.align		4
        /*001c*/ 	.word	0xfffffffc


//--------------------- .nv.constant4             --------------------------
	.section	.nv.constant4,"a",@progbits
	.align	8
	.align		8
.nv.constant4:
        /*0000*/ 	.dword	precalc_xorwow_matrix
	.align		8
        /*0008*/ 	.dword	precalc_xorwow_offset_matrix
	.align		8
        /*0010*/ 	.dword	mrg32k3aM1
	.align		8
        /*0018*/ 	.dword	mrg32k3aM2
	.align		8
        /*0020*/ 	.dword	mrg32k3aM1SubSeq
	.align		8
        /*0028*/ 	.dword	mrg32k3aM2SubSeq
	.align		8
        /*0030*/ 	.dword	mrg32k3aM1Seq
	.align		8
        /*0038*/ 	.dword	mrg32k3aM2Seq


//--------------------- .nv.constant3             --------------------------
	.section	.nv.constant3,"a",@progbits
	.align	8
.nv.constant3:
	.type		__cr_lgamma_table,@object
	.size		__cr_lgamma_table,(versions - __cr_lgamma_table)
__cr_lgamma_table:
        /*0000*/ 	.byte	0x00, 0x00, 0x00, 0x00, 0x00, 0x00, 0x00, 0x00, 0x00, 0x00, 0x00, 0x00, 0x00, 0x00, 0x00, 0x00
        /*0010*/ 	.byte	0xef, 0x39, 0xfa, 0xfe, 0x42, 0x2e, 0xe6, 0x3f, 0x02, 0x20, 0x2a, 0xfa, 0x0b, 0xab, 0xfc, 0x3f
        /*0020*/ 	.byte	0xf9, 0x2c, 0x92, 0x7c, 0xa7, 0x6c, 0x09, 0x40, 0xc9, 0x79, 0x44, 0x3c, 0x64, 0x26, 0x13, 0x40
        /*0030*/ 	.byte	0xca, 0x01, 0xcf, 0x3a, 0x27, 0x51, 0x1a, 0x40, 0x30, 0xcc, 0x2d, 0xf3, 0xe1, 0x0c, 0x21, 0x40
        /*0040*/ 	.byte	0x0d, 0xb7, 0xfc, 0x82, 0x8e, 0x35, 0x25, 0x40
	.type		versions,@object
	.size		versions,(N2 - versions)
versions:
        /*0048*/ 	.byte	0x40, 0x00, 0x00, 0x00, 0x40, 0x00, 0x00, 0x00, 0x20, 0x00, 0x00, 0x00, 0x40, 0x00, 0x00, 0x00
        /*0058*/ 	.byte	0x80, 0x00, 0x00, 0x00, 0x24, 0x00, 0x00, 0x00, 0x40, 0x00, 0x00, 0x00, 0xc0, 0x00, 0x00, 0x00
        /*0068*/ 	.byte	0x28, 0x00, 0x00, 0x00, 0x80, 0x00, 0x00, 0x00, 0x80, 0x00, 0x00, 0x00, 0x28, 0x00, 0x00, 0x00
        /*0078*/ 	.byte	0x80, 0x00, 0x00, 0x00, 0x00, 0x01, 0x00, 0x00, 0x30, 0x00, 0x00, 0x00, 0x80, 0x00, 0x00, 0x00
        /*0088*/ 	.byte	0x80, 0x01, 0x00, 0x00, 0x38, 0x00, 0x00, 0x00
	.type		N2,@object
	.size		N2,(N1 - N2)
N2:
        /*0090*/ 	.byte	0x00, 0x20, 0x00, 0x00
	.type		N1,@object
	.size		N1,(ver - N1)
N1:
        /*0094*/ 	.byte	0x00, 0x01, 0x00, 0x00
	.type		ver,@object
	.size		ver,(r - ver)
ver:
        /*0098*/ 	.byte	0x04, 0x00, 0x00, 0x00
	.type		r,@object
	.size		r,(dk1 - r)
r:
        /*009c*/ 	.byte	0x04, 0x00, 0x00, 0x00
	.type		dk1,@object
	.size		dk1,(dk2 - dk1)
dk1:
        /*00a0*/ 	.byte	0x00, 0x00, 0x00, 0x00, 0x00, 0x00, 0x00, 0x6f, 0x00, 0x00, 0x00, 0x00, 0x00, 0x00, 0x00, 0x00
        /*00b0*/ 	.byte	0x00, 0x00, 0x00, 0x00, 0x00, 0x00, 0x00, 0x7e, 0x00, 0x00, 0x00, 0x00, 0x00, 0x00, 0x00, 0x00
        /*00c0*/ 	.byte	0x00, 0x00, 0x00, 0x00, 0x00, 0x00, 0x00, 0x00, 0x00, 0x00, 0x00, 0x00, 0x00, 0x00, 0x00, 0x00
	.type		dk2,@object
	.size		dk2,(dp - dk2)
dk2:
        /*00d0*/ 	.byte	0x00, 0x00, 0x00, 0x00, 0x00, 0x00, 0x00, 0x00, 0x00, 0x00, 0x00, 0x00, 0x00, 0x80, 0x00, 0x00
        /*00e0*/ 	.byte	0x00, 0x00, 0x00, 0x00, 0x00, 0x00, 0x00, 0x00, 0x00, 0x00, 0x00, 0x00, 0x00, 0xa8, 0x00, 0x00
        /*00f0*/ 	.byte	0x00, 0x00, 0x00, 0x00, 0x00, 0x00, 0x00, 0x00, 0x00, 0x00, 0x00, 0x00, 0x00, 0x00, 0x00, 0x00
	.type		dp,@object
	.size		dp,(dc - dp)
dp:
        /*0100*/ 	.byte	0x00, 0x04, 0x00, 0x04, 0x04, 0x00, 0x04, 0x00, 0x00, 0x04, 0x00, 0x00, 0x00, 0x00, 0x04, 0x00
	.type		dc,@object
	.size		dc,(sbox_4 - dc)
dc:
        /*0110*/ 	.byte	0x00, 0x00, 0x00, 0x00, 0x00, 0x00, 0x00, 0x00, 0x00, 0x00, 0x00, 0x00, 0x00, 0x00, 0x20, 0x00
	.type		sbox_4,@object
	.size		sbox_4,(sbox_4_inv - sbox_4)
sbox_4:
        /*0120*/ 	.byte	0x0c, 0x06, 0x09, 0x00, 0x01, 0x0a, 0x02, 0x0b, 0x03, 0x08, 0x05, 0x0d, 0x04, 0x0e, 0x07, 0x0f
	.type		sbox_4_inv,@object
	.size		sbox_4_inv,(sbox_8 - sbox_4_inv)
sbox_4_inv:
        /*0130*/ 	.byte	0x03, 0x04, 0x06, 0x08, 0x0c, 0x0a, 0x01, 0x0e, 0x09, 0x02, 0x05, 0x07, 0x00, 0x0b, 0x0d, 0x0f
	.type		sbox_8,@object
	.size		sbox_8,(sbox_8_inv - sbox_8)
sbox_8:
        /*0140*/ 	.byte	0x65, 0x4c, 0x6a, 0x42, 0x4b, 0x63, 0x43, 0x6b, 0x55, 0x75, 0x5a, 0x7a, 0x53, 0x73, 0x5b, 0x7b
        /* <DEDUP_REMOVED lines=15> */
	.type		sbox_8_inv,@object
	.size		sbox_8_inv,(P - sbox_8_inv)
sbox_8_inv:
        /* <DEDUP_REMOVED lines=16> */
	.type		P,@object
	.size		P,(P_inv - P)
P:
        /*0340*/ 	.byte	0x00, 0x01, 0x02, 0x03, 0x07, 0x04, 0x05, 0x06, 0x0a, 0x0b, 0x08, 0x09, 0x0d, 0x0e, 0x0f, 0x0c
	.type		P_inv,@object
	.size		P_inv,(TWEAKEY_P - P_inv)
P_inv:
        /*0350*/ 	.byte	0x00, 0x01, 0x02, 0x03, 0x05, 0x06, 0x07, 0x04, 0x0a, 0x0b, 0x08, 0x09, 0x0f, 0x0c, 0x0d, 0x0e
	.type		TWEAKEY_P,@object
	.size		TWEAKEY_P,(TWEAKEY_P_inv - TWEAKEY_P)
TWEAKEY_P:
        /*0360*/ 	.byte	0x09, 0x0f, 0x08, 0x0d, 0x0a, 0x0e, 0x0c, 0x0b, 0x00, 0x01, 0x02, 0x03, 0x04, 0x05, 0x06, 0x07
	.type		TWEAKEY_P_inv,@object
	.size		TWEAKEY_P_inv,(RC - TWEAKEY_P_inv)
TWEAKEY_P_inv:
        /*0370*/ 	.byte	0x08, 0x09, 0x0a, 0x0b, 0x0c, 0x0d, 0x0e, 0x0f, 0x02, 0x00, 0x04, 0x07, 0x06, 0x03, 0x05, 0x01
	.type		RC,@object
	.size		RC,(.L_26 - RC)
RC:
        /*0380*/ 	.byte	0x01, 0x03, 0x07, 0x0f, 0x1f, 0x3e, 0x3d, 0x3b, 0x37, 0x2f, 0x1e, 0x3c, 0x39, 0x33, 0x27, 0x0e
        /*0390*/ 	.byte	0x1d, 0x3a, 0x35, 0x2b, 0x16, 0x2c, 0x18, 0x30, 0x21, 0x02, 0x05, 0x0b, 0x17, 0x2e, 0x1c, 0x38
        /*03a0*/ 	.byte	0x31, 0x23, 0x06, 0x0d, 0x1b, 0x36, 0x2d, 0x1a, 0x34, 0x29, 0x12, 0x24, 0x08, 0x11, 0x22, 0x04
        /*03b0*/ 	.byte	0x09, 0x13, 0x26, 0x0c, 0x19, 0x32, 0x25, 0x0a, 0x15, 0x2a, 0x14, 0x28, 0x10, 0x20
.L_26:


//--------------------- .nv.constant2._Z10our_kernelP17curandStateXORWOWPi --------------------------
	.section	.nv.constant2._Z10our_kernelP17curandStateXORWOWPi,"a",@progbits
	.sectionflags	@""
	.align	4
.nv.constant2._Z10our_kernelP17curandStateXORWOWPi:
        /*0000*/ 	.byte	0xc0, 0x74, 0x00, 0x00, 0x80, 0x7d, 0x00, 0x00, 0x40, 0x84, 0x00, 0x00


//--------------------- .text._Z10our_kernelP17curandStateXORWOWPi --------------------------
	.section	.text._Z10our_kernelP17curandStateXORWOWPi,"ax",@progbits
	.align	128
        .global         _Z10our_kernelP17curandStateXORWOWPi
        .type           _Z10our_kernelP17curandStateXORWOWPi,@function
        .size           _Z10our_kernelP17curandStateXORWOWPi,(.L_x_505 - _Z10our_kernelP17curandStateXORWOWPi)
        .other          _Z10our_kernelP17curandStateXORWOWPi,@"STO_CUDA_ENTRY STV_DEFAULT"
_Z10our_kernelP17curandStateXORWOWPi:
.text._Z10our_kernelP17curandStateXORWOWPi:
[----:B------:R-:W0:Y:S01]  /*0000*/  LDC R1, c[0x0][0x37c] ;  /* 0x0000df00ff017b82 */ /* 0x000e220000000800 */
[----:B------:R-:W1:Y:S01]  /*0010*/  LDCU UR12, c[0x3][0x98] ;  /* 0x00c01300ff0c77ac */ /* 0x000e620008000800 */
[----:B------:R-:W2:Y:S06]  /*0020*/  S2R R0, SR_TID.Y ;  /* 0x0000000000007919 */ /* 0x000eac0000002200 */
[----:B------:R-:W2:Y:S01]  /*0030*/  S2UR UR7, SR_CTAID.Y ;  /* 0x00000000000779c3 */ /* 0x000ea20000002600 */
[----:B0-----:R-:W-:Y:S01]  /*0040*/  VIADD R1, R1, 0xfffffe90 ;  /* 0xfffffe9001017836 */ /* 0x001fe20000000000 */
[----:B------:R-:W-:Y:S01]  /*0050*/  UMOV UR4, 0x48 ;  /* 0x0000004800047882 */ /* 0x000fe20000000000 */
[----:B------:R-:W0:Y:S01]  /*0060*/  LDCU UR6, c[0x0][0x360] ;  /* 0x00006c00ff0677ac */ /* 0x000e220008000800 */
[----:B------:R-:W0:Y:S02]  /*0070*/  S2R R69, SR_TID.X ;  /* 0x0000000000457919 */ /* 0x000e240000002100 */
[C---:B------:R-:W-:Y:S01]  /*0080*/  R2UR UR36, R1.reuse ;  /* 0x00000000012472ca */ /* 0x040fe200000e0000 */
[----:B------:R-:W3:Y:S01]  /*0090*/  LDCU.64 UR18, c[0x0][0x358] ;  /* 0x00006b00ff1277ac */ /* 0x000ee20008000a00 */
[----:B------:R-:W2:Y:S01]  /*00a0*/  LDC R3, c[0x0][0x364] ;  /* 0x0000d900ff037b82 */ /* 0x000ea20000000800 */
[----:B------:R-:W-:Y:S01]  /*00b0*/  R2UR UR35, R1 ;  /* 0x00000000012372ca */ /* 0x000fe200000e0000 */
[----:B-1----:R-:W-:-:S06]  /*00c0*/  UIMAD UR12, UR12, 0xc, UR4 ;  /* 0x0000000c0c0c78a4 */ /* 0x002fcc000f8e0204 */
[----:B------:R-:W1:Y:S08]  /*00d0*/  S2UR UR5, SR_CTAID.X ;  /* 0x00000000000579c3 */ /* 0x000e700000002500 */
[----:B------:R-:W1:Y:S01]  /*00e0*/  LDC R5, c[0x0][0x370] ;  /* 0x0000dc00ff057b82 */ /* 0x000e620000000800 */
[----:B------:R-:W4:Y:S01]  /*00f0*/  LDCU UR4, c[0x3][UR12+0x4] ;  /* 0x00c000800c0477ac */ /* 0x000f220008000800 */
[----:B--2---:R-:W-:Y:S01]  /*0100*/  IMAD R0, R3, UR7, R0 ;  /* 0x0000000703007c24 */ /* 0x004fe2000f8e0200 */
[----:B----4-:R-:W-:-:S03]  /*0110*/  UISETP.GE.AND UP0, UPT, UR4, 0x8, UPT ;  /* 0x000000080400788c */ /* 0x010fc6000bf06270 */
[----:B-1----:R-:W-:-:S04]  /*0120*/  IMAD R0, R0, R5, UR5 ;  /* 0x0000000500007e24 */ /* 0x002fc8000f8e0205 */
[----:B0-----:R-:W-:Y:S02]  /*0130*/  IMAD R69, R0, UR6, R69 ;  /* 0x0000000600457c24 */ /* 0x001fe4000f8e0245 */
[----:B---3--:R-:W-:Y:S05]  /*0140*/  BRA.U !UP0, `(.L_x_0) ;  /* 0x0000002508887547 */ /* 0x008fea000b800000 */
[----:B------:R-:W0:Y:S02]  /*0150*/  LDC.64 R4, c[0x0][0x380] ;  /* 0x0000e000ff047b82 */ /* 0x000e240000000a00 */
[----:B0-----:R-:W-:-:S05]  /*0160*/  IMAD.WIDE R4, R69, 0x30, R4 ;  /* 0x0000003045047825 */ /* 0x001fca00078e0204 */
[----:B------:R0:W5:Y:S04]  /*0170*/  LDG.E R13, desc[UR18][R4.64+0x20] ;  /* 0x00002012040d7981 */ /* 0x000168000c1e1900 */
[----:B------:R0:W5:Y:S04]  /*0180*/  LDG.E.64 R6, desc[UR18][R4.64+0x28] ;  /* 0x0000281204067981 */ /* 0x000168000c1e1b00 */
[----:B------:R0:W5:Y:S04]  /*0190*/  LDG.E.64 R8, desc[UR18][R4.64] ;  /* 0x0000001204087981 */ /* 0x000168000c1e1b00 */
[----:B------:R0:W5:Y:S04]  /*01a0*/  LDG.E.64 R14, desc[UR18][R4.64+0x8] ;  /* 0x00000812040e7981 */ /* 0x000168000c1e1b00 */
[----:B------:R0:W5:Y:S04]  /*01b0*/  LDG.E.64 R2, desc[UR18][R4.64+0x10] ;  /* 0x0000101204027981 */ /* 0x000168000c1e1b00 */
[----:B------:R0:W5:Y:S01]  /*01c0*/  LDG.E.64 R10, desc[UR18][R4.64+0x18] ;  /* 0x00001812040a7981 */ /* 0x000162000c1e1b00 */
[----:B------:R-:W-:Y:S01]  /*01d0*/  UISETP.GE.U32.AND UP0, UPT, UR4, 0x20, UPT ;  /* 0x000000200400788c */ /* 0x000fe2000bf06070 */
[----:B------:R-:W-:Y:S01]  /*01e0*/  IMAD.MOV.U32 R0, RZ, RZ, RZ ;  /* 0x000000ffff007224 */ /* 0x000fe200078e00ff */
[----:B------:R-:W-:-:S04]  /*01f0*/  USHF.R.U32.HI UR5, URZ, 0x3, UR4 ;  /* 0x00000003ff057899 */ /* 0x000fc80008011604 */
[----:B------:R-:W-:-:S03]  /*0200*/  ULOP3.LUT UR6, UR5, 0x3, URZ, 0xc0, !UPT ;  /* 0x0000000305067892 */ /* 0x000fc6000f8ec0ff */
[----:B0-----:R-:W-:Y:S09]  /*0210*/  BRA.U !UP0, `(.L_x_1) ;  /* 0x0000000108fc7547 */ /* 0x001ff2000b800000 */
[----:B------:R-:W-:Y:S02]  /*0220*/  IMAD.U32 R0, RZ, RZ, UR5 ;  /* 0x00000005ff007e24 */ /* 0x000fe4000f8e00ff */
[----:B-----5:R-:W-:Y:S02]  /*0230*/  IMAD.MOV.U32 R12, RZ, RZ, R2 ;  /* 0x000000ffff0c7224 */ /* 0x020fe400078e0002 */
[----:B------:R-:W-:Y:S01]  /*0240*/  IMAD.MOV.U32 R2, RZ, RZ, RZ ;  /* 0x000000ffff027224 */ /* 0x000fe200078e00ff */
[----:B------:R-:W-:-:S07]  /*0250*/  LOP3.LUT R0, R0, 0xffffffc, RZ, 0xc0, !PT ;  /* 0x0ffffffc00007812 */ /* 0x000fce00078ec0ff */
.L_x_2:
[----:B------:R-:W-:Y:S01]  /*0260*/  SHF.R.U32.HI R16, RZ, 0x2, R9 ;  /* 0x00000002ff107819 */ /* 0x000fe20000011609 */
[----:B------:R-:W-:Y:S01]  /*0270*/  IMAD.SHL.U32 R18, R3, 0x10, RZ ;  /* 0x0000001003127824 */ /* 0x000fe200078e00ff */
[----:B------:R-:W-:Y:S01]  /*0280*/  SHF.R.U32.HI R17, RZ, 0x2, R14 ;  /* 0x00000002ff117819 */ /* 0x000fe2000001160e */
[----:B------:R-:W-:Y:S01]  /*0290*/  IMAD.MOV.U32 R21, RZ, RZ, R3 ;  /* 0x000000ffff157224 */ /* 0x000fe200078e0003 */
[----:B------:R-:W-:Y:S01]  /*02a0*/  LOP3.LUT R16, R16, R9, RZ, 0x3c, !PT ;  /* 0x0000000910107212 */ /* 0x000fe200078e3cff */
[----:B------:R-:W-:Y:S01]  /*02b0*/  IMAD.MOV.U32 R23, RZ, RZ, 0x2f800000 ;  /* 0x2f800000ff177424 */ /* 0x000fe200078e00ff */
[----:B------:R-:W-:Y:S01]  /*02c0*/  LOP3.LUT R17, R17, R14, RZ, 0x3c, !PT ;  /* 0x0000000e11117212 */ /* 0x000fe200078e3cff */
[----:B0-----:R-:W-:Y:S01]  /*02d0*/  IMAD.IADD R22, R1, 0x1, R2 ;  /* 0x0000000101167824 */ /* 0x001fe200078e0202 */
[----:B------:R-:W-:Y:S01]  /*02e0*/  SHF.R.U32.HI R19, RZ, 0x2, R12 ;  /* 0x00000002ff137819 */ /* 0x000fe2000001160c */
[----:B------:R-:W-:Y:S02]  /*02f0*/  IMAD.SHL.U32 R9, R16, 0x2, RZ ;  /* 0x0000000210097824 */ /* 0x000fe400078e00ff */
[----:B------:R-:W-:Y:S01]  /*0300*/  VIADD R2, R2, 0x4 ;  /* 0x0000000402027836 */ /* 0x000fe20000000000 */
[----:B------:R-:W-:-:S02]  /*0310*/  LOP3.LUT R19, R19, R12, RZ, 0x3c, !PT ;  /* 0x0000000c13137212 */ /* 0x000fc400078e3cff */
[----:B------:R-:W-:Y:S02]  /*0320*/  LOP3.LUT R9, R3, R18, R9, 0x96, !PT ;  /* 0x0000001203097212 */ /* 0x000fe400078e9609 */
[----:B------:R-:W-:Y:S02]  /*0330*/  SHF.R.U32.HI R18, RZ, 0x2, R15 ;  /* 0x00000002ff127819 */ /* 0x000fe4000001160f */
[----:B------:R-:W-:Y:S01]  /*0340*/  LOP3.LUT R14, R9, R16, RZ, 0x3c, !PT ;  /* 0x00000010090e7212 */ /* 0x000fe200078e3cff */
[----:B------:R-:W-:Y:S01]  /*0350*/  IMAD.SHL.U32 R16, R17, 0x2, RZ ;  /* 0x0000000211107824 */ /* 0x000fe200078e00ff */
[----:B------:R-:W-:Y:S02]  /*0360*/  LOP3.LUT R18, R18, R15, RZ, 0x3c, !PT ;  /* 0x0000000f12127212 */ /* 0x000fe400078e3cff */
[----:B------:R-:W-:Y:S01]  /*0370*/  ISETP.NE.AND P0, PT, R2, R0, PT ;  /* 0x000000000200720c */ /* 0x000fe20003f05270 */
[----:B------:R-:W-:-:S05]  /*0380*/  IMAD.SHL.U32 R9, R14, 0x10, RZ ;  /* 0x000000100e097824 */ /* 0x000fca00078e00ff */
[----:B------:R-:W-:Y:S02]  /*0390*/  LOP3.LUT R16, R14, R9, R16, 0x96, !PT ;  /* 0x000000090e107212 */ /* 0x000fe400078e9610 */
[----:B------:R-:W-:Y:S02]  /*03a0*/  IADD3 R9, PT, PT, R8, 0x587c5, R14 ;  /* 0x000587c508097810 */ /* 0x000fe40007ffe00e */
[----:B------:R-:W-:Y:S01]  /*03b0*/  LOP3.LUT R15, R16, R17, RZ, 0x3c, !PT ;  /* 0x00000011100f7212 */ /* 0x000fe200078e3cff */
[----:B------:R-:W-:Y:S01]  /*03c0*/  IMAD.SHL.U32 R17, R18, 0x2, RZ ;  /* 0x0000000212117824 */ /* 0x000fe200078e00ff */
[----:B------:R-:W-:Y:S02]  /*03d0*/  I2FP.F32.U32 R9, R9 ;  /* 0x0000000900097245 */ /* 0x000fe40000201000 */
[----:B------:R-:W-:Y:S01]  /*03e0*/  IADD3 R12, PT, PT, R8, 0xb0f8a, R15 ;  /* 0x000b0f8a080c7810 */ /* 0x000fe20007ffe00f */
[----:B------:R-:W-:Y:S02]  /*03f0*/  IMAD.SHL.U32 R16, R15, 0x10, RZ ;  /* 0x000000100f107824 */ /* 0x000fe400078e00ff */
[----:B------:R-:W-:Y:S01]  /*0400*/  FFMA R9, R9, R23, 1.1641532182693481445e-10 ;  /* 0x2f00000009097423 */ /* 0x000fe20000000017 */
[----:B------:R-:W-:-:S02]  /*0410*/  I2FP.F32.U32 R12, R12 ;  /* 0x0000000c000c7245 */ /* 0x000fc40000201000 */
[----:B------:R-:W-:Y:S01]  /*0420*/  LOP3.LUT R17, R15, R16, R17, 0x96, !PT ;  /* 0x000000100f117212 */ /* 0x000fe200078e9611 */
[----:B------:R-:W-:Y:S02]  /*0430*/  FMUL R9, R9, 100000 ;  /* 0x47c3500009097820 */ /* 0x000fe40000400000 */
[----:B------:R-:W-:Y:S01]  /*0440*/  FFMA R12, R12, R23, 1.1641532182693481445e-10 ;  /* 0x2f0000000c0c7423 */ /* 0x000fe20000000017 */
[----:B------:R-:W-:Y:S01]  /*0450*/  LOP3.LUT R17, R17, R18, RZ, 0x3c, !PT ;  /* 0x0000001211117212 */ /* 0x000fe200078e3cff */
[----:B------:R-:W-:Y:S02]  /*0460*/  IMAD.SHL.U32 R18, R19, 0x2, RZ ;  /* 0x0000000213127824 */ /* 0x000fe400078e00ff */
[----:B------:R-:W-:Y:S01]  /*0470*/  FMUL R12, R12, 100000 ;  /* 0x47c350000c0c7820 */ /* 0x000fe20000400000 */
[----:B------:R-:W-:Y:S01]  /*0480*/  F2I.TRUNC.NTZ R9, R9 ;  /* 0x0000000900097305 */ /* 0x000fe2000020f100 */
[----:B------:R-:W-:-:S05]  /*0490*/  IMAD.SHL.U32 R16, R17, 0x10, RZ ;  /* 0x0000001011107824 */ /* 0x000fca00078e00ff */
[----:B------:R-:W-:Y:S02]  /*04a0*/  LOP3.LUT R18, R17, R16, R18, 0x96, !PT ;  /* 0x0000001011127212 */ /* 0x000fe400078e9612 */
[C---:B------:R-:W-:Y:S01]  /*04b0*/  IADD3 R16, PT, PT, R8.reuse, 0x10974f, R17 ;  /* 0x0010974f08107810 */ /* 0x040fe20007ffe011 */
[----:B------:R-:W-:Y:S01]  /*04c0*/  VIADD R8, R8, 0x161f14 ;  /* 0x00161f1408087836 */ /* 0x000fe20000000000 */
[----:B------:R-:W-:Y:S01]  /*04d0*/  LOP3.LUT R3, R18, R19, RZ, 0x3c, !PT ;  /* 0x0000001312037212 */ /* 0x000fe200078e3cff */
[----:B------:R-:W0:Y:S01]  /*04e0*/  F2I.TRUNC.NTZ R12, R12 ;  /* 0x0000000c000c7305 */ /* 0x000e22000020f100 */
[----:B------:R-:W-:-:S03]  /*04f0*/  I2FP.F32.U32 R16, R16 ;  /* 0x0000001000107245 */ /* 0x000fc60000201000 */
[----:B------:R-:W-:Y:S02]  /*0500*/  IMAD.IADD R18, R3, 0x1, R8 ;  /* 0x0000000103127824 */ /* 0x000fe400078e0208 */
[----:B------:R-:W-:-:S03]  /*0510*/  FFMA R16, R16, R23, 1.1641532182693481445e-10 ;  /* 0x2f00000010107423 */ /* 0x000fc60000000017 */
[----:B------:R-:W-:Y:S01]  /*0520*/  I2FP.F32.U32 R18, R18 ;  /* 0x0000001200127245 */ /* 0x000fe20000201000 */
[----:B------:R-:W-:-:S04]  /*0530*/  FMUL R16, R16, 100000 ;  /* 0x47c3500010107820 */ /* 0x000fc80000400000 */
[----:B------:R-:W-:Y:S01]  /*0540*/  FFMA R18, R18, R23, 1.1641532182693481445e-10 ;  /* 0x2f00000012127423 */ /* 0x000fe20000000017 */
[----:B0-----:R-:W-:Y:S01]  /*0550*/  PRMT R20, R9, 0x3340, R12 ;  /* 0x0000334009147816 */ /* 0x001fe2000000000c */
[----:B------:R-:W-:Y:S01]  /*0560*/  F2I.TRUNC.NTZ R16, R16 ;  /* 0x0000001000107305 */ /* 0x000fe2000020f100 */
[----:B------:R-:W-:Y:S02]  /*0570*/  IMAD.MOV.U32 R9, RZ, RZ, R21 ;  /* 0x000000ffff097224 */ /* 0x000fe400078e0015 */
[----:B------:R-:W-:Y:S01]  /*0580*/  FMUL R18, R18, 100000 ;  /* 0x47c3500012127820 */ /* 0x000fe20000400000 */
[----:B------:R-:W-:-:S04]  /*0590*/  IMAD.MOV.U32 R12, RZ, RZ, R17 ;  /* 0x000000ffff0c7224 */ /* 0x000fc800078e0011 */
[----:B------:R-:W0:Y:S02]  /*05a0*/  F2I.TRUNC.NTZ R19, R18 ;  /* 0x0000001200137305 */ /* 0x000e24000020f100 */
[----:B0-----:R-:W-:-:S04]  /*05b0*/  PRMT R19, R16, 0x3340, R19 ;  /* 0x0000334010137816 */ /* 0x001fc80000000013 */
[----:B------:R-:W-:-:S05]  /*05c0*/  PRMT R19, R20, 0x5410, R19 ;  /* 0x0000541014137816 */ /* 0x000fca0000000013 */
[----:B------:R0:W-:Y:S01]  /*05d0*/  STL [R22+0xb0], R19 ;  /* 0x0000b01316007387 */ /* 0x0001e20000100800 */
[----:B------:R-:W-:Y:S05]  /*05e0*/  @P0 BRA `(.L_x_2) ;  /* 0xfffffffc001c0947 */ /* 0x000fea000383ffff */
[----:B------:R-:W-:Y:S02]  /*05f0*/  IMAD.MOV.U32 R9, RZ, RZ, R21 ;  /* 0x000000ffff097224 */ /* 0x000fe400078e0015 */
[----:B------:R-:W-:-:S07]  /*0600*/  IMAD.MOV.U32 R2, RZ, RZ, R17 ;  /* 0x000000ffff027224 */ /* 0x000fce00078e0011 */
.L_x_1:
[----:B------:R-:W-:-:S09]  /*0610*/  UISETP.NE.AND UP1, UPT, UR6, URZ, UPT ;  /* 0x000000ff0600728c */ /* 0x000fd2000bf25270 */
[----:B------:R-:W-:Y:S05]  /*0620*/  BRA.U !UP1, `(.L_x_3) ;  /* 0x0000000109647547 */ /* 0x000fea000b800000 */
[----:B------:R-:W-:-:S05]  /*0630*/  UMOV UR4, URZ ;  /* 0x000000ff00047c82 */ /* 0x000fca0008000000 */
.L_x_4:
[----:B-1---5:R-:W-:Y:S01]  /*0640*/  SHF.R.U32.HI R12, RZ, 0x2, R9 ;  /* 0x00000002ff0c7819 */ /* 0x022fe20000011609 */
[----:B------:R-:W-:Y:S01]  /*0650*/  VIADD R8, R8, 0x587c5 ;  /* 0x000587c508087836 */ /* 0x000fe20000000000 */
[----:B------:R-:W-:Y:S01]  /*0660*/  UIADD3 UR4, UPT, UPT, UR4, 0x1, URZ ;  /* 0x0000000104047890 */ /* 0x000fe2000fffe0ff */
[----:B0-----:R-:W-:Y:S01]  /*0670*/  IMAD.IADD R19, R1, 0x1, R0 ;  /* 0x0000000101137824 */ /* 0x001fe200078e0200 */
[----:B------:R-:W-:Y:S01]  /*0680*/  LOP3.LUT R12, R12, R9, RZ, 0x3c, !PT ;  /* 0x000000090c0c7212 */ /* 0x000fe200078e3cff */
[----:B------:R-:W-:Y:S01]  /*0690*/  IMAD.SHL.U32 R9, R3, 0x10, RZ ;  /* 0x0000001003097824 */ /* 0x000fe200078e00ff */
[----:B------:R-:W-:Y:S01]  /*06a0*/  UISETP.NE.AND UP2, UPT, UR4, UR6, UPT ;  /* 0x000000060400728c */ /* 0x000fe2000bf45270 */
[----:B------:R-:W-:Y:S02]  /*06b0*/  VIADD R0, R0, 0x1 ;  /* 0x0000000100007836 */ /* 0x000fe40000000000 */
[----:B------:R-:W-:-:S05]  /*06c0*/  IMAD.SHL.U32 R16, R12, 0x2, RZ ;  /* 0x000000020c107824 */ /* 0x000fca00078e00ff */
[----:B------:R-:W-:-:S04]  /*06d0*/  LOP3.LUT R9, R3, R9, R16, 0x96, !PT ;  /* 0x0000000903097212 */ /* 0x000fc800078e9610 */
[----:B------:R-:W-:Y:S01]  /*06e0*/  LOP3.LUT R17, R9, R12, RZ, 0x3c, !PT ;  /* 0x0000000c09117212 */ /* 0x000fe200078e3cff */
[----:B------:R-:W-:-:S04]  /*06f0*/  IMAD.MOV.U32 R12, RZ, RZ, 0x2f800000 ;  /* 0x2f800000ff0c7424 */ /* 0x000fc800078e00ff */
[----:B------:R-:W-:-:S05]  /*0700*/  IMAD.IADD R9, R17, 0x1, R8 ;  /* 0x0000000111097824 */ /* 0x000fca00078e0208 */
[----:B------:R-:W-:-:S05]  /*0710*/  I2FP.F32.U32 R9, R9 ;  /* 0x0000000900097245 */ /* 0x000fca0000201000 */
[----:B------:R-:W-:-:S04]  /*0720*/  FFMA R9, R9, R12, 1.1641532182693481445e-10 ;  /* 0x2f00000009097423 */ /* 0x000fc8000000000c */
[----:B------:R-:W-:Y:S01]  /*0730*/  FMUL R12, R9, 100000 ;  /* 0x47c35000090c7820 */ /* 0x000fe20000400000 */
[----:B------:R-:W-:Y:S02]  /*0740*/  IMAD.MOV.U32 R9, RZ, RZ, R14 ;  /* 0x000000ffff097224 */ /* 0x000fe400078e000e */
[----:B------:R-:W-:Y:S02]  /*0750*/  IMAD.MOV.U32 R14, RZ, RZ, R15 ;  /* 0x000000ffff0e7224 */ /* 0x000fe400078e000f */
[----:B------:R-:W-:Y:S01]  /*0760*/  IMAD.MOV.U32 R15, RZ, RZ, R2 ;  /* 0x000000ffff0f7224 */ /* 0x000fe200078e0002 */
[----:B------:R-:W0:Y:S01]  /*0770*/  F2I.TRUNC.NTZ R12, R12 ;  /* 0x0000000c000c7305 */ /* 0x000e22000020f100 */
[----:B------:R-:W-:Y:S02]  /*0780*/  IMAD.MOV.U32 R2, RZ, RZ, R3 ;  /* 0x000000ffff027224 */ /* 0x000fe400078e0003 */
[----:B------:R-:W-:Y:S01]  /*0790*/  IMAD.MOV.U32 R3, RZ, RZ, R17 ;  /* 0x000000ffff037224 */ /* 0x000fe200078e0011 */
[----:B0-----:R1:W-:Y:S01]  /*07a0*/  STL.U8 [R19+0xb0], R12 ;  /* 0x0000b00c13007387 */ /* 0x0013e20000100000 */
[----:B------:R-:W-:Y:S05]  /*07b0*/  BRA.U UP2, `(.L_x_4) ;  /* 0xfffffffd02a07547 */ /* 0x000fea000b83ffff */
.L_x_3:
[----:B-----5:R2:W-:Y:S01]  /*07c0*/  STG.E.64 desc[UR18][R4.64], R8 ;  /* 0x0000000804007986 */ /* 0x0205e2000c101b12 */
[----:B------:R-:W-:-:S03]  /*07d0*/  IMAD.MOV.U32 R0, RZ, RZ, RZ ;  /* 0x000000ffff007224 */ /* 0x000fc600078e00ff */
[----:B------:R2:W-:Y:S04]  /*07e0*/  STG.E.64 desc[UR18][R4.64+0x8], R14 ;  /* 0x0000080e04007986 */ /* 0x0005e8000c101b12 */
[----:B------:R2:W-:Y:S04]  /*07f0*/  STG.E.64 desc[UR18][R4.64+0x10], R2 ;  /* 0x0000100204007986 */ /* 0x0005e8000c101b12 */
[----:B------:R2:W-:Y:S04]  /*0800*/  STG.E.64 desc[UR18][R4.64+0x18], R10 ;  /* 0x0000180a04007986 */ /* 0x0005e8000c101b12 */
[----:B------:R2:W-:Y:S04]  /*0810*/  STG.E.64 desc[UR18][R4.64+0x28], R6 ;  /* 0x0000280604007986 */ /* 0x0005e8000c101b12 */
[----:B------:R2:W-:Y:S01]  /*0820*/  STG.E desc[UR18][R4.64+0x20], R13 ;  /* 0x0000200d04007986 */ /* 0x0005e2000c101912 */
[----:B------:R-:W-:Y:S05]  /*0830*/  BRA.U !UP0, `(.L_x_5) ;  /* 0x0000000908687547 */ /* 0x000fea000b800000 */
[----:B------:R-:W-:Y:S02]  /*0840*/  IMAD.U32 R0, RZ, RZ, UR5 ;  /* 0x00000005ff007e24 */ /* 0x000fe4000f8e00ff */
[----:B--2---:R-:W-:-:S03]  /*0850*/  IMAD.MOV.U32 R3, RZ, RZ, RZ ;  /* 0x000000ffff037224 */ /* 0x004fc600078e00ff */
[----:B------:R-:W-:-:S04]  /*0860*/  LOP3.LUT R0, R0, 0xffffffc, RZ, 0xc0, !PT ;  /* 0x0ffffffc00007812 */ /* 0x000fc800078ec0ff */
[----:B------:R-:W-:-:S13]  /*0870*/  ISETP.GT.AND P0, PT, R0, RZ, PT ;  /* 0x000000ff0000720c */ /* 0x000fda0003f04270 */
[----:B------:R-:W-:Y:S05]  /*0880*/  @!P0 BRA `(.L_x_6) ;  /* 0x0000000800008947 */ /* 0x000fea0003800000 */
[----:B------:R-:W-:Y:S01]  /*0890*/  IMAD.IADD R2, R0, 0x1, -R3 ;  /* 0x0000000100027824 */ /* 0x000fe200078e0a03 */
[----:B------:R-:W-:-:S04]  /*08a0*/  PLOP3.LUT P0, PT, PT, PT, PT, 0x80, 0x8 ;  /* 0x000000000008781c */ /* 0x000fc80003f0f070 */
[----:B------:R-:W-:-:S13]  /*08b0*/  ISETP.GT.AND P1, PT, R2, 0xc, PT ;  /* 0x0000000c0200780c */ /* 0x000fda0003f24270 */
[----:B------:R-:W-:Y:S05]  /*08c0*/  @!P1 BRA `(.L_x_7) ;  /* 0x0000000400409947 */ /* 0x000fea0003800000 */
[----:B------:R-:W-:Y:S01]  /*08d0*/  PLOP3.LUT P0, PT, PT, PT, PT, 0x8, 0x80 ;  /* 0x000000000080781c */ /* 0x000fe20003f0e170 */
[----:B-1----:R-:W-:-:S12]  /*08e0*/  VIADD R12, R0, 0xfffffff4 ;  /* 0xfffffff4000c7836 */ /* 0x002fd80000000000 */
.L_x_8:
[----:B------:R-:W-:-:S05]  /*08f0*/  IMAD.IADD R10, R1, 0x1, R3 ;  /* 0x00000001010a7824 */ /* 0x000fca00078e0203 */
[----:B--2---:R-:W2:Y:S01]  /*0900*/  LDL R2, [R10+0xb0] ;  /* 0x0000b0000a027983 */ /* 0x004ea20000100800 */
[----:B------:R-:W1:Y:S08]  /*0910*/  LDC.U8 R7, c[0x3][R3+0xa0] ;  /* 0x00c0280003077b82 */ /* 0x000e700000000000 */
[----:B------:R-:W3:Y:S08]  /*0920*/  LDC.U8 R8, c[0x3][R3+0xa1] ;  /* 0x00c0284003087b82 */ /* 0x000ef00000000000 */
[----:B------:R-:W4:Y:S08]  /*0930*/  LDC.U8 R11, c[0x3][R3+0xa3] ;  /* 0x00c028c0030b7b82 */ /* 0x000f300000000000 */
[----:B------:R-:W5:Y:S01]  /*0940*/  LDC.U8 R9, c[0x3][R3+0xa2] ;  /* 0x00c0288003097b82 */ /* 0x000f620000000000 */
[----:B--2---:R-:W-:-:S02]  /*0950*/  PRMT R4, R2, 0x7770, RZ ;  /* 0x0000777002047816 */ /* 0x004fc400000000ff */
[C---:B------:R-:W-:Y:S02]  /*0960*/  PRMT R5, R2.reuse, 0x7771, RZ ;  /* 0x0000777102057816 */ /* 0x040fe400000000ff */
[C---:B------:R-:W-:Y:S02]  /*0970*/  PRMT R6, R2.reuse, 0x7773, RZ ;  /* 0x0000777302067816 */ /* 0x040fe400000000ff */
[----:B------:R-:W-:Y:S02]  /*0980*/  PRMT R2, R2, 0x7772, RZ ;  /* 0x0000777202027816 */ /* 0x000fe400000000ff */
[----:B-1----:R-:W-:Y:S02]  /*0990*/  LOP3.LUT R4, R7, 0xffff, R4, 0x48, !PT ;  /* 0x0000ffff07047812 */ /* 0x002fe400078e4804 */
[----:B---3--:R-:W-:Y:S02]  /*09a0*/  LOP3.LUT R5, R8, 0xffff, R5, 0x48, !PT ;  /* 0x0000ffff08057812 */ /* 0x008fe400078e4805 */
[----:B----4-:R-:W-:-:S02]  /*09b0*/  LOP3.LUT R6, R11, 0xffff, R6, 0x48, !PT ;  /* 0x0000ffff0b067812 */ /* 0x010fc400078e4806 */
[----:B-----5:R-:W-:Y:S01]  /*09c0*/  LOP3.LUT R9, R9, 0xffff, R2, 0x48, !PT ;  /* 0x0000ffff09097812 */ /* 0x020fe200078e4802 */
[----:B------:R-:W-:Y:S01]  /*09d0*/  VIADD R2, R3, 0x4 ;  /* 0x0000000403027836 */ /* 0x000fe20000000000 */
[----:B------:R-:W-:Y:S02]  /*09e0*/  PRMT R5, R4, 0x3340, R5 ;  /* 0x0000334004057816 */ /* 0x000fe40000000005 */
[----:B------:R-:W-:Y:S01]  /*09f0*/  PRMT R6, R9, 0x3340, R6 ;  /* 0x0000334009067816 */ /* 0x000fe20000000006 */
[----:B------:R-:W-:-:S03]  /*0a00*/  IMAD.IADD R17, R1, 0x1, R2 ;  /* 0x0000000101117824 */ /* 0x000fc600078e0202 */
[----:B------:R-:W-:-:S05]  /*0a10*/  PRMT R5, R5, 0x5410, R6 ;  /* 0x0000541005057816 */ /* 0x000fca0000000006 */
[----:B------:R1:W-:Y:S04]  /*0a20*/  STL [R10+0xe0], R5 ;  /* 0x0000e0050a007387 */ /* 0x0003e80000100800 */
[----:B------:R-:W2:Y:S01]  /*0a30*/  LDL R2, [R17+0xb0] ;  /* 0x0000b00011027983 */ /* 0x000ea20000100800 */
[----:B------:R-:W3:Y:S08]  /*0a40*/  LDC.U8 R9, c[0x3][R3+0xa4] ;  /* 0x00c0290003097b82 */ /* 0x000ef00000000000 */
[----:B------:R-:W4:Y:S08]  /*0a50*/  LDC.U8 R11, c[0x3][R3+0xa5] ;  /* 0x00c02940030b7b82 */ /* 0x000f300000000000 */
[----:B------:R-:W5:Y:S08]  /*0a60*/  LDC.U8 R8, c[0x3][R3+0xa7] ;  /* 0x00c029c003087b82 */ /* 0x000f700000000000 */
[----:B------:R-:W0:Y:S01]  /*0a70*/  LDC.U8 R13, c[0x3][R3+0xa6] ;  /* 0x00c02980030d7b82 */ /* 0x000e220000000000 */
[----:B--2---:R-:W-:-:S02]  /*0a80*/  PRMT R4, R2, 0x7770, RZ ;  /* 0x0000777002047816 */ /* 0x004fc400000000ff */
[C---:B------:R-:W-:Y:S02]  /*0a90*/  PRMT R6, R2.reuse, 0x7771, RZ ;  /* 0x0000777102067816 */ /* 0x040fe400000000ff */
[C---:B------:R-:W-:Y:S02]  /*0aa0*/  PRMT R7, R2.reuse, 0x7773, RZ ;  /* 0x0000777302077816 */ /* 0x040fe400000000ff */
[----:B------:R-:W-:Y:S02]  /*0ab0*/  PRMT R2, R2, 0x7772, RZ ;  /* 0x0000777202027816 */ /* 0x000fe400000000ff */
[----:B---3--:R-:W-:Y:S02]  /*0ac0*/  LOP3.LUT R9, R9, 0xffff, R4, 0x48, !PT ;  /* 0x0000ffff09097812 */ /* 0x008fe400078e4804 */
[----:B----4-:R-:W-:Y:S02]  /*0ad0*/  LOP3.LUT R6, R11, 0xffff, R6, 0x48, !PT ;  /* 0x0000ffff0b067812 */ /* 0x010fe400078e4806 */
[----:B-----5:R-:W-:-:S02]  /*0ae0*/  LOP3.LUT R7, R8, 0xffff, R7, 0x48, !PT ;  /* 0x0000ffff08077812 */ /* 0x020fc400078e4807 */
[----:B0-----:R-:W-:Y:S02]  /*0af0*/  LOP3.LUT R2, R13, 0xffff, R2, 0x48, !PT ;  /* 0x0000ffff0d027812 */ /* 0x001fe400078e4802 */
[----:B------:R-:W-:Y:S02]  /*0b00*/  PRMT R6, R9, 0x3340, R6 ;  /* 0x0000334009067816 */ /* 0x000fe40000000006 */
[----:B------:R-:W-:Y:S01]  /*0b10*/  PRMT R7, R2, 0x3340, R7 ;  /* 0x0000334002077816 */ /* 0x000fe20000000007 */
[----:B------:R-:W-:-:S03]  /*0b20*/  VIADD R2, R3, 0x8 ;  /* 0x0000000803027836 */ /* 0x000fc60000000000 */
[----:B------:R-:W-:Y:S01]  /*0b30*/  PRMT R6, R6, 0x5410, R7 ;  /* 0x0000541006067816 */ /* 0x000fe20000000007 */
[----:B------:R-:W-:-:S04]  /*0b40*/  IMAD.IADD R15, R1, 0x1, R2 ;  /* 0x00000001010f7824 */ /* 0x000fc800078e0202 */
[----:B------:R0:W-:Y:S04]  /*0b50*/  STL [R17+0xe0], R6 ;  /* 0x0000e00611007387 */ /* 0x0001e80000100800 */
[----:B------:R-:W2:Y:S01]  /*0b60*/  LDL R2, [R15+0xb0] ;  /* 0x0000b0000f027983 */ /* 0x000ea20000100800 */
[----:B------:R-:W3:Y:S08]  /*0b70*/  LDC.U8 R9, c[0x3][R3+0xa8] ;  /* 0x00c02a0003097b82 */ /* 0x000ef00000000000 */
[----:B------:R-:W4:Y:S08]  /*0b80*/  LDC.U8 R8, c[0x3][R3+0xa9] ;  /* 0x00c02a4003087b82 */ /* 0x000f300000000000 */
[----:B-1----:R-:W1:Y:S08]  /*0b90*/  LDC.U8 R10, c[0x3][R3+0xab] ;  /* 0x00c02ac0030a7b82 */ /* 0x002e700000000000 */
[----:B------:R-:W5:Y:S01]  /*0ba0*/  LDC.U8 R11, c[0x3][R3+0xaa] ;  /* 0x00c02a80030b7b82 */ /* 0x000f620000000000 */
[----:B--2---:R-:W-:-:S02]  /*0bb0*/  PRMT R4, R2, 0x7770, RZ ;  /* 0x0000777002047816 */ /* 0x004fc400000000ff */
[C---:B------:R-:W-:Y:S02]  /*0bc0*/  PRMT R5, R2.reuse, 0x7771, RZ ;  /* 0x0000777102057816 */ /* 0x040fe400000000ff */
[C---:B------:R-:W-:Y:S02]  /*0bd0*/  PRMT R7, R2.reuse, 0x7773, RZ ;  /* 0x0000777302077816 */ /* 0x040fe400000000ff */
[----:B------:R-:W-:Y:S02]  /*0be0*/  PRMT R2, R2, 0x7772, RZ ;  /* 0x0000777202027816 */ /* 0x000fe400000000ff */
[----:B---3--:R-:W-:Y:S02]  /*0bf0*/  LOP3.LUT R4, R9, 0xffff, R4, 0x48, !PT ;  /* 0x0000ffff09047812 */ /* 0x008fe400078e4804 */
[----:B----4-:R-:W-:Y:S02]  /*0c00*/  LOP3.LUT R5, R8, 0xffff, R5, 0x48, !PT ;  /* 0x0000ffff08057812 */ /* 0x010fe400078e4805 */
[----:B-1----:R-:W-:-:S02]  /*0c10*/  LOP3.LUT R7, R10, 0xffff, R7, 0x48, !PT ;  /* 0x0000ffff0a077812 */ /* 0x002fc400078e4807 */
[----:B-----5:R-:W-:Y:S02]  /*0c20*/  LOP3.LUT R2, R11, 0xffff, R2, 0x48, !PT ;  /* 0x0000ffff0b027812 */ /* 0x020fe400078e4802 */
[----:B------:R-:W-:Y:S02]  /*0c30*/  PRMT R4, R4, 0x3340, R5 ;  /* 0x0000334004047816 */ /* 0x000fe40000000005 */
[----:B------:R-:W-:Y:S01]  /*0c40*/  PRMT R7, R2, 0x3340, R7 ;  /* 0x0000334002077816 */ /* 0x000fe20000000007 */
[----:B------:R-:W-:-:S03]  /*0c50*/  VIADD R2, R3, 0xc ;  /* 0x0000000c03027836 */ /* 0x000fc60000000000 */
[----:B------:R-:W-:Y:S01]  /*0c60*/  PRMT R4, R4, 0x5410, R7 ;  /* 0x0000541004047816 */ /* 0x000fe20000000007 */
[----:B------:R-:W-:-:S04]  /*0c70*/  IMAD.IADD R13, R1, 0x1, R2 ;  /* 0x00000001010d7824 */ /* 0x000fc800078e0202 */
[----:B------:R2:W-:Y:S04]  /*0c80*/  STL [R15+0xe0], R4 ;  /* 0x0000e0040f007387 */ /* 0x0005e80000100800 */
[----:B------:R-:W3:Y:S01]  /*0c90*/  LDL R2, [R13+0xb0] ;  /* 0x0000b0000d027983 */ /* 0x000ee20000100800 */
[----:B------:R1:W4:Y:S08]  /*0ca0*/  LDC.U8 R8, c[0x3][R3+0xac] ;  /* 0x00c02b0003087b82 */ /* 0x0003300000000000 */
[----:B------:R1:W5:Y:S08]  /*0cb0*/  LDC.U8 R9, c[0x3][R3+0xad] ;  /* 0x00c02b4003097b82 */ /* 0x0003700000000000 */
[----:B------:R1:W2:Y:S08]  /*0cc0*/  LDC.U8 R10, c[0x3][R3+0xaf] ;  /* 0x00c02bc0030a7b82 */ /* 0x0002b00000000000 */
[----:B------:R1:W2:Y:S02]  /*0cd0*/  LDC.U8 R11, c[0x3][R3+0xae] ;  /* 0x00c02b80030b7b82 */ /* 0x0002a40000000000 */
[----:B-1----:R-:W-:-:S05]  /*0ce0*/  VIADD R3, R3, 0x10 ;  /* 0x0000001003037836 */ /* 0x002fca0000000000 */
[----:B------:R-:W-:Y:S02]  /*0cf0*/  ISETP.GE.AND P1, PT, R3, R12, PT ;  /* 0x0000000c0300720c */ /* 0x000fe40003f26270 */
[C---:B---3--:R-:W-:Y:S02]  /*0d00*/  PRMT R5, R2.reuse, 0x7770, RZ ;  /* 0x0000777002057816 */ /* 0x048fe400000000ff */
[C---:B0-----:R-:W-:Y:S02]  /*0d10*/  PRMT R6, R2.reuse, 0x7771, RZ ;  /* 0x0000777102067816 */ /* 0x041fe400000000ff */
[C---:B------:R-:W-:Y:S02]  /*0d20*/  PRMT R7, R2.reuse, 0x7773, RZ ;  /* 0x0000777302077816 */ /* 0x040fe400000000ff */
[----:B------:R-:W-:Y:S02]  /*0d30*/  PRMT R2, R2, 0x7772, RZ ;  /* 0x0000777202027816 */ /* 0x000fe400000000ff */
[----:B----4-:R-:W-:-:S02]  /*0d40*/  LOP3.LUT R5, R8, 0xffff, R5, 0x48, !PT ;  /* 0x0000ffff08057812 */ /* 0x010fc400078e4805 */
[----:B-----5:R-:W-:Y:S02]  /*0d50*/  LOP3.LUT R6, R9, 0xffff, R6, 0x48, !PT ;  /* 0x0000ffff09067812 */ /* 0x020fe400078e4806 */
[----:B--2---:R-:W-:Y:S02]  /*0d60*/  LOP3.LUT R7, R10, 0xffff, R7, 0x48, !PT ;  /* 0x0000ffff0a077812 */ /* 0x004fe400078e4807 */
[----:B------:R-:W-:Y:S02]  /*0d70*/  LOP3.LUT R2, R11, 0xffff, R2, 0x48, !PT ;  /* 0x0000ffff0b027812 */ /* 0x000fe400078e4802 */
[----:B------:R-:W-:Y:S02]  /*0d80*/  PRMT R5, R5, 0x3340, R6 ;  /* 0x0000334005057816 */ /* 0x000fe40000000006 */
[----:B------:R-:W-:-:S04]  /*0d90*/  PRMT R2, R2, 0x3340, R7 ;  /* 0x0000334002027816 */ /* 0x000fc80000000007 */
[----:B------:R-:W-:-:S05]  /*0da0*/  PRMT R2, R5, 0x5410, R2 ;  /* 0x0000541005027816 */ /* 0x000fca0000000002 */
[----:B------:R2:W-:Y:S01]  /*0db0*/  STL [R13+0xe0], R2 ;  /* 0x0000e0020d007387 */ /* 0x0005e20000100800 */
[----:B------:R-:W-:Y:S05]  /*0dc0*/  @!P1 BRA `(.L_x_8) ;  /* 0xfffffff800c89947 */ /* 0x000fea000383ffff */
.L_x_7:
[----:B--2---:R-:W-:-:S05]  /*0dd0*/  IMAD.IADD R2, R0, 0x1, -R3 ;  /* 0x0000000100027824 */ /* 0x004fca00078e0a03 */
[----:B------:R-:W-:-:S13]  /*0de0*/  ISETP.GT.AND P1, PT, R2, 0x4, PT ;  /* 0x000000040200780c */ /* 0x000fda0003f24270 */
[----:B------:R-:W-:Y:S05]  /*0df0*/  @!P1 BRA `(.L_x_9) ;  /* 0x00000000009c9947 */ /* 0x000fea0003800000 */
[----:B------:R-:W-:-:S05]  /*0e00*/  IMAD.IADD R10, R1, 0x1, R3 ;  /* 0x00000001010a7824 */ /* 0x000fca00078e0203 */
        /* <DEDUP_REMOVED lines=12> */
[----:B0-----:R-:W-:Y:S01]  /*0ed0*/  LOP3.LUT R9, R9, 0xffff, R2, 0x48, !PT ;  /* 0x0000ffff09097812 */ /* 0x001fe200078e4802 */
[----:B------:R-:W-:Y:S01]  /*0ee0*/  VIADD R2, R3, 0x4 ;  /* 0x0000000403027836 */ /* 0x000fe20000000000 */
[----:B------:R-:W-:Y:S02]  /*0ef0*/  PRMT R5, R4, 0x3340, R5 ;  /* 0x0000334004057816 */ /* 0x000fe40000000005 */
[----:B------:R-:W-:Y:S01]  /*0f00*/  PRMT R6, R9, 0x3340, R6 ;  /* 0x0000334009067816 */ /* 0x000fe20000000006 */
[----:B------:R-:W-:-:S03]  /*0f10*/  IMAD.IADD R15, R1, 0x1, R2 ;  /* 0x00000001010f7824 */ /* 0x000fc600078e0202 */
[----:B------:R-:W-:-:S05]  /*0f20*/  PRMT R5, R5, 0x5410, R6 ;  /* 0x0000541005057816 */ /* 0x000fca0000000006 */
[----:B------:R2:W-:Y:S04]  /*0f30*/  STL [R10+0xe0], R5 ;  /* 0x0000e0050a007387 */ /* 0x0005e80000100800 */
[----:B------:R-:W3:Y:S01]  /*0f40*/  LDL R2, [R15+0xb0] ;  /* 0x0000b0000f027983 */ /* 0x000ee20000100800 */
[----:B------:R0:W4:Y:S01]  /*0f50*/  LDC.U8 R9, c[0x3][R3+0xa4] ;  /* 0x00c0290003097b82 */ /* 0x0001220000000000 */
[----:B------:R-:W-:-:S07]  /*0f60*/  PLOP3.LUT P0, PT, PT, PT, PT, 0x8, 0x80 ;  /* 0x000000000080781c */ /* 0x000fce0003f0e170 */
[----:B------:R0:W5:Y:S08]  /*0f70*/  LDC.U8 R11, c[0x3][R3+0xa5] ;  /* 0x00c02940030b7b82 */ /* 0x0001700000000000 */
[----:B------:R0:W1:Y:S08]  /*0f80*/  LDC.U8 R8, c[0x3][R3+0xa7] ;  /* 0x00c029c003087b82 */ /* 0x0000700000000000 */
[----:B------:R0:W2:Y:S02]  /*0f90*/  LDC.U8 R13, c[0x3][R3+0xa6] ;  /* 0x00c02980030d7b82 */ /* 0x0000a40000000000 */
[----:B0-----:R-:W-:Y:S01]  /*0fa0*/  VIADD R3, R3, 0x8 ;  /* 0x0000000803037836 */ /* 0x001fe20000000000 */
[----:B---3--:R-:W-:-:S02]  /*0fb0*/  PRMT R4, R2, 0x7770, RZ ;  /* 0x0000777002047816 */ /* 0x008fc400000000ff */
[C---:B------:R-:W-:Y:S02]  /*0fc0*/  PRMT R6, R2.reuse, 0x7771, RZ ;  /* 0x0000777102067816 */ /* 0x040fe400000000ff */
[C---:B------:R-:W-:Y:S02]  /*0fd0*/  PRMT R7, R2.reuse, 0x7773, RZ ;  /* 0x0000777302077816 */ /* 0x040fe400000000ff */
[----:B------:R-:W-:Y:S02]  /*0fe0*/  PRMT R2, R2, 0x7772, RZ ;  /* 0x0000777202027816 */ /* 0x000fe400000000ff */
[----:B----4-:R-:W-:Y:S02]  /*0ff0*/  LOP3.LUT R9, R9, 0xffff, R4, 0x48, !PT ;  /* 0x0000ffff09097812 */ /* 0x010fe400078e4804 */
[----:B-----5:R-:W-:Y:S02]  /*1000*/  LOP3.LUT R6, R11, 0xffff, R6, 0x48, !PT ;  /* 0x0000ffff0b067812 */ /* 0x020fe400078e4806 */
[----:B-1----:R-:W-:-:S02]  /*1010*/  LOP3.LUT R7, R8, 0xffff, R7, 0x48, !PT ;  /* 0x0000ffff08077812 */ /* 0x002fc400078e4807 */
[----:B--2---:R-:W-:Y:S02]  /*1020*/  LOP3.LUT R2, R13, 0xffff, R2, 0x48, !PT ;  /* 0x0000ffff0d027812 */ /* 0x004fe400078e4802 */
[----:B------:R-:W-:Y:S02]  /*1030*/  PRMT R9, R9, 0x3340, R6 ;  /* 0x0000334009097816 */ /* 0x000fe40000000006 */
[----:B------:R-:W-:-:S04]  /*1040*/  PRMT R2, R2, 0x3340, R7 ;  /* 0x0000334002027816 */ /* 0x000fc80000000007 */
[----:B------:R-:W-:-:S05]  /*1050*/  PRMT R2, R9, 0x5410, R2 ;  /* 0x0000541009027816 */ /* 0x000fca0000000002 */
[----:B------:R2:W-:Y:S02]  /*1060*/  STL [R15+0xe0], R2 ;  /* 0x0000e0020f007387 */ /* 0x0005e40000100800 */
.L_x_9:
[----:B------:R-:W-:-:S13]  /*1070*/  ISETP.EQ.AND P1, PT, R3, R0, PT ;  /* 0x000000000300720c */ /* 0x000fda0003f22270 */
[----:B------:R-:W-:Y:S05]  /*1080*/  @!P0 BRA P1, `(.L_x_5) ;  /* 0x0000000000548947 */ /* 0x000fea0000800000 */
.L_x_6:
[----:B---3--:R-:W-:-:S05]  /*1090*/  IMAD.IADD R9, R1, 0x1, R3 ;  /* 0x0000000101097824 */ /* 0x008fca00078e0203 */
[----:B--2---:R-:W2:Y:S01]  /*10a0*/  LDL R2, [R9+0xb0] ;  /* 0x0000b00009027983 */ /* 0x004ea20000100800 */
[----:B------:R3:W4:Y:S08]  /*10b0*/  LDC.U8 R7, c[0x3][R3+0xa0] ;  /* 0x00c0280003077b82 */ /* 0x0007300000000000 */
[----:B------:R3:W5:Y:S08]  /*10c0*/  LDC.U8 R8, c[0x3][R3+0xa1] ;  /* 0x00c0284003087b82 */ /* 0x0007700000000000 */
[----:B------:R3:W0:Y:S08]  /*10d0*/  LDC.U8 R13, c[0x3][R3+0xa3] ;  /* 0x00c028c0030d7b82 */ /* 0x0006300000000000 */
[----:B------:R3:W1:Y:S02]  /*10e0*/  LDC.U8 R11, c[0x3][R3+0xa2] ;  /* 0x00c02880030b7b82 */ /* 0x0006640000000000 */
[----:B---3--:R-:W-:-:S05]  /*10f0*/  VIADD R3, R3, 0x4 ;  /* 0x0000000403037836 */ /* 0x008fca0000000000 */
[----:B------:R-:W-:Y:S02]  /*1100*/  ISETP.NE.AND P0, PT, R3, R0, PT ;  /* 0x000000000300720c */ /* 0x000fe40003f05270 */
[C---:B--2---:R-:W-:Y:S02]  /*1110*/  PRMT R4, R2.reuse, 0x7770, RZ ;  /* 0x0000777002047816 */ /* 0x044fe400000000ff */
[C---:B------:R-:W-:Y:S02]  /*1120*/  PRMT R5, R2.reuse, 0x7771, RZ ;  /* 0x0000777102057816 */ /* 0x040fe400000000ff */
[C---:B------:R-:W-:Y:S02]  /*1130*/  PRMT R6, R2.reuse, 0x7773, RZ ;  /* 0x0000777302067816 */ /* 0x040fe400000000ff */
[----:B------:R-:W-:Y:S02]  /*1140*/  PRMT R2, R2, 0x7772, RZ ;  /* 0x0000777202027816 */ /* 0x000fe400000000ff */
[----:B----4-:R-:W-:-:S02]  /*1150*/  LOP3.LUT R7, R7, 0xffff, R4, 0x48, !PT ;  /* 0x0000ffff07077812 */ /* 0x010fc400078e4804 */
[----:B-----5:R-:W-:Y:S02]  /*1160*/  LOP3.LUT R4, R8, 0xffff, R5, 0x48, !PT ;  /* 0x0000ffff08047812 */ /* 0x020fe400078e4805 */
[----:B0-----:R-:W-:Y:S02]  /*1170*/  LOP3.LUT R6, R13, 0xffff, R6, 0x48, !PT ;  /* 0x0000ffff0d067812 */ /* 0x001fe400078e4806 */
[----:B-1----:R-:W-:Y:S02]  /*1180*/  LOP3.LUT R5, R11, 0xffff, R2, 0x48, !PT ;  /* 0x0000ffff0b057812 */ /* 0x002fe400078e4802 */
[----:B------:R-:W-:Y:S02]  /*1190*/  PRMT R4, R7, 0x3340, R4 ;  /* 0x0000334007047816 */ /* 0x000fe40000000004 */
[----:B------:R-:W-:-:S04]  /*11a0*/  PRMT R5, R5, 0x3340, R6 ;  /* 0x0000334005057816 */ /* 0x000fc80000000006 */
[----:B------:R-:W-:-:S05]  /*11b0*/  PRMT R4, R4, 0x5410, R5 ;  /* 0x0000541004047816 */ /* 0x000fca0000000005 */
[----:B------:R3:W-:Y:S01]  /*11c0*/  STL [R9+0xe0], R4 ;  /* 0x0000e00409007387 */ /* 0x0007e20000100800 */
[----:B------:R-:W-:Y:S05]  /*11d0*/  @P0 BRA `(.L_x_6) ;  /* 0xfffffffc00ac0947 */ /* 0x000fea000383ffff */
.L_x_5:
[----:B------:R-:W-:Y:S05]  /*11e0*/  BRA.U !UP1, `(.L_x_10) ;  /* 0x0000000109287547 */ /* 0x000fea000b800000 */
[----:B------:R-:W-:-:S05]  /*11f0*/  UMOV UR4, URZ ;  /* 0x000000ff00047c82 */ /* 0x000fca0008000000 */
.L_x_11:
[----:B--2-4-:R-:W-:-:S05]  /*1200*/  IMAD.IADD R5, R1, 0x1, R0 ;  /* 0x0000000101057824 */ /* 0x014fca00078e0200 */
[----:B------:R-:W2:Y:S01]  /*1210*/  LDL.U8 R2, [R5+0xb0] ;  /* 0x0000b00005027983 */ /* 0x000ea20000100000 */
[----:B------:R4:W2:Y:S01]  /*1220*/  LDC.U8 R3, c[0x3][R0+0xa0] ;  /* 0x00c0280000037b82 */ /* 0x0008a20000000000 */
[----:B------:R-:W-:-:S04]  /*1230*/  UIADD3 UR4, UPT, UPT, UR4, 0x1, URZ ;  /* 0x0000000104047890 */ /* 0x000fc8000fffe0ff */
[----:B------:R-:W-:Y:S01]  /*1240*/  UISETP.NE.AND UP2, UPT, UR4, UR6, UPT ;  /* 0x000000060400728c */ /* 0x000fe2000bf45270 */
[----:B----4-:R-:W-:Y:S01]  /*1250*/  VIADD R0, R0, 0x1 ;  /* 0x0000000100007836 */ /* 0x010fe20000000000 */
[----:B--2---:R-:W-:-:S05]  /*1260*/  LOP3.LUT R2, R3, R2, RZ, 0x3c, !PT ;  /* 0x0000000203027212 */ /* 0x004fca00078e3cff */
[----:B------:R4:W-:Y:S02]  /*1270*/  STL.U8 [R5+0xe0], R2 ;  /* 0x0000e00205007387 */ /* 0x0009e40000100000 */
[----:B------:R-:W-:Y:S05]  /*1280*/  BRA.U UP2, `(.L_x_11) ;  /* 0xfffffffd02dc7547 */ /* 0x000fea000b83ffff */
.L_x_10:
[----:B------:R-:W-:Y:S01]  /*1290*/  IMAD.MOV.U32 R0, RZ, RZ, RZ ;  /* 0x000000ffff007224 */ /* 0x000fe200078e00ff */
[----:B------:R-:W-:Y:S06]  /*12a0*/  BRA.U !UP0, `(.L_x_12) ;  /* 0x0000000908687547 */ /* 0x000fec000b800000 */
[----:B------:R-:W-:Y:S02]  /*12b0*/  IMAD.U32 R0, RZ, RZ, UR5 ;  /* 0x00000005ff007e24 */ /* 0x000fe4000f8e00ff */
[----:B--2---:R-:W-:-:S03]  /*12c0*/  IMAD.MOV.U32 R3, RZ, RZ, RZ ;  /* 0x000000ffff037224 */ /* 0x004fc600078e00ff */
[----:B------:R-:W-:-:S04]  /*12d0*/  LOP3.LUT R0, R0, 0xffffffc, RZ, 0xc0, !PT ;  /* 0x0ffffffc00007812 */ /* 0x000fc800078ec0ff */
[----:B------:R-:W-:-:S13]  /*12e0*/  ISETP.GT.AND P0, PT, R0, RZ, PT ;  /* 0x000000ff0000720c */ /* 0x000fda0003f04270 */
[----:B------:R-:W-:Y:S05]  /*12f0*/  @!P0 BRA `(.L_x_13) ;  /* 0x0000000800008947 */ /* 0x000fea0003800000 */
[----:B----4-:R-:W-:Y:S01]  /*1300*/  IMAD.IADD R2, R0, 0x1, -R3 ;  /* 0x0000000100027824 */ /* 0x010fe200078e0a03 */
[----:B------:R-:W-:-:S04]  /*1310*/  PLOP3.LUT P0, PT, PT, PT, PT, 0x80, 0x8 ;  /* 0x000000000008781c */ /* 0x000fc80003f0f070 */
[----:B------:R-:W-:-:S13]  /*1320*/  ISETP.GT.AND P1, PT, R2, 0xc, PT ;  /* 0x0000000c0200780c */ /* 0x000fda0003f24270 */
[----:B------:R-:W-:Y:S05]  /*1330*/  @!P1 BRA `(.L_x_14) ;  /* 0x0000000400409947 */ /* 0x000fea0003800000 */
[----:B------:R-:W-:Y:S01]  /*1340*/  PLOP3.LUT P0, PT, PT, PT, PT, 0x8, 0x80 ;  /* 0x000000000080781c */ /* 0x000fe20003f0e170 */
[----:B-1----:R-:W-:-:S12]  /*1350*/  VIADD R12, R0, 0xfffffff4 ;  /* 0xfffffff4000c7836 */ /* 0x002fd80000000000 */
.L_x_15:
[----:B------:R-:W-:-:S05]  /*1360*/  IMAD.IADD R10, R1, 0x1, R3 ;  /* 0x00000001010a7824 */ /* 0x000fca00078e0203 */
[----:B--2---:R-:W2:Y:S01]  /*1370*/  LDL R2, [R10+0xb0] ;  /* 0x0000b0000a027983 */ /* 0x004ea20000100800 */
[----:B------:R-:W1:Y:S08]  /*1380*/  LDC.U8 R7, c[0x3][R3+0xd0] ;  /* 0x00c0340003077b82 */ /* 0x000e700000000000 */
[----:B------:R-:W4:Y:S08]  /*1390*/  LDC.U8 R8, c[0x3][R3+0xd1] ;  /* 0x00c0344003087b82 */ /* 0x000f300000000000 */
[----:B------:R-:W5:Y:S08]  /*13a0*/  LDC.U8 R11, c[0x3][R3+0xd3] ;  /* 0x00c034c0030b7b82 */ /* 0x000f700000000000 */
[----:B---3--:R-:W3:Y:S01]  /*13b0*/  LDC.U8 R9, c[0x3][R3+0xd2] ;  /* 0x00c0348003097b82 */ /* 0x008ee20000000000 */
[----:B--2---:R-:W-:-:S02]  /*13c0*/  PRMT R4, R2, 0x7770, RZ ;  /* 0x0000777002047816 */ /* 0x004fc400000000ff */
[C---:B------:R-:W-:Y:S02]  /*13d0*/  PRMT R5, R2.reuse, 0x7771, RZ ;  /* 0x0000777102057816 */ /* 0x040fe400000000ff */
[C---:B------:R-:W-:Y:S02]  /*13e0*/  PRMT R6, R2.reuse, 0x7773, RZ ;  /* 0x0000777302067816 */ /* 0x040fe400000000ff */
[----:B------:R-:W-:Y:S02]  /*13f0*/  PRMT R2, R2, 0x7772, RZ ;  /* 0x0000777202027816 */ /* 0x000fe400000000ff */
[----:B-1----:R-:W-:Y:S02]  /*1400*/  LOP3.LUT R4, R7, 0xffff, R4, 0x48, !PT ;  /* 0x0000ffff07047812 */ /* 0x002fe400078e4804 */
[----:B----4-:R-:W-:Y:S02]  /*1410*/  LOP3.LUT R5, R8, 0xffff, R5, 0x48, !PT ;  /* 0x0000ffff08057812 */ /* 0x010fe400078e4805 */
[----:B-----5:R-:W-:-:S02]  /*1420*/  LOP3.LUT R6, R11, 0xffff, R6, 0x48, !PT ;  /* 0x0000ffff0b067812 */ /* 0x020fc400078e4806 */
[----:B---3--:R-:W-:Y:S01]  /*1430*/  LOP3.LUT R9, R9, 0xffff, R2, 0x48, !PT ;  /* 0x0000ffff09097812 */ /* 0x008fe200078e4802 */
        /* <DEDUP_REMOVED lines=64> */
.L_x_14:
[----:B--2---:R-:W-:-:S05]  /*1840*/  IMAD.IADD R2, R0, 0x1, -R3 ;  /* 0x0000000100027824 */ /* 0x004fca00078e0a03 */
[----:B------:R-:W-:-:S13]  /*1850*/  ISETP.GT.AND P1, PT, R2, 0x4, PT ;  /* 0x000000040200780c */ /* 0x000fda0003f24270 */
[----:B------:R-:W-:Y:S05]  /*1860*/  @!P1 BRA `(.L_x_16) ;  /* 0x00000000009c9947 */ /* 0x000fea0003800000 */
[----:B------:R-:W-:-:S05]  /*1870*/  IMAD.IADD R10, R1, 0x1, R3 ;  /* 0x00000001010a7824 */ /* 0x000fca00078e0203 */
[----:B------:R-:W2:Y:S01]  /*1880*/  LDL R2, [R10+0xb0] ;  /* 0x0000b0000a027983 */ /* 0x000ea20000100800 */
[----:B------:R-:W4:Y:S08]  /*1890*/  LDC.U8 R7, c[0x3][R3+0xd0] ;  /* 0x00c0340003077b82 */ /* 0x000f300000000000 */
[----:B------:R-:W5:Y:S08]  /*18a0*/  LDC.U8 R8, c[0x3][R3+0xd1] ;  /* 0x00c0344003087b82 */ /* 0x000f700000000000 */
[----:B------:R-:W0:Y:S08]  /*18b0*/  LDC.U8 R11, c[0x3][R3+0xd3] ;  /* 0x00c034c0030b7b82 */ /* 0x000e300000000000 */
[----:B---3--:R-:W3:Y:S01]  /*18c0*/  LDC.U8 R9, c[0x3][R3+0xd2] ;  /* 0x00c0348003097b82 */ /* 0x008ee20000000000 */
[----:B--2---:R-:W-:-:S02]  /*18d0*/  PRMT R4, R2, 0x7770, RZ ;  /* 0x0000777002047816 */ /* 0x004fc400000000ff */
[C---:B------:R-:W-:Y:S02]  /*18e0*/  PRMT R5, R2.reuse, 0x7771, RZ ;  /* 0x0000777102057816 */ /* 0x040fe400000000ff */
[C---:B------:R-:W-:Y:S02]  /*18f0*/  PRMT R6, R2.reuse, 0x7773, RZ ;  /* 0x0000777302067816 */ /* 0x040fe400000000ff */
[----:B------:R-:W-:Y:S02]  /*1900*/  PRMT R2, R2, 0x7772, RZ ;  /* 0x0000777202027816 */ /* 0x000fe400000000ff */
[----:B----4-:R-:W-:Y:S02]  /*1910*/  LOP3.LUT R4, R7, 0xffff, R4, 0x48, !PT ;  /* 0x0000ffff07047812 */ /* 0x010fe400078e4804 */
[----:B-----5:R-:W-:Y:S02]  /*1920*/  LOP3.LUT R5, R8, 0xffff, R5, 0x48, !PT ;  /* 0x0000ffff08057812 */ /* 0x020fe400078e4805 */
[----:B0-----:R-:W-:-:S02]  /*1930*/  LOP3.LUT R6, R11, 0xffff, R6, 0x48, !PT ;  /* 0x0000ffff0b067812 */ /* 0x001fc400078e4806 */
[----:B---3--:R-:W-:Y:S01]  /*1940*/  LOP3.LUT R9, R9, 0xffff, R2, 0x48, !PT ;  /* 0x0000ffff09097812 */ /* 0x008fe200078e4802 */
        /* <DEDUP_REMOVED lines=25> */
.L_x_16:
[----:B------:R-:W-:-:S13]  /*1ae0*/  ISETP.EQ.AND P1, PT, R3, R0, PT ;  /* 0x000000000300720c */ /* 0x000fda0003f22270 */
[----:B------:R-:W-:Y:S05]  /*1af0*/  @!P0 BRA P1, `(.L_x_12) ;  /* 0x0000000000548947 */ /* 0x000fea0000800000 */
.L_x_13:
[----:B0--3--:R-:W-:-:S05]  /*1b00*/  IMAD.IADD R9, R1, 0x1, R3 ;  /* 0x0000000101097824 */ /* 0x009fca00078e0203 */
[----:B--2-4-:R-:W2:Y:S01]  /*1b10*/  LDL R2, [R9+0xb0] ;  /* 0x0000b00009027983 */ /* 0x014ea20000100800 */
        /* <DEDUP_REMOVED lines=19> */
.L_x_12:
[----:B------:R-:W-:Y:S05]  /*1c50*/  BRA.U !UP1, `(.L_x_17) ;  /* 0x0000000109287547 */ /* 0x000fea000b800000 */
[----:B------:R-:W-:-:S05]  /*1c60*/  UMOV UR4, URZ ;  /* 0x000000ff00047c82 */ /* 0x000fca0008000000 */
.L_x_18:
        /* <DEDUP_REMOVED lines=9> */
.L_x_17:
        /* <DEDUP_REMOVED lines=13> */
.L_x_22:
[----:B------:R-:W-:-:S05]  /*1dd0*/  IMAD.IADD R10, R1, 0x1, R3 ;  /* 0x00000001010a7824 */ /* 0x000fca00078e0203 */
[----:B--2---:R-:W2:Y:S01]  /*1de0*/  LDL R2, [R10+0xe0] ;  /* 0x0000e0000a027983 */ /* 0x004ea20000100800 */
[----:B------:R-:W1:Y:S08]  /*1df0*/  LDC.U8 R7, c[0x3][R3+0xd0] ;  /* 0x00c0340003077b82 */ /* 0x000e700000000000 */
[----:B------:R-:W4:Y:S08]  /*1e00*/  LDC.U8 R8, c[0x3][R3+0xd1] ;  /* 0x00c0344003087b82 */ /* 0x000f300000000000 */
[----:B------:R-:W5:Y:S08]  /*1e10*/  LDC.U8 R11, c[0x3][R3+0xd3] ;  /* 0x00c034c0030b7b82 */ /* 0x000f700000000000 */
[----:B0--3--:R-:W0:Y:S01]  /*1e20*/  LDC.U8 R9, c[0x3][R3+0xd2] ;  /* 0x00c0348003097b82 */ /* 0x009e220000000000 */
[----:B--2---:R-:W-:-:S02]  /*1e30*/  PRMT R4, R2, 0x7770, RZ ;  /* 0x0000777002047816 */ /* 0x004fc400000000ff */
[C---:B------:R-:W-:Y:S02]  /*1e40*/  PRMT R5, R2.reuse, 0x7771, RZ ;  /* 0x0000777102057816 */ /* 0x040fe400000000ff */
[C---:B------:R-:W-:Y:S02]  /*1e50*/  PRMT R6, R2.reuse, 0x7773, RZ ;  /* 0x0000777302067816 */ /* 0x040fe400000000ff */
[----:B------:R-:W-:Y:S02]  /*1e60*/  PRMT R2, R2, 0x7772, RZ ;  /* 0x0000777202027816 */ /* 0x000fe400000000ff */
[----:B-1----:R-:W-:Y:S02]  /*1e70*/  LOP3.LUT R4, R7, 0xffff, R4, 0x48, !PT ;  /* 0x0000ffff07047812 */ /* 0x002fe400078e4804 */
        /* <DEDUP_REMOVED lines=9> */
[----:B------:R-:W2:Y:S01]  /*1f10*/  LDL R2, [R17+0xe0] ;  /* 0x0000e00011027983 */ /* 0x000ea20000100800 */
        /* <DEDUP_REMOVED lines=11> */
[----:B-----5:R-:W-:Y:S02]  /*1fd0*/  LOP3.LUT R2, R13, 0xffff, R2, 0x48, !PT ;  /* 0x0000ffff0d027812 */ /* 0x020fe400078e4802 */
        /* <DEDUP_REMOVED lines=9> */
[----:B0-----:R-:W0:Y:S08]  /*2070*/  LDC.U8 R10, c[0x3][R3+0xdb] ;  /* 0x00c036c0030a7b82 */ /* 0x001e300000000000 */
[----:B------:R-:W5:Y:S01]  /*2080*/  LDC.U8 R11, c[0x3][R3+0xda] ;  /* 0x00c03680030b7b82 */ /* 0x000f620000000000 */
[----:B--2---:R-:W-:-:S02]  /*2090*/  PRMT R4, R2, 0x7770, RZ ;  /* 0x0000777002047816 */ /* 0x004fc400000000ff */
[C---:B------:R-:W-:Y:S02]  /*20a0*/  PRMT R5, R2.reuse, 0x7771, RZ ;  /* 0x0000777102057816 */ /* 0x040fe400000000ff */
[C---:B------:R-:W-:Y:S02]  /*20b0*/  PRMT R7, R2.reuse, 0x7773, RZ ;  /* 0x0000777302077816 */ /* 0x040fe400000000ff */
[----:B------:R-:W-:Y:S02]  /*20c0*/  PRMT R2, R2, 0x7772, RZ ;  /* 0x0000777202027816 */ /* 0x000fe400000000ff */
[----:B---3--:R-:W-:Y:S02]  /*20d0*/  LOP3.LUT R4, R9, 0xffff, R4, 0x48, !PT ;  /* 0x0000ffff09047812 */ /* 0x008fe400078e4804 */
[----:B----4-:R-:W-:Y:S02]  /*20e0*/  LOP3.LUT R5, R8, 0xffff, R5, 0x48, !PT ;  /* 0x0000ffff08057812 */ /* 0x010fe400078e4805 */
[----:B0-----:R-:W-:-:S02]  /*20f0*/  LOP3.LUT R7, R10, 0xffff, R7, 0x48, !PT ;  /* 0x0000ffff0a077812 */ /* 0x001fc400078e4807 */
        /* <DEDUP_REMOVED lines=12> */
[----:B0-----:R-:W-:-:S05]  /*21c0*/  VIADD R3, R3, 0x10 ;  /* 0x0000001003037836 */ /* 0x001fca0000000000 */
[----:B------:R-:W-:Y:S02]  /*21d0*/  ISETP.GE.AND P1, PT, R3, R12, PT ;  /* 0x0000000c0300720c */ /* 0x000fe40003f26270 */
[C---:B---3--:R-:W-:Y:S02]  /*21e0*/  PRMT R5, R2.reuse, 0x7770, RZ ;  /* 0x0000777002057816 */ /* 0x048fe400000000ff */
[C---:B-1----:R-:W-:Y:S02]  /*21f0*/  PRMT R6, R2.reuse, 0x7771, RZ ;  /* 0x0000777102067816 */ /* 0x042fe400000000ff */
        /* <DEDUP_REMOVED lines=11> */
.L_x_21:
[----:B--2---:R-:W-:-:S05]  /*22b0*/  IMAD.IADD R2, R0, 0x1, -R3 ;  /* 0x0000000100027824 */ /* 0x004fca00078e0a03 */
[----:B------:R-:W-:-:S13]  /*22c0*/  ISETP.GT.AND P1, PT, R2, 0x4, PT ;  /* 0x000000040200780c */ /* 0x000fda0003f24270 */
[----:B------:R-:W-:Y:S05]  /*22d0*/  @!P1 BRA `(.L_x_23) ;  /* 0x00000000009c9947 */ /* 0x000fea0003800000 */
[----:B------:R-:W-:-:S05]  /*22e0*/  IMAD.IADD R10, R1, 0x1, R3 ;  /* 0x00000001010a7824 */ /* 0x000fca00078e0203 */
[----:B------:R-:W2:Y:S01]  /*22f0*/  LDL R2, [R10+0xe0] ;  /* 0x0000e0000a027983 */ /* 0x000ea20000100800 */
[----:B------:R-:W4:Y:S08]  /*2300*/  LDC.U8 R7, c[0x3][R3+0xd0] ;  /* 0x00c0340003077b82 */ /* 0x000f300000000000 */
[----:B------:R-:W5:Y:S08]  /*2310*/  LDC.U8 R8, c[0x3][R3+0xd1] ;  /* 0x00c0344003087b82 */ /* 0x000f700000000000 */
[----:B------:R-:W1:Y:S08]  /*2320*/  LDC.U8 R11, c[0x3][R3+0xd3] ;  /* 0x00c034c0030b7b82 */ /* 0x000e700000000000 */
[----:B0--3--:R-:W0:Y:S01]  /*2330*/  LDC.U8 R9, c[0x3][R3+0xd2] ;  /* 0x00c0348003097b82 */ /* 0x009e220000000000 */
[----:B--2---:R-:W-:-:S02]  /*2340*/  PRMT R4, R2, 0x7770, RZ ;  /* 0x0000777002047816 */ /* 0x004fc400000000ff */
[C---:B------:R-:W-:Y:S02]  /*2350*/  PRMT R5, R2.reuse, 0x7771, RZ ;  /* 0x0000777102057816 */ /* 0x040fe400000000ff */
[C---:B------:R-:W-:Y:S02]  /*2360*/  PRMT R6, R2.reuse, 0x7773, RZ ;  /* 0x0000777302067816 */ /* 0x040fe400000000ff */
[----:B------:R-:W-:Y:S02]  /*2370*/  PRMT R2, R2, 0x7772, RZ ;  /* 0x0000777202027816 */ /* 0x000fe400000000ff */
[----:B----4-:R-:W-:Y:S02]  /*2380*/  LOP3.LUT R4, R7, 0xffff, R4, 0x48, !PT ;  /* 0x0000ffff07047812 */ /* 0x010fe400078e4804 */
[----:B-----5:R-:W-:Y:S02]  /*2390*/  LOP3.LUT R5, R8, 0xffff, R5, 0x48, !PT ;  /* 0x0000ffff08057812 */ /* 0x020fe400078e4805 */
[----:B-1----:R-:W-:-:S02]  /*23a0*/  LOP3.LUT R6, R11, 0xffff, R6, 0x48, !PT ;  /* 0x0000ffff0b067812 */ /* 0x002fc400078e4806 */
        /* <DEDUP_REMOVED lines=8> */
[----:B------:R0:W1:Y:S01]  /*2430*/  LDC.U8 R9, c[0x3][R3+0xd4] ;  /* 0x00c0350003097b82 */ /* 0x0000620000000000 */
[----:B------:R-:W-:-:S07]  /*2440*/  PLOP3.LUT P0, PT, PT, PT, PT, 0x8, 0x80 ;  /* 0x000000000080781c */ /* 0x000fce0003f0e170 */
[----:B------:R0:W4:Y:S08]  /*2450*/  LDC.U8 R11, c[0x3][R3+0xd5] ;  /* 0x00c03540030b7b82 */ /* 0x0001300000000000 */
[----:B------:R0:W5:Y:S08]  /*2460*/  LDC.U8 R8, c[0x3][R3+0xd7] ;  /* 0x00c035c003087b82 */ /* 0x0001700000000000 */
[----:B------:R0:W2:Y:S02]  /*2470*/  LDC.U8 R13, c[0x3][R3+0xd6] ;  /* 0x00c03580030d7b82 */ /* 0x0000a40000000000 */
[----:B0-----:R-:W-:Y:S01]  /*2480*/  VIADD R3, R3, 0x8 ;  /* 0x0000000803037836 */ /* 0x001fe20000000000 */
[----:B---3--:R-:W-:-:S02]  /*2490*/  PRMT R4, R2, 0x7770, RZ ;  /* 0x0000777002047816 */ /* 0x008fc400000000ff */
[C---:B------:R-:W-:Y:S02]  /*24a0*/  PRMT R6, R2.reuse, 0x7771, RZ ;  /* 0x0000777102067816 */ /* 0x040fe400000000ff */
[C---:B------:R-:W-:Y:S02]  /*24b0*/  PRMT R7, R2.reuse, 0x7773, RZ ;  /* 0x0000777302077816 */ /* 0x040fe400000000ff */
[----:B------:R-:W-:Y:S02]  /*24c0*/  PRMT R2, R2, 0x7772, RZ ;  /* 0x0000777202027816 */ /* 0x000fe400000000ff */
[----:B-1----:R-:W-:Y:S02]  /*24d0*/  LOP3.LUT R9, R9, 0xffff, R4, 0x48, !PT ;  /* 0x0000ffff09097812 */ /* 0x002fe400078e4804 */
[----:B----4-:R-:W-:Y:S02]  /*24e0*/  LOP3.LUT R6, R11, 0xffff, R6, 0x48, !PT ;  /* 0x0000ffff0b067812 */ /* 0x010fe400078e4806 */
[----:B-----5:R-:W-:-:S02]  /*24f0*/  LOP3.LUT R7, R8, 0xffff, R7, 0x48, !PT ;  /* 0x0000ffff08077812 */ /* 0x020fc400078e4807 */
[----:B--2---:R-:W-:Y:S02]  /*2500*/  LOP3.LUT R2, R13, 0xffff, R2, 0x48, !PT ;  /* 0x0000ffff0d027812 */ /* 0x004fe400078e4802 */
[----:B------:R-:W-:Y:S02]  /*2510*/  PRMT R9, R9, 0x3340, R6 ;  /* 0x0000334009097816 */ /* 0x000fe40000000006 */
[----:B------:R-:W-:-:S04]  /*2520*/  PRMT R2, R2, 0x3340, R7 ;  /* 0x0000334002027816 */ /* 0x000fc80000000007 */
[----:B------:R-:W-:-:S05]  /*2530*/  PRMT R2, R9, 0x5410, R2 ;  /* 0x0000541009027816 */ /* 0x000fca0000000002 */
[----:B------:R2:W-:Y:S02]  /*2540*/  STL [R15+0x140], R2 ;  /* 0x000140020f007387 */ /* 0x0005e40000100800 */
.L_x_23:
[----:B------:R-:W-:-:S13]  /*2550*/  ISETP.EQ.AND P1, PT, R3, R0, PT ;  /* 0x000000000300720c */ /* 0x000fda0003f22270 */
[----:B------:R-:W-:Y:S05]  /*2560*/  @!P0 BRA P1, `(.L_x_19) ;  /* 0x0000000000548947 */ /* 0x000fea0000800000 */
.L_x_20:
[----:B0--3--:R-:W-:-:S05]  /*2570*/  IMAD.IADD R9, R1, 0x1, R3 ;  /* 0x0000000101097824 */ /* 0x009fca00078e0203 */
[----:B--2-4-:R-:W2:Y:S01]  /*2580*/  LDL R2, [R9+0xe0] ;  /* 0x0000e00009027983 */ /* 0x014ea20000100800 */
[----:B------:R0:W3:Y:S08]  /*2590*/  LDC.U8 R7, c[0x3][R3+0xd0] ;  /* 0x00c0340003077b82 */ /* 0x0000f00000000000 */
[----:B------:R0:W4:Y:S08]  /*25a0*/  LDC.U8 R8, c[0x3][R3+0xd1] ;  /* 0x00c0344003087b82 */ /* 0x0001300000000000 */
[----:B------:R0:W5:Y:S08]  /*25b0*/  LDC.U8 R13, c[0x3][R3+0xd3] ;  /* 0x00c034c0030d7b82 */ /* 0x0001700000000000 */
[----:B------:R0:W1:Y:S02]  /*25c0*/  LDC.U8 R11, c[0x3][R3+0xd2] ;  /* 0x00c03480030b7b82 */ /* 0x0000640000000000 */
[----:B0-----:R-:W-:-:S05]  /*25d0*/  VIADD R3, R3, 0x4 ;  /* 0x0000000403037836 */ /* 0x001fca0000000000 */
[----:B------:R-:W-:Y:S02]  /*25e0*/  ISETP.NE.AND P0, PT, R3, R0, PT ;  /* 0x000000000300720c */ /* 0x000fe40003f05270 */
[C---:B--2---:R-:W-:Y:S02]  /*25f0*/  PRMT R4, R2.reuse, 0x7770, RZ ;  /* 0x0000777002047816 */ /* 0x044fe400000000ff */
[C---:B------:R-:W-:Y:S02]  /*2600*/  PRMT R5, R2.reuse, 0x7771, RZ ;  /* 0x0000777102057816 */ /* 0x040fe400000000ff */
[C---:B------:R-:W-:Y:S02]  /*2610*/  PRMT R6, R2.reuse, 0x7773, RZ ;  /* 0x0000777302067816 */ /* 0x040fe400000000ff */
[----:B------:R-:W-:Y:S02]  /*2620*/  PRMT R2, R2, 0x7772, RZ ;  /* 0x0000777202027816 */ /* 0x000fe400000000ff */
[----:B---3--:R-:W-:-:S02]  /*2630*/  LOP3.LUT R7, R7, 0xffff, R4, 0x48, !PT ;  /* 0x0000ffff07077812 */ /* 0x008fc400078e4804 */
[----:B----4-:R-:W-:Y:S02]  /*2640*/  LOP3.LUT R4, R8, 0xffff, R5, 0x48, !PT ;  /* 0x0000ffff08047812 */ /* 0x010fe400078e4805 */
[----:B-----5:R-:W-:Y:S02]  /*2650*/  LOP3.LUT R6, R13, 0xffff, R6, 0x48, !PT ;  /* 0x0000ffff0d067812 */ /* 0x020fe400078e4806 */
[----:B-1----:R-:W-:Y:S02]  /*2660*/  LOP3.LUT R5, R11, 0xffff, R2, 0x48, !PT ;  /* 0x0000ffff0b057812 */ /* 0x002fe400078e4802 */
[----:B------:R-:W-:Y:S02]  /*2670*/  PRMT R4, R7, 0x3340, R4 ;  /* 0x0000334007047816 */ /* 0x000fe40000000004 */
[----:B------:R-:W-:-:S04]  /*2680*/  PRMT R5, R5, 0x3340, R6 ;  /* 0x0000334005057816 */ /* 0x000fc80000000006 */
[----:B------:R-:W-:-:S05]  /*2690*/  PRMT R4, R4, 0x5410, R5 ;  /* 0x0000541004047816 */ /* 0x000fca0000000005 */
[----:B------:R0:W-:Y:S01]  /*26a0*/  STL [R9+0x140], R4 ;  /* 0x0001400409007387 */ /* 0x0001e20000100800 */
[----:B------:R-:W-:Y:S05]  /*26b0*/  @P0 BRA `(.L_x_20) ;  /* 0xfffffffc00ac0947 */ /* 0x000fea000383ffff */
.L_x_19:
[----:B------:R-:W-:Y:S05]  /*26c0*/  BRA.U !UP1, `(.L_x_0) ;  /* 0x0000000109287547 */ /* 0x000fea000b800000 */
[----:B------:R-:W-:-:S05]  /*26d0*/  UMOV UR4, URZ ;  /* 0x000000ff00047c82 */ /* 0x000fca0008000000 */
.L_x_24:
        /* <DEDUP_REMOVED lines=9> */
.L_x_0:
[----:B------:R-:W5:Y:S01]  /*2770*/  LDCU.64 UR4, c[0x3][0x90] ;  /* 0x00c01200ff0477ac */ /* 0x000f620008000a00 */
[----:B------:R-:W-:Y:S01]  /*2780*/  IMAD.MOV.U32 R68, RZ, RZ, RZ ;  /* 0x000000ffff447224 */ /* 0x000fe200078e00ff */
[----:B-----5:R-:W-:-:S04]  /*2790*/  UISETP.GE.AND UP0, UPT, UR4, 0x1, UPT ;  /* 0x000000010400788c */ /* 0x020fc8000bf06270 */
[----:B------:R-:W-:-:S09]  /*27a0*/  UISETP.LT.OR UP0, UPT, UR5, 0x1, !UP0 ;  /* 0x000000010500788c */ /* 0x000fd2000c701670 */
[----:B------:R-:W-:Y:S05]  /*27b0*/  BRA.U UP0, `(.L_x_25) ;  /* 0x000001d500c07547 */ /* 0x000fea000b800000 */
[----:B------:R-:W5:Y:S01]  /*27c0*/  LDC.U8 R66, c[0x3][0x360] ;  /* 0x00c0d800ff427b82 */ /* 0x000f620000000000 */
[----:B------:R-:W0:Y:S01]  /*27d0*/  LDCU.U8 UR13, c[0x3][0x37b] ;  /* 0x00c06f60ff0d77ac */ /* 0x000e220008000000 */
[----:B------:R-:W-:Y:S02]  /*27e0*/  IMAD.MOV.U32 R68, RZ, RZ, RZ ;  /* 0x000000ffff447224 */ /* 0x000fe400078e00ff */
[----:B------:R-:W-:Y:S01]  /*27f0*/  VIADD R0, R1, 0x70 ;  /* 0x0000007001007836 */ /* 0x000fe20000000000 */
[----:B------:R-:W1:Y:S03]  /*2800*/  LDCU.U8 UR42, c[0x3][0x378] ;  /* 0x00c06f00ff2a77ac */ /* 0x000e660008000000 */
[----:B------:R-:W2:Y:S01]  /*2810*/  LDC.U8 R64, c[0x3][0x361] ;  /* 0x00c0d840ff407b82 */ /* 0x000ea20000000000 */
[----:B------:R-:W1:Y:S01]  /*2820*/  LDCU.U8 UR41, c[0x3][0x374] ;  /* 0x00c06e80ff2977ac */ /* 0x000e620008000000 */
[----:B------:R-:W1:Y:S06]  /*2830*/  LDCU.U8 UR40, c[0x3][0x377] ;  /* 0x00c06ee0ff2877ac */ /* 0x000e6c0008000000 */
[----:B------:R-:W3:Y:S01]  /*2840*/  LDC.U8 R62, c[0x3][0x362] ;  /* 0x00c0d880ff3e7b82 */ /* 0x000ee20000000000 */
[----:B------:R-:W1:Y:S01]  /*2850*/  LDCU.U8 UR39, c[0x3][0x370] ;  /* 0x00c06e00ff2777ac */ /* 0x000e620008000000 */
[----:B0-----:R-:W-:-:S02]  /*2860*/  USHF.R.U32.HI UR37, URZ, 0x2, UR13 ;  /* 0x00000002ff257899 */ /* 0x001fc4000801160d */
[----:B------:R-:W-:-:S04]  /*2870*/  UIADD3 UR38, UPT, UPT, UR36, 0x30, URZ ;  /* 0x0000003024267890 */ /* 0x000fc8000fffe0ff */
[----:B------:R-:W0:Y:S01]  /*2880*/  LDC.U8 R60, c[0x3][0x363] ;  /* 0x00c0d8c0ff3c7b82 */ /* 0x000e220000000000 */
[----:B-----5:R-:W-:Y:S01]  /*2890*/  SHF.R.U32.HI R67, RZ, 0x2, R66 ;  /* 0x00000002ff437819 */ /* 0x020fe20000011642 */
[----:B------:R-:W-:Y:S01]  /*28a0*/  UIADD3 UR14, UPT, UPT, UR36, 0x40, URZ ;  /* 0x00000040240e7890 */ /* 0x000fe2000fffe0ff */
[----:B------:R-:W-:Y:S01]  /*28b0*/  LOP3.LUT R66, R66, 0x3, RZ, 0xc0, !PT ;  /* 0x0000000342427812 */ /* 0x000fe200078ec0ff */
[----:B------:R-:W-:Y:S01]  /*28c0*/  ULOP3.LUT UR13, UR13, 0x3, URZ, 0xc0, !UPT ;  /* 0x000000030d0d7892 */ /* 0x000fe2000f8ec0ff */
[----:B------:R-:W-:-:S03]  /*28d0*/  UMOV UR5, URZ ;  /* 0x000000ff00057c82 */ /* 0x000fc60008000000 */
[----:B------:R-:W5:Y:S01]  /*28e0*/  LDC.U8 R58, c[0x3][0x364] ;  /* 0x00c0d900ff3a7b82 */ /* 0x000f620000000000 */
[----:B--2---:R-:W-:Y:S02]  /*28f0*/  SHF.R.U32.HI R65, RZ, 0x2, R64 ;  /* 0x00000002ff417819 */ /* 0x004fe40000011640 */
[----:B------:R-:W-:-:S05]  /*2900*/  LOP3.LUT R64, R64, 0x3, RZ, 0xc0, !PT ;  /* 0x0000000340407812 */ /* 0x000fca00078ec0ff */
[----:B------:R-:W2:Y:S01]  /*2910*/  LDC.U8 R56, c[0x3][0x365] ;  /* 0x00c0d940ff387b82 */ /* 0x000ea20000000000 */
[----:B---3--:R-:W-:Y:S02]  /*2920*/  SHF.R.U32.HI R63, RZ, 0x2, R62 ;  /* 0x00000002ff3f7819 */ /* 0x008fe4000001163e */
[----:B------:R-:W-:-:S05]  /*2930*/  LOP3.LUT R62, R62, 0x3, RZ, 0xc0, !PT ;  /* 0x000000033e3e7812 */ /* 0x000fca00078ec0ff */
[----:B------:R-:W3:Y:S01]  /*2940*/  LDC.U8 R54, c[0x3][0x366] ;  /* 0x00c0d980ff367b82 */ /* 0x000ee20000000000 */
[----:B0-----:R-:W-:Y:S02]  /*2950*/  SHF.R.U32.HI R61, RZ, 0x2, R60 ;  /* 0x00000002ff3d7819 */ /* 0x001fe4000001163c */
[----:B------:R-:W-:-:S05]  /*2960*/  LOP3.LUT R60, R60, 0x3, RZ, 0xc0, !PT ;  /* 0x000000033c3c7812 */ /* 0x000fca00078ec0ff */
[----:B------:R-:W0:Y:S01]  /*2970*/  LDC.U8 R52, c[0x3][0x367] ;  /* 0x00c0d9c0ff347b82 */ /* 0x000e220000000000 */
[----:B-----5:R-:W-:Y:S02]  /*2980*/  SHF.R.U32.HI R59, RZ, 0x2, R58 ;  /* 0x00000002ff3b7819 */ /* 0x020fe4000001163a */
[----:B------:R-:W-:-:S05]  /*2990*/  LOP3.LUT R58, R58, 0x3, RZ, 0xc0, !PT ;  /* 0x000000033a3a7812 */ /* 0x000fca00078ec0ff */
[----:B----4-:R-:W1:Y:S01]  /*29a0*/  LDC.U8 R2, c[0x3][0x368] ;  /* 0x00c0da00ff027b82 */ /* 0x010e620000000000 */
        /* <DEDUP_REMOVED lines=9> */
[----:B-1----:R-:W-:Y:S02]  /*2a40*/  SHF.R.U32.HI R19, RZ, 0x2, R2 ;  /* 0x00000002ff137819 */ /* 0x002fe40000011602 */
[----:B------:R-:W-:-:S05]  /*2a50*/  LOP3.LUT R2, R2, 0x3, RZ, 0xc0, !PT ;  /* 0x0000000302027812 */ /* 0x000fca00078ec0ff */
[----:B------:R-:W1:Y:S01]  /*2a60*/  LDC.U8 R10, c[0x3][0x36c] ;  /* 0x00c0db00ff0a7b82 */ /* 0x000e620000000000 */
        /* <DEDUP_REMOVED lines=13> */
[----:B------:R-:W-:Y:S02]  /*2b40*/  LOP3.LUT R12, R12, 0x3, RZ, 0xc0, !PT ;  /* 0x000000030c0c7812 */ /* 0x000fe400078ec0ff */
[----:B---3--:R-:W-:Y:S02]  /*2b50*/  SHF.R.U32.HI R13, RZ, 0x2, R14 ;  /* 0x00000002ff0d7819 */ /* 0x008fe4000001160e */
[----:B------:R-:W-:Y:S02]  /*2b60*/  LOP3.LUT R14, R14, 0x3, RZ, 0xc0, !PT ;  /* 0x000000030e0e7812 */ /* 0x000fe400078ec0ff */
[----:B0-----:R-:W-:Y:S02]  /*2b70*/  SHF.R.U32.HI R15, RZ, 0x2, R16 ;  /* 0x00000002ff0f7819 */ /* 0x001fe40000011610 */
[----:B------:R-:W-:-:S02]  /*2b80*/  LOP3.LUT R16, R16, 0x3, RZ, 0xc0, !PT ;  /* 0x0000000310107812 */ /* 0x000fc400078ec0ff */
[----:B-1----:R-:W-:Y:S02]  /*2b90*/  SHF.R.U32.HI R17, RZ, 0x2, R18 ;  /* 0x00000002ff117819 */ /* 0x002fe40000011612 */
[----:B------:R-:W-:-:S07]  /*2ba0*/  LOP3.LUT R18, R18, 0x3, RZ, 0xc0, !PT ;  /* 0x0000000312127812 */ /* 0x000fce00078ec0ff */
.L_x_490:
[----:B------:R-:W0:Y:S01]  /*2bb0*/  LDCU UR4, c[0x3][0x94] ;  /* 0x00c01280ff0477ac */ /* 0x000e220008000800 */
[----:B------:R-:W-:-:S04]  /*2bc0*/  UIADD3 UR5, UPT, UPT, UR5, 0x1, URZ ;  /* 0x0000000105057890 */ /* 0x000fc8000fffe0ff */
[----:B0-----:R-:W-:-:S03]  /*2bd0*/  UISETP.NE.AND UP1, UPT, UR5, UR4, UPT ;  /* 0x000000040500728c */ /* 0x001fc6000bf25270 */
[----:B------:R-:W-:-:S08]  /*2be0*/  UMOV UR4, URZ ;  /* 0x000000ff00047c82 */ /* 0x000fd00008000000 */
.L_x_489:
[----:B------:R-:W0:Y:S01]  /*2bf0*/  LDCU UR7, c[0x3][UR12] ;  /* 0x00c000000c0777ac */ /* 0x000e220008000800 */
[----:B------:R-:W1:Y:S01]  /*2c00*/  LDCU UR6, c[0x3][0x90] ;  /* 0x00c01200ff0677ac */ /* 0x000e620008000800 */
[----:B------:R-:W-:Y:S01]  /*2c10*/  UIADD3 UR4, UPT, UPT, UR4, 0x1, URZ ;  /* 0x0000000104047890 */ /* 0x000fe2000fffe0ff */
[----:B0-----:R-:W-:-:S03]  /*2c20*/  IMAD.U32 R20, RZ, RZ, UR7 ;  /* 0x00000007ff147e24 */ /* 0x001fc6000f8e00ff */
[----:B-1----:R-:W-:Y:S02]  /*2c30*/  UISETP.NE.AND UP0, UPT, UR4, UR6, UPT ;  /* 0x000000060400728c */ /* 0x002fe4000bf05270 */
[----:B------:R-:W-:-:S13]  /*2c40*/  ISETP.GT.AND P0, PT, R20, 0x7, PT ;  /* 0x000000071400780c */ /* 0x000fda0003f04270 */
[----:B------:R-:W-:Y:S05]  /*2c50*/  @!P0 BRA `(.L_x_26) ;  /* 0x0000001400208947 */ /* 0x000fea0003800000 */
[----:B------:R-:W0:Y:S01]  /*2c60*/  LDC.64 R20, c[0x0][0x380] ;  /* 0x0000e000ff147b82 */ /* 0x000e220000000a00 */
[----:B------:R-:W-:-:S05]  /*2c70*/  IMAD.U32 R34, RZ, RZ, UR7 ;  /* 0x00000007ff227e24 */ /* 0x000fca000f8e00ff */
[----:B------:R-:W-:-:S04]  /*2c80*/  SHF.R.S32.HI R34, RZ, 0x3, R34 ;  /* 0x00000003ff227819 */ /* 0x000fc80000011422 */
[C---:B------:R-:W-:Y:S02]  /*2c90*/  ISETP.GE.AND P0, PT, R34.reuse, 0x4, PT ;  /* 0x000000042200780c */ /* 0x040fe40003f06270 */
[----:B------:R-:W-:Y:S01]  /*2ca0*/  VIMNMX R34, PT, PT, R34, 0x1, !PT ;  /* 0x0000000122227848 */ /* 0x000fe20007fe0100 */
[----:B------:R-:W-:-:S03]  /*2cb0*/  IMAD.MOV.U32 R32, RZ, RZ, RZ ;  /* 0x000000ffff207224 */ /* 0x000fc600078e00ff */
[----:B------:R-:W-:Y:S01]  /*2cc0*/  LOP3.LUT R33, R34, 0x3, RZ, 0xc0, !PT ;  /* 0x0000000322217812 */ /* 0x000fe200078ec0ff */
[----:B0-----:R-:W-:-:S05]  /*2cd0*/  IMAD.WIDE R20, R69, 0x30, R20 ;  /* 0x0000003045147825 */ /* 0x001fca00078e0214 */
[----:B------:R0:W5:Y:S04]  /*2ce0*/  LDG.E R35, desc[UR18][R20.64+0x20] ;  /* 0x0000201214237981 */ /* 0x000168000c1e1900 */
[----:B------:R0:W5:Y:S04]  /*2cf0*/  LDG.E.64 R30, desc[UR18][R20.64+0x28] ;  /* 0x00002812141e7981 */ /* 0x000168000c1e1b00 */
[----:B------:R0:W5:Y:S04]  /*2d00*/  LDG.E.64 R22, desc[UR18][R20.64] ;  /* 0x0000001214167981 */ /* 0x000168000c1e1b00 */
[----:B------:R0:W5:Y:S04]  /*2d10*/  LDG.E.64 R24, desc[UR18][R20.64+0x8] ;  /* 0x0000081214187981 */ /* 0x000168000c1e1b00 */
[----:B------:R0:W5:Y:S04]  /*2d20*/  LDG.E.64 R26, desc[UR18][R20.64+0x10] ;  /* 0x00001012141a7981 */ /* 0x000168000c1e1b00 */
[----:B------:R0:W5:Y:S01]  /*2d30*/  LDG.E.64 R28, desc[UR18][R20.64+0x18] ;  /* 0x00001812141c7981 */ /* 0x000162000c1e1b00 */
[----:B------:R-:W-:Y:S05]  /*2d40*/  @!P0 BRA `(.L_x_27) ;  /* 0x0000000400108947 */ /* 0x000fea0003800000 */
[----:B------:R-:W-:Y:S01]  /*2d50*/  LOP3.LUT R32, R34, 0xffffffc, RZ, 0xc0, !PT ;  /* 0x0ffffffc22207812 */ /* 0x000fe200078ec0ff */
[----:B-----5:R-:W-:Y:S02]  /*2d60*/  IMAD.MOV.U32 R36, RZ, RZ, R24 ;  /* 0x000000ffff247224 */ /* 0x020fe400078e0018 */
[----:B------:R-:W-:Y:S02]  /*2d70*/  IMAD.MOV.U32 R38, RZ, RZ, R23 ;  /* 0x000000ffff267224 */ /* 0x000fe400078e0017 */
[----:B------:R-:W-:Y:S02]  /*2d80*/  IMAD.MOV.U32 R37, RZ, RZ, R25 ;  /* 0x000000ffff257224 */ /* 0x000fe400078e0019 */
[----:B------:R-:W-:Y:S02]  /*2d90*/  IMAD.MOV.U32 R23, RZ, RZ, R0 ;  /* 0x000000ffff177224 */ /* 0x000fe400078e0000 */
[----:B------:R-:W-:-:S07]  /*2da0*/  IMAD.MOV R24, RZ, RZ, -R32 ;  /* 0x000000ffff187224 */ /* 0x000fce00078e0a20 */
.L_x_28:
[----:B------:R-:W-:Y:S01]  /*2db0*/  SHF.R.U32.HI R25, RZ, 0x2, R38 ;  /* 0x00000002ff197819 */ /* 0x000fe20000011626 */
[----:B------:R-:W-:Y:S01]  /*2dc0*/  IMAD.MOV.U32 R45, RZ, RZ, R27 ;  /* 0x000000ffff2d7224 */ /* 0x000fe200078e001b */
[----:B------:R-:W-:Y:S01]  /*2dd0*/  SHF.R.U32.HI R41, RZ, 0x2, R36 ;  /* 0x00000002ff297819 */ /* 0x000fe20000011624 */
[----:B------:R-:W-:Y:S01]  /*2de0*/  IMAD.MOV.U32 R43, RZ, RZ, 0x2f800000 ;  /* 0x2f800000ff2b7424 */ /* 0x000fe200078e00ff */
[----:B------:R-:W-:Y:S01]  /*2df0*/  LOP3.LUT R25, R25, R38, RZ, 0x3c, !PT ;  /* 0x0000002619197212 */ /* 0x000fe200078e3cff */
[----:B------:R-:W-:Y:S01]  /*2e00*/  IMAD.SHL.U32 R38, R27, 0x10, RZ ;  /* 0x000000101b267824 */ /* 0x000fe200078e00ff */
[----:B------:R-:W-:Y:S01]  /*2e10*/  LOP3.LUT R41, R41, R36, RZ, 0x3c, !PT ;  /* 0x0000002429297212 */ /* 0x000fe200078e3cff */
[----:B------:R-:W-:Y:S01]  /*2e20*/  VIADD R24, R24, 0x4 ;  /* 0x0000000418187836 */ /* 0x000fe20000000000 */
[----:B------:R-:W-:Y:S01]  /*2e30*/  SHF.R.U32.HI R40, RZ, 0x2, R37 ;  /* 0x00000002ff287819 */ /* 0x000fe20000011625 */
[----:B------:R-:W-:-:S03]  /*2e40*/  IMAD.SHL.U32 R39, R25, 0x2, RZ ;  /* 0x0000000219277824 */ /* 0x000fc600078e00ff */
[----:B------:R-:W-:Y:S02]  /*2e50*/  LOP3.LUT R40, R40, R37, RZ, 0x3c, !PT ;  /* 0x0000002528287212 */ /* 0x000fe400078e3cff */
[----:B------:R-:W-:Y:S02]  /*2e60*/  LOP3.LUT R38, R27, R38, R39, 0x96, !PT ;  /* 0x000000261b267212 */ /* 0x000fe400078e9627 */
[----:B------:R-:W-:Y:S01]  /*2e70*/  ISETP.NE.AND P1, PT, R24, RZ, PT ;  /* 0x000000ff1800720c */ /* 0x000fe20003f25270 */
[----:B------:R-:W-:Y:S01]  /*2e80*/  IMAD.SHL.U32 R39, R40, 0x2, RZ ;  /* 0x0000000228277824 */ /* 0x000fe200078e00ff */
[----:B------:R-:W-:Y:S01]  /*2e90*/  LOP3.LUT R25, R38, R25, RZ, 0x3c, !PT ;  /* 0x0000001926197212 */ /* 0x000fe200078e3cff */
[----:B------:R-:W-:-:S04]  /*2ea0*/  IMAD.SHL.U32 R38, R41, 0x2, RZ ;  /* 0x0000000229267824 */ /* 0x000fc800078e00ff */
[----:B------:R-:W-:-:S05]  /*2eb0*/  IMAD.SHL.U32 R36, R25, 0x10, RZ ;  /* 0x0000001019247824 */ /* 0x000fca00078e00ff */
[----:B------:R-:W-:-:S04]  /*2ec0*/  LOP3.LUT R36, R25, R36, R38, 0x96, !PT ;  /* 0x0000002419247212 */ /* 0x000fc800078e9626 */
[----:B------:R-:W-:Y:S02]  /*2ed0*/  LOP3.LUT R37, R36, R41, RZ, 0x3c, !PT ;  /* 0x0000002924257212 */ /* 0x000fe400078e3cff */
[----:B------:R-:W-:Y:S02]  /*2ee0*/  SHF.R.U32.HI R41, RZ, 0x2, R26 ;  /* 0x00000002ff297819 */ /* 0x000fe4000001161a */
[C---:B------:R-:W-:Y:S01]  /*2ef0*/  IADD3 R36, PT, PT, R22.reuse, 0x587c5, R25 ;  /* 0x000587c516247810 */ /* 0x040fe20007ffe019 */
[----:B------:R-:W-:Y:S01]  /*2f00*/  IMAD.SHL.U32 R38, R37, 0x10, RZ ;  /* 0x0000001025267824 */ /* 0x000fe200078e00ff */
[----:B------:R-:W-:Y:S02]  /*2f10*/  LOP3.LUT R42, R41, R26, RZ, 0x3c, !PT ;  /* 0x0000001a292a7212 */ /* 0x000fe400078e3cff */
[----:B------:R-:W-:Y:S02]  /*2f20*/  IADD3 R26, PT, PT, R22, 0xb0f8a, R37 ;  /* 0x000b0f8a161a7810 */ /* 0x000fe40007ffe025 */
[----:B------:R-:W-:-:S02]  /*2f30*/  LOP3.LUT R39, R37, R38, R39, 0x96, !PT ;  /* 0x0000002625277212 */ /* 0x000fc400078e9627 */
[----:B------:R-:W-:Y:S02]  /*2f40*/  I2FP.F32.U32 R36, R36 ;  /* 0x0000002400247245 */ /* 0x000fe40000201000 */
[----:B------:R-:W-:Y:S01]  /*2f50*/  LOP3.LUT R41, R39, R40, RZ, 0x3c, !PT ;  /* 0x0000002827297212 */ /* 0x000fe200078e3cff */
[----:B------:R-:W-:Y:S01]  /*2f60*/  IMAD.SHL.U32 R39, R42, 0x2, RZ ;  /* 0x000000022a277824 */ /* 0x000fe200078e00ff */
[----:B------:R-:W-:Y:S01]  /*2f70*/  I2FP.F32.U32 R26, R26 ;  /* 0x0000001a001a7245 */ /* 0x000fe20000201000 */
[-C--:B------:R-:W-:Y:S02]  /*2f80*/  FFMA R36, R36, R43.reuse, 1.1641532182693481445e-10 ;  /* 0x2f00000024247423 */ /* 0x080fe4000000002b */
[----:B------:R-:W-:Y:S02]  /*2f90*/  IMAD.SHL.U32 R38, R41, 0x10, RZ ;  /* 0x0000001029267824 */ /* 0x000fe400078e00ff */
[----:B------:R-:W-:Y:S01]  /*2fa0*/  FFMA R26, R26, R43, 1.1641532182693481445e-10 ;  /* 0x2f0000001a1a7423 */ /* 0x000fe2000000002b */
[----:B------:R-:W-:-:S02]  /*2fb0*/  FMUL R36, R36, 100000 ;  /* 0x47c3500024247820 */ /* 0x000fc40000400000 */
[----:B------:R-:W-:Y:S01]  /*2fc0*/  LOP3.LUT R39, R41, R38, R39, 0x96, !PT ;  /* 0x0000002629277212 */ /* 0x000fe200078e9627 */
[----:B------:R-:W-:Y:S01]  /*2fd0*/  FMUL R26, R26, 100000 ;  /* 0x47c350001a1a7820 */ /* 0x000fe20000400000 */
[C---:B------:R-:W-:Y:S01]  /*2fe0*/  IADD3 R38, PT, PT, R22.reuse, 0x10974f, R41 ;  /* 0x0010974f16267810 */ /* 0x040fe20007ffe029 */
[----:B------:R-:W-:Y:S01]  /*2ff0*/  VIADD R22, R22, 0x161f14 ;  /* 0x00161f1416167836 */ /* 0x000fe20000000000 */
[----:B------:R-:W-:Y:S01]  /*3000*/  LOP3.LUT R27, R39, R42, RZ, 0x3c, !PT ;  /* 0x0000002a271b7212 */ /* 0x000fe200078e3cff */
[----:B------:R-:W-:Y:S01]  /*3010*/  F2I.TRUNC.NTZ R36, R36 ;  /* 0x0000002400247305 */ /* 0x000fe2000020f100 */
[----:B------:R-:W-:-:S03]  /*3020*/  I2FP.F32.U32 R38, R38 ;  /* 0x0000002600267245 */ /* 0x000fc60000201000 */
[----:B------:R-:W-:Y:S02]  /*3030*/  IMAD.IADD R40, R27, 0x1, R22 ;  /* 0x000000011b287824 */ /* 0x000fe400078e0216 */
[----:B------:R-:W-:Y:S02]  /*3040*/  FFMA R38, R38, R43, 1.1641532182693481445e-10 ;  /* 0x2f00000026267423 */ /* 0x000fe4000000002b */
[----:B------:R1:W2:Y:S01]  /*3050*/  F2I.TRUNC.NTZ R39, R26 ;  /* 0x0000001a00277305 */ /* 0x0002a2000020f100 */
[----:B------:R-:W-:Y:S01]  /*3060*/  I2FP.F32.U32 R42, R40 ;  /* 0x00000028002a7245 */ /* 0x000fe20000201000 */
[----:B------:R-:W-:Y:S01]  /*3070*/  FMUL R40, R38, 100000 ;  /* 0x47c3500026287820 */ /* 0x000fe20000400000 */
[----:B------:R-:W-:-:S03]  /*3080*/  IMAD.MOV.U32 R38, RZ, RZ, R45 ;  /* 0x000000ffff267224 */ /* 0x000fc600078e002d */
[----:B------:R-:W-:Y:S02]  /*3090*/  FFMA R42, R42, R43, 1.1641532182693481445e-10 ;  /* 0x2f0000002a2a7423 */ /* 0x000fe4000000002b */
[----:B------:R-:W-:Y:S01]  /*30a0*/  F2I.TRUNC.NTZ R40, R40 ;  /* 0x0000002800287305 */ /* 0x000fe2000020f100 */
[----:B-1----:R-:W-:Y:S02]  /*30b0*/  IMAD.MOV.U32 R26, RZ, RZ, R41 ;  /* 0x000000ffff1a7224 */ /* 0x002fe400078e0029 */
[----:B------:R-:W-:Y:S01]  /*30c0*/  FMUL R42, R42, 100000 ;  /* 0x47c350002a2a7820 */ /* 0x000fe20000400000 */
[----:B--2---:R-:W-:-:S04]  /*30d0*/  PRMT R36, R36, 0x3340, R39 ;  /* 0x0000334024247816 */ /* 0x004fc80000000027 */
[----:B------:R-:W1:Y:S02]  /*30e0*/  F2I.TRUNC.NTZ R43, R42 ;  /* 0x0000002a002b7305 */ /* 0x000e64000020f100 */
[----:B-1----:R-:W-:-:S04]  /*30f0*/  PRMT R43, R40, 0x3340, R43 ;  /* 0x00003340282b7816 */ /* 0x002fc8000000002b */
[----:B------:R-:W-:Y:S01]  /*3100*/  PRMT R44, R36, 0x5410, R43 ;  /* 0x00005410242c7816 */ /* 0x000fe2000000002b */
[----:B------:R-:W-:-:S04]  /*3110*/  IMAD.MOV.U32 R36, RZ, RZ, R25 ;  /* 0x000000ffff247224 */ /* 0x000fc800078e0019 */
[----:B------:R1:W-:Y:S02]  /*3120*/  STL [R23], R44 ;  /* 0x0000002c17007387 */ /* 0x0003e40000100800 */
[----:B-1----:R-:W-:Y:S01]  /*3130*/  VIADD R23, R23, 0x4 ;  /* 0x0000000417177836 */ /* 0x002fe20000000000 */
[----:B------:R-:W-:Y:S06]  /*3140*/  @P1 BRA `(.L_x_28) ;  /* 0xfffffffc00181947 */ /* 0x000fec000383ffff */
[----:B------:R-:W-:Y:S02]  /*3150*/  IMAD.MOV.U32 R24, RZ, RZ, R25 ;  /* 0x000000ffff187224 */ /* 0x000fe400078e0019 */
[----:B------:R-:W-:Y:S02]  /*3160*/  IMAD.MOV.U32 R23, RZ, RZ, R45 ;  /* 0x000000ffff177224 */ /* 0x000fe400078e002d */
[----:B------:R-:W-:Y:S02]  /*3170*/  IMAD.MOV.U32 R25, RZ, RZ, R37 ;  /* 0x000000ffff197224 */ /* 0x000fe400078e0025 */
[----:B------:R-:W-:-:S07]  /*3180*/  IMAD.MOV.U32 R26, RZ, RZ, R41 ;  /* 0x000000ffff1a7224 */ /* 0x000fce00078e0029 */
.L_x_27:
[----:B------:R-:W-:-:S13]  /*3190*/  ISETP.NE.AND P1, PT, R33, RZ, PT ;  /* 0x000000ff2100720c */ /* 0x000fda0003f25270 */
[----:B------:R-:W-:Y:S05]  /*31a0*/  @!P1 BRA `(.L_x_29) ;  /* 0x0000000400009947 */ /* 0x000fea0003800000 */
[----:B-----5:R-:W-:Y:S01]  /*31b0*/  SHF.R.U32.HI R36, RZ, 0x2, R23 ;  /* 0x00000002ff247819 */ /* 0x020fe20000011617 */
[----:B------:R-:W-:Y:S01]  /*31c0*/  IMAD.SHL.U32 R38, R27, 0x10, RZ ;  /* 0x000000101b267824 */ /* 0x000fe200078e00ff */
[----:B------:R-:W-:Y:S01]  /*31d0*/  ISETP.NE.AND P2, PT, R33, 0x1, PT ;  /* 0x000000012100780c */ /* 0x000fe20003f45270 */
[----:B------:R-:W-:Y:S01]  /*31e0*/  VIADD R37, R22, 0x587c5 ;  /* 0x000587c516257836 */ /* 0x000fe20000000000 */
[----:B------:R-:W-:Y:S01]  /*31f0*/  LOP3.LUT R36, R36, R23, RZ, 0x3c, !PT ;  /* 0x0000001724247212 */ /* 0x000fe200078e3cff */
[----:B------:R-:W-:Y:S02]  /*3200*/  IMAD.MOV.U32 R44, RZ, RZ, 0x2f800000 ;  /* 0x2f800000ff2c7424 */ /* 0x000fe400078e00ff */
[----:B------:R-:W-:Y:S02]  /*3210*/  IMAD.IADD R41, R1, 0x1, R32 ;  /* 0x0000000101297824 */ /* 0x000fe400078e0220 */
[----:B------:R-:W-:Y:S02]  /*3220*/  IMAD.SHL.U32 R23, R36, 0x2, RZ ;  /* 0x0000000224177824 */ /* 0x000fe400078e00ff */
[----:B------:R-:W-:-:S02]  /*3230*/  IMAD.MOV.U32 R32, RZ, RZ, R25 ;  /* 0x000000ffff207224 */ /* 0x000fc400078e0019 */
[----:B------:R-:W-:Y:S01]  /*3240*/  IMAD.MOV.U32 R39, RZ, RZ, R27 ;  /* 0x000000ffff277224 */ /* 0x000fe200078e001b */
[----:B------:R-:W-:Y:S01]  /*3250*/  LOP3.LUT R23, R27, R38, R23, 0x96, !PT ;  /* 0x000000261b177212 */ /* 0x000fe200078e9617 */
[----:B------:R-:W-:-:S03]  /*3260*/  IMAD.MOV.U32 R38, RZ, RZ, R26 ;  /* 0x000000ffff267224 */ /* 0x000fc600078e001a */
[----:B------:R-:W-:-:S05]  /*3270*/  LOP3.LUT R42, R23, R36, RZ, 0x3c, !PT ;  /* 0x00000024172a7212 */ /* 0x000fca00078e3cff */
[----:B------:R-:W-:Y:S02]  /*3280*/  IMAD.IADD R23, R42, 0x1, R37 ;  /* 0x000000012a177824 */ /* 0x000fe400078e0225 */
[----:B------:R-:W-:-:S03]  /*3290*/  IMAD.MOV.U32 R40, RZ, RZ, R42 ;  /* 0x000000ffff287224 */ /* 0x000fc600078e002a */
[----:B------:R-:W-:-:S05]  /*32a0*/  I2FP.F32.U32 R23, R23 ;  /* 0x0000001700177245 */ /* 0x000fca0000201000 */
[----:B------:R-:W-:-:S04]  /*32b0*/  FFMA R23, R23, R44, 1.1641532182693481445e-10 ;  /* 0x2f00000017177423 */ /* 0x000fc8000000002c */
[----:B------:R-:W-:Y:S01]  /*32c0*/  FMUL R36, R23, 100000 ;  /* 0x47c3500017247820 */ /* 0x000fe20000400000 */
[----:B------:R-:W-:-:S05]  /*32d0*/  IMAD.MOV.U32 R23, RZ, RZ, R24 ;  /* 0x000000ffff177224 */ /* 0x000fca00078e0018 */
[----:B------:R-:W1:Y:S02]  /*32e0*/  F2I.TRUNC.NTZ R36, R36 ;  /* 0x0000002400247305 */ /* 0x000e64000020f100 */
[----:B-1----:R1:W-:Y:S01]  /*32f0*/  STL.U8 [R41+0x70], R36 ;  /* 0x0000702429007387 */ /* 0x0023e20000100000 */
[----:B------:R-:W-:Y:S05]  /*3300*/  @!P2 BRA `(.L_x_30) ;  /* 0x000000000094a947 */ /* 0x000fea0003800000 */
[----:B------:R-:W-:Y:S01]  /*3310*/  SHF.R.U32.HI R23, RZ, 0x2, R24 ;  /* 0x00000002ff177819 */ /* 0x000fe20000011618 */
[----:B------:R-:W-:Y:S01]  /*3320*/  IMAD.MOV.U32 R32, RZ, RZ, R26 ;  /* 0x000000ffff207224 */ /* 0x000fe200078e001a */
[----:B------:R-:W-:Y:S01]  /*3330*/  ISETP.NE.AND P2, PT, R33, 0x2, PT ;  /* 0x000000022100780c */ /* 0x000fe20003f45270 */
[----:B------:R-:W-:Y:S01]  /*3340*/  IMAD.MOV.U32 R38, RZ, RZ, R27 ;  /* 0x000000ffff267224 */ /* 0x000fe200078e001b */
[----:B------:R-:W-:Y:S01]  /*3350*/  LOP3.LUT R23, R23, R24, RZ, 0x3c, !PT ;  /* 0x0000001817177212 */ /* 0x000fe200078e3cff */
[----:B------:R-:W-:Y:S02]  /*3360*/  IMAD.SHL.U32 R24, R42, 0x10, RZ ;  /* 0x000000102a187824 */ /* 0x000fe400078e00ff */
[----:B------:R-:W-:Y:S02]  /*3370*/  IMAD.MOV.U32 R39, RZ, RZ, R42 ;  /* 0x000000ffff277224 */ /* 0x000fe400078e002a */
[----:B------:R-:W-:-:S05]  /*3380*/  IMAD.SHL.U32 R37, R23, 0x2, RZ ;  /* 0x0000000217257824 */ /* 0x000fca00078e00ff */
[----:B------:R-:W-:Y:S01]  /*3390*/  LOP3.LUT R24, R42, R24, R37, 0x96, !PT ;  /* 0x000000182a187212 */ /* 0x000fe200078e9625 */
[----:B------:R-:W-:-:S03]  /*33a0*/  VIADD R37, R22, 0xb0f8a ;  /* 0x000b0f8a16257836 */ /* 0x000fc60000000000 */
[----:B------:R-:W-:-:S05]  /*33b0*/  LOP3.LUT R40, R24, R23, RZ, 0x3c, !PT ;  /* 0x0000001718287212 */ /* 0x000fca00078e3cff */
[----:B------:R-:W-:-:S05]  /*33c0*/  IMAD.IADD R23, R40, 0x1, R37 ;  /* 0x0000000128177824 */ /* 0x000fca00078e0225 */
[----:B------:R-:W-:-:S05]  /*33d0*/  I2FP.F32.U32 R23, R23 ;  /* 0x0000001700177245 */ /* 0x000fca0000201000 */
[----:B------:R-:W-:-:S04]  /*33e0*/  FFMA R23, R23, R44, 1.1641532182693481445e-10 ;  /* 0x2f00000017177423 */ /* 0x000fc8000000002c */
[----:B------:R-:W-:Y:S01]  /*33f0*/  FMUL R24, R23, 100000 ;  /* 0x47c3500017187820 */ /* 0x000fe20000400000 */
[----:B------:R-:W-:-:S05]  /*3400*/  IMAD.MOV.U32 R23, RZ, RZ, R25 ;  /* 0x000000ffff177224 */ /* 0x000fca00078e0019 */
[----:B------:R-:W2:Y:S02]  /*3410*/  F2I.TRUNC.NTZ R24, R24 ;  /* 0x0000001800187305 */ /* 0x000ea4000020f100 */
[----:B--2---:R2:W-:Y:S01]  /*3420*/  STL.U8 [R41+0x71], R24 ;  /* 0x0000711829007387 */ /* 0x0045e20000100000 */
[----:B------:R-:W-:Y:S05]  /*3430*/  @!P2 BRA `(.L_x_30) ;  /* 0x000000000048a947 */ /* 0x000fea0003800000 */
[----:B--2---:R-:W-:Y:S01]  /*3440*/  SHF.R.U32.HI R24, RZ, 0x2, R25 ;  /* 0x00000002ff187819 */ /* 0x004fe20000011619 */
[----:B------:R-:W-:Y:S02]  /*3450*/  IMAD.SHL.U32 R23, R40, 0x10, RZ ;  /* 0x0000001028177824 */ /* 0x000fe400078e00ff */
[----:B------:R-:W-:Y:S01]  /*3460*/  VIADD R37, R22, 0x10974f ;  /* 0x0010974f16257836 */ /* 0x000fe20000000000 */
[----:B------:R-:W-:Y:S01]  /*3470*/  LOP3.LUT R24, R24, R25, RZ, 0x3c, !PT ;  /* 0x0000001918187212 */ /* 0x000fe200078e3cff */
[----:B------:R-:W-:Y:S02]  /*3480*/  IMAD.MOV.U32 R39, RZ, RZ, R40 ;  /* 0x000000ffff277224 */ /* 0x000fe400078e0028 */
[----:B------:R-:W-:Y:S02]  /*3490*/  IMAD.MOV.U32 R32, RZ, RZ, R27 ;  /* 0x000000ffff207224 */ /* 0x000fe400078e001b */
[----:B------:R-:W-:Y:S02]  /*34a0*/  IMAD.SHL.U32 R25, R24, 0x2, RZ ;  /* 0x0000000218197824 */ /* 0x000fe400078e00ff */
[----:B------:R-:W-:-:S03]  /*34b0*/  IMAD.MOV.U32 R38, RZ, RZ, R42 ;  /* 0x000000ffff267224 */ /* 0x000fc600078e002a */
[----:B------:R-:W-:-:S04]  /*34c0*/  LOP3.LUT R23, R40, R23, R25, 0x96, !PT ;  /* 0x0000001728177212 */ /* 0x000fc800078e9619 */
[----:B------:R-:W-:Y:S01]  /*34d0*/  LOP3.LUT R24, R23, R24, RZ, 0x3c, !PT ;  /* 0x0000001817187212 */ /* 0x000fe200078e3cff */
[----:B------:R-:W-:-:S04]  /*34e0*/  IMAD.MOV.U32 R23, RZ, RZ, R26 ;  /* 0x000000ffff177224 */ /* 0x000fc800078e001a */
[----:B------:R-:W-:Y:S02]  /*34f0*/  IMAD.IADD R22, R24, 0x1, R37 ;  /* 0x0000000118167824 */ /* 0x000fe400078e0225 */
[----:B------:R-:W-:-:S03]  /*3500*/  IMAD.MOV.U32 R40, RZ, RZ, R24 ;  /* 0x000000ffff287224 */ /* 0x000fc600078e0018 */
[----:B------:R-:W-:-:S05]  /*3510*/  I2FP.F32.U32 R22, R22 ;  /* 0x0000001600167245 */ /* 0x000fca0000201000 */
[----:B------:R-:W-:-:S04]  /*3520*/  FFMA R22, R22, R44, 1.1641532182693481445e-10 ;  /* 0x2f00000016167423 */ /* 0x000fc8000000002c */
[----:B------:R-:W-:-:S06]  /*3530*/  FMUL R22, R22, 100000 ;  /* 0x47c3500016167820 */ /* 0x000fcc0000400000 */
[----:B------:R-:W2:Y:S02]  /*3540*/  F2I.TRUNC.NTZ R22, R22 ;  /* 0x0000001600167305 */ /* 0x000ea4000020f100 */
[----:B--2---:R3:W-:Y:S02]  /*3550*/  STL.U8 [R41+0x72], R22 ;  /* 0x0000721629007387 */ /* 0x0047e40000100000 */
.L_x_30:
[----:B---3--:R-:W-:Y:S02]  /*3560*/  IMAD.MOV.U32 R22, RZ, RZ, R37 ;  /* 0x000000ffff167224 */ /* 0x008fe400078e0025 */
[----:B--2---:R-:W-:Y:S02]  /*3570*/  IMAD.MOV.U32 R24, RZ, RZ, R32 ;  /* 0x000000ffff187224 */ /* 0x004fe400078e0020 */
[----:B------:R-:W-:Y:S02]  /*3580*/  IMAD.MOV.U32 R25, RZ, RZ, R38 ;  /* 0x000000ffff197224 */ /* 0x000fe400078e0026 */
[----:B------:R-:W-:Y:S02]  /*3590*/  IMAD.MOV.U32 R26, RZ, RZ, R39 ;  /* 0x000000ffff1a7224 */ /* 0x000fe400078e0027 */
[----:B------:R-:W-:-:S07]  /*35a0*/  IMAD.MOV.U32 R27, RZ, RZ, R40 ;  /* 0x000000ffff1b7224 */ /* 0x000fce00078e0028 */
.L_x_29:
[----:B-----5:R2:W-:Y:S01]  /*35b0*/  STG.E.64 desc[UR18][R20.64], R22 ;  /* 0x0000001614007986 */ /* 0x0205e2000c101b12 */
[----:B------:R-:W-:-:S03]  /*35c0*/  IMAD.MOV.U32 R32, RZ, RZ, RZ ;  /* 0x000000ffff207224 */ /* 0x000fc600078e00ff */
[----:B------:R2:W-:Y:S04]  /*35d0*/  STG.E.64 desc[UR18][R20.64+0x8], R24 ;  /* 0x0000081814007986 */ /* 0x0005e8000c101b12 */
[----:B------:R2:W-:Y:S04]  /*35e0*/  STG.E.64 desc[UR18][R20.64+0x10], R26 ;  /* 0x0000101a14007986 */ /* 0x0005e8000c101b12 */
[----:B------:R2:W-:Y:S04]  /*35f0*/  STG.E.64 desc[UR18][R20.64+0x18], R28 ;  /* 0x0000181c14007986 */ /* 0x0005e8000c101b12 */
[----:B------:R2:W-:Y:S04]  /*3600*/  STG.E.64 desc[UR18][R20.64+0x28], R30 ;  /* 0x0000281e14007986 */ /* 0x0005e8000c101b12 */
[----:B------:R2:W-:Y:S01]  /*3610*/  STG.E desc[UR18][R20.64+0x20], R35 ;  /* 0x0000202314007986 */ /* 0x0005e2000c101912 */
[----:B------:R-:W-:Y:S05]  /*3620*/  @!P0 BRA `(.L_x_31) ;  /* 0x0000000800648947 */ /* 0x000fea0003800000 */
[----:B------:R-:W-:Y:S01]  /*3630*/  LOP3.LUT R32, R34, 0xffffffc, RZ, 0xc0, !PT ;  /* 0x0ffffffc22207812 */ /* 0x000fe200078ec0ff */
[----:B0-2---:R-:W-:-:S03]  /*3640*/  IMAD.MOV.U32 R21, RZ, RZ, RZ ;  /* 0x000000ffff157224 */ /* 0x005fc600078e00ff */
[----:B------:R-:W-:-:S13]  /*3650*/  ISETP.GT.AND P0, PT, R32, RZ, PT ;  /* 0x000000ff2000720c */ /* 0x000fda0003f04270 */
[----:B------:R-:W-:Y:S05]  /*3660*/  @!P0 BRA `(.L_x_32) ;  /* 0x0000000800008947 */ /* 0x000fea0003800000 */
[----:B------:R-:W-:Y:S01]  /*3670*/  IMAD.IADD R20, R32, 0x1, -R21 ;  /* 0x0000000120147824 */ /* 0x000fe200078e0a15 */
[----:B------:R-:W-:-:S04]  /*3680*/  PLOP3.LUT P0, PT, PT, PT, PT, 0x80, 0x8 ;  /* 0x000000000008781c */ /* 0x000fc80003f0f070 */
[----:B------:R-:W-:-:S13]  /*3690*/  ISETP.GT.AND P2, PT, R20, 0xc, PT ;  /* 0x0000000c1400780c */ /* 0x000fda0003f44270 */
[----:B------:R-:W-:Y:S05]  /*36a0*/  @!P2 BRA `(.L_x_33) ;  /* 0x000000040040a947 */ /* 0x000fea0003800000 */
[----:B------:R-:W-:Y:S01]  /*36b0*/  PLOP3.LUT P0, PT, PT, PT, PT, 0x8, 0x80 ;  /* 0x000000000080781c */ /* 0x000fe20003f0e170 */
[----:B------:R-:W-:-:S12]  /*36c0*/  VIADD R22, R32, 0xfffffff4 ;  /* 0xfffffff420167836 */ /* 0x000fd80000000000 */
.L_x_34:
[----:B------:R-:W-:-:S05]  /*36d0*/  IMAD.IADD R31, R1, 0x1, R21 ;  /* 0x00000001011f7824 */ /* 0x000fca00078e0215 */
[----:B------:R-:W2:Y:S01]  /*36e0*/  LDL R20, [R31+0x70] ;  /* 0x000070001f147983 */ /* 0x000ea20000100800 */
[----:B0-----:R-:W0:Y:S08]  /*36f0*/  LDC.U8 R26, c[0x3][R21+0x100] ;  /* 0x00c04000151a7b82 */ /* 0x001e300000000000 */
[----:B------:R-:W3:Y:S08]  /*3700*/  LDC.U8 R27, c[0x3][R21+0x101] ;  /* 0x00c04040151b7b82 */ /* 0x000ef00000000000 */
[----:B------:R-:W4:Y:S08]  /*3710*/  LDC.U8 R28, c[0x3][R21+0x103] ;  /* 0x00c040c0151c7b82 */ /* 0x000f300000000000 */
[----:B------:R-:W5:Y:S01]  /*3720*/  LDC.U8 R29, c[0x3][R21+0x102] ;  /* 0x00c04080151d7b82 */ /* 0x000f620000000000 */
[----:B--2---:R-:W-:-:S02]  /*3730*/  PRMT R23, R20, 0x7770, RZ ;  /* 0x0000777014177816 */ /* 0x004fc400000000ff */
[C---:B------:R-:W-:Y:S02]  /*3740*/  PRMT R24, R20.reuse, 0x7771, RZ ;  /* 0x0000777114187816 */ /* 0x040fe400000000ff */
[C---:B------:R-:W-:Y:S02]  /*3750*/  PRMT R25, R20.reuse, 0x7773, RZ ;  /* 0x0000777314197816 */ /* 0x040fe400000000ff */
[----:B------:R-:W-:Y:S02]  /*3760*/  PRMT R20, R20, 0x7772, RZ ;  /* 0x0000777214147816 */ /* 0x000fe400000000ff */
[----:B0-----:R-:W-:Y:S02]  /*3770*/  LOP3.LUT R23, R26, 0xffff, R23, 0x48, !PT ;  /* 0x0000ffff1a177812 */ /* 0x001fe400078e4817 */
[----:B---3--:R-:W-:Y:S02]  /*3780*/  LOP3.LUT R24, R27, 0xffff, R24, 0x48, !PT ;  /* 0x0000ffff1b187812 */ /* 0x008fe400078e4818 */
[----:B----4-:R-:W-:-:S02]  /*3790*/  LOP3.LUT R25, R28, 0xffff, R25, 0x48, !PT ;  /* 0x0000ffff1c197812 */ /* 0x010fc400078e4819 */
[----:B-----5:R-:W-:Y:S02]  /*37a0*/  LOP3.LUT R20, R29, 0xffff, R20, 0x48, !PT ;  /* 0x0000ffff1d147812 */ /* 0x020fe400078e4814 */
[----:B------:R-:W-:Y:S02]  /*37b0*/  PRMT R24, R23, 0x3340, R24 ;  /* 0x0000334017187816 */ /* 0x000fe40000000018 */
[----:B------:R-:W-:Y:S01]  /*37c0*/  PRMT R25, R20, 0x3340, R25 ;  /* 0x0000334014197816 */ /* 0x000fe20000000019 */
[----:B------:R-:W-:-:S03]  /*37d0*/  VIADD R20, R21, 0x4 ;  /* 0x0000000415147836 */ /* 0x000fc60000000000 */
[----:B------:R-:W-:Y:S01]  /*37e0*/  PRMT R24, R24, 0x5410, R25 ;  /* 0x0000541018187816 */ /* 0x000fe20000000019 */
[----:B-1----:R-:W-:-:S04]  /*37f0*/  IMAD.IADD R36, R1, 0x1, R20 ;  /* 0x0000000101247824 */ /* 0x002fc800078e0214 */
        /* <DEDUP_REMOVED lines=40> */
[----:B------:R3:W4:Y:S08]  /*3a80*/  LDC.U8 R27, c[0x3][R21+0x10c] ;  /* 0x00c04300151b7b82 */ /* 0x0007300000000000 */
[----:B------:R3:W5:Y:S08]  /*3a90*/  LDC.U8 R28, c[0x3][R21+0x10d] ;  /* 0x00c04340151c7b82 */ /* 0x0007700000000000 */
[----:B------:R3:W0:Y:S08]  /*3aa0*/  LDC.U8 R31, c[0x3][R21+0x10f] ;  /* 0x00c043c0151f7b82 */ /* 0x0006300000000000 */
[----:B------:R3:W0:Y:S02]  /*3ab0*/  LDC.U8 R29, c[0x3][R21+0x10e] ;  /* 0x00c04380151d7b82 */ /* 0x0006240000000000 */
[----:B---3--:R-:W-:-:S05]  /*3ac0*/  VIADD R21, R21, 0x10 ;  /* 0x0000001015157836 */ /* 0x008fca0000000000 */
[----:B------:R-:W-:Y:S02]  /*3ad0*/  ISETP.GE.AND P2, PT, R21, R22, PT ;  /* 0x000000161500720c */ /* 0x000fe40003f46270 */
[C---:B--2---:R-:W-:Y:S02]  /*3ae0*/  PRMT R24, R20.reuse, 0x7770, RZ ;  /* 0x0000777014187816 */ /* 0x044fe400000000ff */
[C---:B-1----:R-:W-:Y:S02]  /*3af0*/  PRMT R25, R20.reuse, 0x7771, RZ ;  /* 0x0000777114197816 */ /* 0x042fe400000000ff */
[C---:B------:R-:W-:Y:S02]  /*3b00*/  PRMT R26, R20.reuse, 0x7773, RZ ;  /* 0x00007773141a7816 */ /* 0x040fe400000000ff */
[----:B------:R-:W-:Y:S02]  /*3b10*/  PRMT R20, R20, 0x7772, RZ ;  /* 0x0000777214147816 */ /* 0x000fe400000000ff */
[----:B----4-:R-:W-:-:S02]  /*3b20*/  LOP3.LUT R24, R27, 0xffff, R24, 0x48, !PT ;  /* 0x0000ffff1b187812 */ /* 0x010fc400078e4818 */
[----:B-----5:R-:W-:Y:S02]  /*3b30*/  LOP3.LUT R25, R28, 0xffff, R25, 0x48, !PT ;  /* 0x0000ffff1c197812 */ /* 0x020fe400078e4819 */
[----:B0-----:R-:W-:Y:S02]  /*3b40*/  LOP3.LUT R26, R31, 0xffff, R26, 0x48, !PT ;  /* 0x0000ffff1f1a7812 */ /* 0x001fe400078e481a */
[----:B------:R-:W-:Y:S02]  /*3b50*/  LOP3.LUT R29, R29, 0xffff, R20, 0x48, !PT ;  /* 0x0000ffff1d1d7812 */ /* 0x000fe400078e4814 */
[----:B------:R-:W-:Y:S02]  /*3b60*/  PRMT R25, R24, 0x3340, R25 ;  /* 0x0000334018197816 */ /* 0x000fe40000000019 */
[----:B------:R-:W-:-:S04]  /*3b70*/  PRMT R26, R29, 0x3340, R26 ;  /* 0x000033401d1a7816 */ /* 0x000fc8000000001a */
[----:B------:R-:W-:-:S05]  /*3b80*/  PRMT R25, R25, 0x5410, R26 ;  /* 0x0000541019197816 */ /* 0x000fca000000001a */
[----:B------:R0:W-:Y:S01]  /*3b90*/  STL [R30+0x80], R25 ;  /* 0x000080191e007387 */ /* 0x0001e20000100800 */
[----:B------:R-:W-:Y:S05]  /*3ba0*/  @!P2 BRA `(.L_x_34) ;  /* 0xfffffff800c8a947 */ /* 0x000fea000383ffff */
.L_x_33:
[----:B------:R-:W-:-:S05]  /*3bb0*/  IMAD.IADD R20, R32, 0x1, -R21 ;  /* 0x0000000120147824 */ /* 0x000fca00078e0a15 */
[----:B------:R-:W-:-:S13]  /*3bc0*/  ISETP.GT.AND P2, PT, R20, 0x4, PT ;  /* 0x000000041400780c */ /* 0x000fda0003f44270 */
[----:B------:R-:W-:Y:S05]  /*3bd0*/  @!P2 BRA `(.L_x_35) ;  /* 0x00000000009ca947 */ /* 0x000fea0003800000 */
        /* <DEDUP_REMOVED lines=39> */
.L_x_35:
[----:B------:R-:W-:-:S13]  /*3e50*/  ISETP.EQ.AND P2, PT, R21, R32, PT ;  /* 0x000000201500720c */ /* 0x000fda0003f42270 */
[----:B------:R-:W-:Y:S05]  /*3e60*/  @!P0 BRA P2, `(.L_x_31) ;  /* 0x0000000000548947 */ /* 0x000fea0001000000 */
.L_x_32:
[----:B---3--:R-:W-:-:S05]  /*3e70*/  IMAD.IADD R27, R1, 0x1, R21 ;  /* 0x00000001011b7824 */ /* 0x008fca00078e0215 */
[----:B--2---:R-:W2:Y:S01]  /*3e80*/  LDL R20, [R27+0x70] ;  /* 0x000070001b147983 */ /* 0x004ea20000100800 */
[----:B0-----:R0:W3:Y:S08]  /*3e90*/  LDC.U8 R25, c[0x3][R21+0x100] ;  /* 0x00c0400015197b82 */ /* 0x0010f00000000000 */
        /* <DEDUP_REMOVED lines=18> */
.L_x_31:
[----:B------:R-:W-:Y:S05]  /*3fc0*/  @!P1 BRA `(.L_x_26) ;  /* 0x0000000000449947 */ /* 0x000fea0003800000 */
[----:B--2---:R-:W-:-:S05]  /*3fd0*/  IMAD.IADD R23, R1, 0x1, R32 ;  /* 0x0000000101177824 */ /* 0x004fca00078e0220 */
[----:B0-----:R-:W2:Y:S01]  /*3fe0*/  LDL.U8 R20, [R23+0x70] ;  /* 0x0000700017147983 */ /* 0x001ea20000100000 */
[----:B------:R-:W2:Y:S01]  /*3ff0*/  LDC.U8 R21, c[0x3][R32+0x100] ;  /* 0x00c0400020157b82 */ /* 0x000ea20000000000 */
[----:B------:R-:W-:Y:S02]  /*4000*/  ISETP.NE.AND P0, PT, R33, 0x1, PT ;  /* 0x000000012100780c */ /* 0x000fe40003f05270 */
[----:B--2---:R-:W-:-:S05]  /*4010*/  LOP3.LUT R20, R21, R20, RZ, 0x3c, !PT ;  /* 0x0000001415147212 */ /* 0x004fca00078e3cff */
[----:B------:R4:W-:Y:S06]  /*4020*/  STL.U8 [R23+0x80], R20 ;  /* 0x0000801417007387 */ /* 0x0009ec0000100000 */
[----:B------:R-:W-:Y:S05]  /*4030*/  @!P0 BRA `(.L_x_26) ;  /* 0x0000000000288947 */ /* 0x000fea0003800000 */
[----:B----4-:R-:W2:Y:S01]  /*4040*/  LDL.U8 R20, [R23+0x71] ;  /* 0x0000710017147983 */ /* 0x010ea20000100000 */
[----:B------:R-:W2:Y:S01]  /*4050*/  LDC.U8 R21, c[0x3][R32+0x101] ;  /* 0x00c0404020157b82 */ /* 0x000ea20000000000 */
[----:B------:R-:W-:Y:S02]  /*4060*/  ISETP.NE.AND P0, PT, R33, 0x2, PT ;  /* 0x000000022100780c */ /* 0x000fe40003f05270 */
[----:B--2---:R-:W-:-:S05]  /*4070*/  LOP3.LUT R20, R21, R20, RZ, 0x3c, !PT ;  /* 0x0000001415147212 */ /* 0x004fca00078e3cff */
[----:B------:R0:W-:Y:S06]  /*4080*/  STL.U8 [R23+0x81], R20 ;  /* 0x0000811417007387 */ /* 0x0001ec0000100000 */
[----:B------:R-:W-:Y:S05]  /*4090*/  @!P0 BRA `(.L_x_26) ;  /* 0x0000000000108947 */ /* 0x000fea0003800000 */
[----:B0-----:R-:W2:Y:S01]  /*40a0*/  LDL.U8 R20, [R23+0x72] ;  /* 0x0000720017147983 */ /* 0x001ea20000100000 */
[----:B------:R-:W2:Y:S02]  /*40b0*/  LDC.U8 R21, c[0x3][R32+0x102] ;  /* 0x00c0408020157b82 */ /* 0x000ea40000000000 */
[----:B--2---:R-:W-:-:S05]  /*40c0*/  LOP3.LUT R20, R21, R20, RZ, 0x3c, !PT ;  /* 0x0000001415147212 */ /* 0x004fca00078e3cff */
[----:B------:R0:W-:Y:S02]  /*40d0*/  STL.U8 [R23+0x82], R20 ;  /* 0x0000821417007387 */ /* 0x0001e40000100000 */
.L_x_26:
[----:B------:R1:W-:Y:S01]  /*40e0*/  STL.128 [R1+0x40], RZ ;  /* 0x000040ff01007387 */ /* 0x0003e20000100c00 */
[----:B0-2-4-:R-:W-:-:S03]  /*40f0*/  IMAD.U32 R20, RZ, RZ, UR7 ;  /* 0x00000007ff147e24 */ /* 0x015fc6000f8e00ff */
[----:B------:R1:W-:Y:S02]  /*4100*/  STL.128 [R1+0x50], RZ ;  /* 0x000050ff01007387 */ /* 0x0003e40000100c00 */
[----:B------:R-:W-:Y:S02]  /*4110*/  ISETP.NE.AND P0, PT, R20, 0x40, PT ;  /* 0x000000401400780c */ /* 0x000fe40003f05270 */
[----:B------:R1:W-:Y:S11]  /*4120*/  STL.128 [R1+0x60], RZ ;  /* 0x000060ff01007387 */ /* 0x0003f60000100c00 */
[----:B-1----:R-:W-:Y:S05]  /*4130*/  @P0 BRA `(.L_x_36) ;  /* 0x0000000c00540947 */ /* 0x002fea0003800000 */
[----:B------:R-:W2:Y:S04]  /*4140*/  LDL.U8 R24, [R1+0xb0] ;  /* 0x0000b00001187983 */ /* 0x000ea80000100000 */
[----:B------:R-:W4:Y:S04]  /*4150*/  LDL.U8 R70, [R1+0x70] ;  /* 0x0000700001467983 */ /* 0x000f280000100000 */
[----:B------:R-:W5:Y:S04]  /*4160*/  LDL.U8 R21, [R1+0x71] ;  /* 0x0000710001157983 */ /* 0x000f680000100000 */
[----:B------:R-:W5:Y:S04]  /*4170*/  LDL.U8 R25, [R1+0x72] ;  /* 0x0000720001197983 */ /* 0x000f680000100000 */
[----:B---3--:R-:W3:Y:S04]  /*4180*/  LDL.U8 R27, [R1+0xb2] ;  /* 0x0000b200011b7983 */ /* 0x008ee80000100000 */
[----:B------:R-:W3:Y:S04]  /*4190*/  LDL.U8 R23, [R1+0xb1] ;  /* 0x0000b10001177983 */ /* 0x000ee80000100000 */
        /* <DEDUP_REMOVED lines=9> */
[----:B------:R-:W3:Y:S01]  /*4230*/  LDL.U8 R41, [R1+0x77] ;  /* 0x0000770001297983 */ /* 0x000ee20000100000 */
[----:B------:R-:W0:Y:S01]  /*4240*/  LDCU UR6, c[0x3][UR12+0x4] ;  /* 0x00c000800c0677ac */ /* 0x000e220008000800 */
[----:B--2---:R-:W-:-:S02]  /*4250*/  SHF.R.U32.HI R20, RZ, 0x4, R24 ;  /* 0x00000004ff147819 */ /* 0x004fc40000011618 */
[----:B------:R-:W-:Y:S02]  /*4260*/  LOP3.LUT R24, R24, 0xf, RZ, 0xc0, !PT ;  /* 0x0000000f18187812 */ /* 0x000fe400078ec0ff */
[----:B----4-:R-:W-:Y:S02]  /*4270*/  LOP3.LUT R22, R70, 0xf, RZ, 0xc0, !PT ;  /* 0x0000000f46167812 */ /* 0x010fe400078ec0ff */
[----:B-----5:R-:W-:Y:S01]  /*4280*/  LOP3.LUT R30, R21, 0xf, RZ, 0xc0, !PT ;  /* 0x0000000f151e7812 */ /* 0x020fe200078ec0ff */
[----:B------:R3:W-:Y:S01]  /*4290*/  STL.U8 [R1+0x40], R20 ;  /* 0x0000401401007387 */ /* 0x0007e20000100000 */
[----:B------:R-:W-:-:S03]  /*42a0*/  SHF.R.U32.HI R26, RZ, 0x4, R21 ;  /* 0x00000004ff1a7819 */ /* 0x000fc60000011615 */
[----:B------:R1:W-:Y:S04]  /*42b0*/  STL.U8 [R1+0x41], R24 ;  /* 0x0000411801007387 */ /* 0x0003e80000100000 */
[----:B------:R2:W-:Y:S01]  /*42c0*/  STL.U8 [R1+0x31], R22 ;  /* 0x0000311601007387 */ /* 0x0005e20000100000 */
[----:B---3--:R-:W-:-:S03]  /*42d0*/  SHF.R.U32.HI R20, RZ, 0x4, R27 ;  /* 0x00000004ff147819 */ /* 0x008fc6000001161b */
[----:B------:R3:W-:Y:S01]  /*42e0*/  STL.U8 [R1+0x33], R30 ;  /* 0x0000331e01007387 */ /* 0x0007e20000100000 */
[----:B------:R-:W-:Y:S02]  /*42f0*/  SHF.R.U32.HI R28, RZ, 0x4, R23 ;  /* 0x00000004ff1c7819 */ /* 0x000fe40000011617 */
[----:B-1----:R-:W-:Y:S02]  /*4300*/  LOP3.LUT R24, R25, 0xf, RZ, 0xc0, !PT ;  /* 0x0000000f19187812 */ /* 0x002fe400078ec0ff */
[----:B--2---:R-:W-:Y:S02]  /*4310*/  LOP3.LUT R22, R27, 0xf, RZ, 0xc0, !PT ;  /* 0x0000000f1b167812 */ /* 0x004fe400078ec0ff */
[----:B---3--:R-:W-:Y:S01]  /*4320*/  LOP3.LUT R30, R29, 0xf, RZ, 0xc0, !PT ;  /* 0x0000000f1d1e7812 */ /* 0x008fe200078ec0ff */
[----:B------:R1:W-:Y:S01]  /*4330*/  STL.U8 [R1+0x35], R24 ;  /* 0x0000351801007387 */ /* 0x0003e20000100000 */
[----:B------:R-:W-:-:S03]  /*4340*/  LOP3.LUT R32, R23, 0xf, RZ, 0xc0, !PT ;  /* 0x0000000f17207812 */ /* 0x000fc600078ec0ff */
[----:B------:R2:W-:Y:S01]  /*4350*/  STL.U8 [R1+0x44], R20 ;  /* 0x0000441401007387 */ /* 0x0005e20000100000 */
[----:B------:R-:W-:Y:S02]  /*4360*/  SHF.R.U32.HI R34, RZ, 0x4, R25 ;  /* 0x00000004ff227819 */ /* 0x000fe40000011619 */
[----:B------:R-:W-:Y:S01]  /*4370*/  SHF.R.U32.HI R36, RZ, 0x4, R29 ;  /* 0x00000004ff247819 */ /* 0x000fe2000001161d */
[----:B------:R3:W-:Y:S01]  /*4380*/  STL.U8 [R1+0x32], R26 ;  /* 0x0000321a01007387 */ /* 0x0007e20000100000 */
[----:B-1----:R-:W-:-:S03]  /*4390*/  SHF.R.U32.HI R24, RZ, 0x4, R37 ;  /* 0x00000004ff187819 */ /* 0x002fc60000011625 */
[----:B------:R1:W-:Y:S01]  /*43a0*/  STL.U8 [R1+0x42], R28 ;  /* 0x0000421c01007387 */ /* 0x0003e20000100000 */
[----:B--2---:R-:W-:-:S03]  /*43b0*/  SHF.R.U32.HI R20, RZ, 0x4, R35 ;  /* 0x00000004ff147819 */ /* 0x004fc60000011623 */
[----:B------:R2:W-:Y:S01]  /*43c0*/  STL.U8 [R1+0x45], R22 ;  /* 0x0000451601007387 */ /* 0x0005e20000100000 */
[----:B---3--:R-:W-:-:S03]  /*43d0*/  SHF.R.U32.HI R26, RZ, 0x4, R31 ;  /* 0x00000004ff1a7819 */ /* 0x008fc6000001161f */
[----:B------:R3:W-:Y:S01]  /*43e0*/  STL.U8 [R1+0x37], R30 ;  /* 0x0000371e01007387 */ /* 0x0007e20000100000 */
[----:B-1----:R-:W-:Y:S02]  /*43f0*/  LOP3.LUT R28, R31, 0xf, RZ, 0xc0, !PT ;  /* 0x0000000f1f1c7812 */ /* 0x002fe400078ec0ff */
[----:B--2---:R-:W-:Y:S02]  /*4400*/  LOP3.LUT R22, R35, 0xf, RZ, 0xc0, !PT ;  /* 0x0000000f23167812 */ /* 0x004fe400078ec0ff */
[----:B---3--:R-:W-:Y:S01]  /*4410*/  SHF.R.U32.HI R30, RZ, 0x4, R38 ;  /* 0x00000004ff1e7819 */ /* 0x008fe20000011626 */
[----:B------:R1:W-:Y:S01]  /*4420*/  STL.U8 [R1+0x48], R20 ;  /* 0x0000481401007387 */ /* 0x0003e20000100000 */
[----:B------:R-:W-:-:S03]  /*4430*/  LOP3.LUT R38, R38, 0xf, RZ, 0xc0, !PT ;  /* 0x0000000f26267812 */ /* 0x000fc600078ec0ff */
[----:B------:R2:W-:Y:S01]  /*4440*/  STL.U8 [R1+0x3a], R24 ;  /* 0x00003a1801007387 */ /* 0x0005e20000100000 */
[----:B------:R-:W-:-:S03]  /*4450*/  SHF.R.U32.HI R70, RZ, 0x4, R70 ;  /* 0x00000004ff467819 */ /* 0x000fc60000011646 */
[----:B------:R3:W-:Y:S01]  /*4460*/  STL.U8 [R1+0x43], R32 ;  /* 0x0000432001007387 */ /* 0x0007e20000100000 */
[----:B-1----:R-:W-:-:S03]  /*4470*/  SHF.R.U32.HI R20, RZ, 0x4, R40 ;  /* 0x00000004ff147819 */ /* 0x002fc60000011628 */
[----:B------:R1:W-:Y:S01]  /*4480*/  STL.U8 [R1+0x34], R34 ;  /* 0x0000342201007387 */ /* 0x0003e20000100000 */
[----:B------:R-:W-:Y:S02]  /*4490*/  LOP3.LUT R40, R40, 0xf, RZ, 0xc0, !PT ;  /* 0x0000000f28287812 */ /* 0x000fe400078ec0ff */
[----:B--2---:R-:W-:Y:S01]  /*44a0*/  SHF.R.U32.HI R24, RZ, 0x4, R42 ;  /* 0x00000004ff187819 */ /* 0x004fe2000001162a */
[----:B------:R2:W-:Y:S01]  /*44b0*/  STL.U8 [R1+0x36], R36 ;  /* 0x0000362401007387 */ /* 0x0005e20000100000 */
[----:B------:R-:W-:Y:S02]  /*44c0*/  LOP3.LUT R42, R42, 0xf, RZ, 0xc0, !PT ;  /* 0x0000000f2a2a7812 */ /* 0x000fe400078ec0ff */
[----:B---3--:R-:W-:Y:S01]  /*44d0*/  SHF.R.U32.HI R32, RZ, 0x4, R33 ;  /* 0x00000004ff207819 */ /* 0x008fe20000011621 */
[----:B------:R3:W-:Y:S01]  /*44e0*/  STL.U8 [R1+0x46], R26 ;  /* 0x0000461a01007387 */ /* 0x0007e20000100000 */
[----:B-1----:R-:W-:-:S03]  /*44f0*/  LOP3.LUT R34, R33, 0xf, RZ, 0xc0, !PT ;  /* 0x0000000f21227812 */ /* 0x002fc600078ec0ff */
[----:B------:R1:W-:Y:S01]  /*4500*/  STL.U8 [R1+0x47], R28 ;  /* 0x0000471c01007387 */ /* 0x0003e20000100000 */
[----:B--2---:R-:W-:-:S03]  /*4510*/  LOP3.LUT R36, R37, 0xf, RZ, 0xc0, !PT ;  /* 0x0000000f25247812 */ /* 0x004fc600078ec0ff */
[----:B------:R2:W-:Y:S01]  /*4520*/  STL.U8 [R1+0x49], R22 ;  /* 0x0000491601007387 */ /* 0x0005e20000100000 */
[----:B---3--:R-:W-:-:S03]  /*4530*/  SHF.R.U32.HI R26, RZ, 0x4, R39 ;  /* 0x00000004ff1a7819 */ /* 0x008fc60000011627 */
[----:B------:R3:W-:Y:S01]  /*4540*/  STL.U8 [R1+0x4a], R30 ;  /* 0x00004a1e01007387 */ /* 0x0007e20000100000 */
[----:B-1----:R-:W-:Y:S02]  /*4550*/  LOP3.LUT R28, R39, 0xf, RZ, 0xc0, !PT ;  /* 0x0000000f271c7812 */ /* 0x002fe400078ec0ff */
[----:B--2---:R-:W-:Y:S02]  /*4560*/  SHF.R.U32.HI R22, RZ, 0x4, R41 ;  /* 0x00000004ff167819 */ /* 0x004fe40000011629 */
[----:B---3--:R-:W-:Y:S01]  /*4570*/  LOP3.LUT R30, R41, 0xf, RZ, 0xc0, !PT ;  /* 0x0000000f291e7812 */ /* 0x008fe200078ec0ff */
[----:B------:R0:W-:Y:S04]  /*4580*/  STL.U8 [R1+0x4c], R20 ;  /* 0x00004c1401007387 */ /* 0x0001e80000100000 */
[----:B------:R1:W-:Y:S04]  /*4590*/  STL.U8 [R1+0x38], R32 ;  /* 0x0000382001007387 */ /* 0x0003e80000100000 */
[----:B------:R1:W-:Y:S01]  /*45a0*/  STL.U8 [R1+0x39], R34 ;  /* 0x0000392201007387 */ /* 0x0003e20000100000 */
[----:B0-----:R-:W-:-:S03]  /*45b0*/  IMAD.U32 R20, RZ, RZ, UR6 ;  /* 0x00000006ff147e24 */ /* 0x001fc6000f8e00ff */
[----:B------:R1:W-:Y:S04]  /*45c0*/  STL.U8 [R1+0x3b], R36 ;  /* 0x00003b2401007387 */ /* 0x0003e80000100000 */
        /* <DEDUP_REMOVED lines=8> */
[----:B------:R1:W-:Y:S01]  /*4650*/  STL.U8 [R1+0x30], R70 ;  /* 0x0000304601007387 */ /* 0x0003e20000100000 */
[----:B------:R-:W-:-:S02]  /*4660*/  ISETP.GE.AND P0, PT, R20, 0x80, PT ;  /* 0x000000801400780c */ /* 0x000fc40003f06270 */
[----:B------:R-:W-:-:S11]  /*4670*/  ISETP.GE.AND P1, PT, R20, 0xc0, PT ;  /* 0x000000c01400780c */ /* 0x000fd60003f26270 */
[----:B-1----:R-:W-:Y:S05]  /*4680*/  @!P0 BRA `(.L_x_37) ;  /* 0x00000000000c8947 */ /* 0x002fea0003800000 */
[----:B------:R-:W2:Y:S02]  /*4690*/  LDL.U8 R20, [R1+0xb8] ;  /* 0x0000b80001147983 */ /* 0x000ea40000100000 */
[----:B--2---:R-:W-:-:S05]  /*46a0*/  SHF.R.U32.HI R20, RZ, 0x4, R20 ;  /* 0x00000004ff147819 */ /* 0x004fca0000011614 */
[----:B------:R0:W-:Y:S02]  /*46b0*/  STL.U8 [R1+0x50], R20 ;  /* 0x0000501401007387 */ /* 0x0001e40000100000 */
.L_x_37:
[----:B------:R-:W-:Y:S05]  /*46c0*/  @!P1 BRA `(.L_x_38) ;  /* 0x00000000000c9947 */ /* 0x000fea0003800000 */
[----:B0-----:R-:W2:Y:S02]  /*46d0*/  LDL.U8 R20, [R1+0xc0] ;  /* 0x0000c00001147983 */ /* 0x001ea40000100000 */
[----:B--2---:R-:W-:-:S05]  /*46e0*/  SHF.R.U32.HI R20, RZ, 0x4, R20 ;  /* 0x00000004ff147819 */ /* 0x004fca0000011614 */
[----:B------:R1:W-:Y:S02]  /*46f0*/  STL.U8 [R1+0x60], R20 ;  /* 0x0000601401007387 */ /* 0x0003e40000100000 */
.L_x_38:
[----:B------:R-:W-:Y:S05]  /*4700*/  @!P0 BRA `(.L_x_39) ;  /* 0x00000000000c8947 */ /* 0x000fea0003800000 */
[----:B01----:R-:W2:Y:S02]  /*4710*/  LDL.U8 R20, [R1+0xb8] ;  /* 0x0000b80001147983 */ /* 0x003ea40000100000 */
[----:B--2---:R-:W-:-:S05]  /*4720*/  LOP3.LUT R20, R20, 0xf, RZ, 0xc0, !PT ;  /* 0x0000000f14147812 */ /* 0x004fca00078ec0ff */
[----:B------:R2:W-:Y:S02]  /*4730*/  STL.U8 [R1+0x51], R20 ;  /* 0x0000511401007387 */ /* 0x0005e40000100000 */
.L_x_39:
[----:B------:R-:W-:Y:S05]  /*4740*/  @!P1 BRA `(.L_x_40) ;  /* 0x00000000000c9947 */ /* 0x000fea0003800000 */
[----:B012---:R-:W2:Y:S02]  /*4750*/  LDL.U8 R20, [R1+0xc0] ;  /* 0x0000c00001147983 */ /* 0x007ea40000100000 */
[----:B--2---:R-:W-:-:S05]  /*4760*/  LOP3.LUT R20, R20, 0xf, RZ, 0xc0, !PT ;  /* 0x0000000f14147812 */ /* 0x004fca00078ec0ff */
[----:B------:R3:W-:Y:S02]  /*4770*/  STL.U8 [R1+0x61], R20 ;  /* 0x0000611401007387 */ /* 0x0007e40000100000 */
.L_x_40:
[----:B------:R-:W-:Y:S05]  /*4780*/  @!P0 BRA `(.L_x_41) ;  /* 0x00000000000c8947 */ /* 0x000fea0003800000 */
[----:B0123--:R-:W2:Y:S02]  /*4790*/  LDL.U8 R20, [R1+0xb9] ;  /* 0x0000b90001147983 */ /* 0x00fea40000100000 */
[----:B--2---:R-:W-:-:S05]  /*47a0*/  SHF.R.U32.HI R20, RZ, 0x4, R20 ;  /* 0x00000004ff147819 */ /* 0x004fca0000011614 */
[----:B------:R4:W-:Y:S02]  /*47b0*/  STL.U8 [R1+0x52], R20 ;  /* 0x0000521401007387 */ /* 0x0009e40000100000 */
.L_x_41:
[----:B------:R-:W-:Y:S05]  /*47c0*/  @!P1 BRA `(.L_x_42) ;  /* 0x00000000000c9947 */ /* 0x000fea0003800000 */
[----:B01234-:R-:W2:Y:S02]  /*47d0*/  LDL.U8 R20, [R1+0xc1] ;  /* 0x0000c10001147983 */ /* 0x01fea40000100000 */
[----:B--2---:R-:W-:-:S05]  /*47e0*/  SHF.R.U32.HI R20, RZ, 0x4, R20 ;  /* 0x00000004ff147819 */ /* 0x004fca0000011614 */
[----:B------:R0:W-:Y:S02]  /*47f0*/  STL.U8 [R1+0x62], R20 ;  /* 0x0000621401007387 */ /* 0x0001e40000100000 */
.L_x_42:
[----:B------:R-:W-:Y:S05]  /*4800*/  @!P0 BRA `(.L_x_43) ;  /* 0x00000000000c8947 */ /* 0x000fea0003800000 */
[----:B01234-:R-:W2:Y:S02]  /*4810*/  LDL.U8 R20, [R1+0xb9] ;  /* 0x0000b90001147983 */ /* 0x01fea40000100000 */
[----:B--2---:R-:W-:-:S05]  /*4820*/  LOP3.LUT R20, R20, 0xf, RZ, 0xc0, !PT ;  /* 0x0000000f14147812 */ /* 0x004fca00078ec0ff */
[----:B------:R0:W-:Y:S02]  /*4830*/  STL.U8 [R1+0x53], R20 ;  /* 0x0000531401007387 */ /* 0x0001e40000100000 */
.L_x_43:
[----:B------:R-:W-:Y:S05]  /*4840*/  @!P1 BRA `(.L_x_44) ;  /* 0x00000000000c9947 */ /* 0x000fea0003800000 */
[----:B01234-:R-:W2:Y:S02]  /*4850*/  LDL.U8 R20, [R1+0xc1] ;  /* 0x0000c10001147983 */ /* 0x01fea40000100000 */
[----:B--2---:R-:W-:-:S05]  /*4860*/  LOP3.LUT R20, R20, 0xf, RZ, 0xc0, !PT ;  /* 0x0000000f14147812 */ /* 0x004fca00078ec0ff */
[----:B------:R0:W-:Y:S02]  /*4870*/  STL.U8 [R1+0x63], R20 ;  /* 0x0000631401007387 */ /* 0x0001e40000100000 */
.L_x_44:
[----:B------:R-:W-:Y:S05]  /*4880*/  @!P0 BRA `(.L_x_45) ;  /* 0x00000000000c8947 */ /* 0x000fea0003800000 */
[----:B01234-:R-:W2:Y:S02]  /*4890*/  LDL.U8 R20, [R1+0xba] ;  /* 0x0000ba0001147983 */ /* 0x01fea40000100000 */
[----:B--2---:R-:W-:-:S05]  /*48a0*/  SHF.R.U32.HI R20, RZ, 0x4, R20 ;  /* 0x00000004ff147819 */ /* 0x004fca0000011614 */
[----:B------:R0:W-:Y:S02]  /*48b0*/  STL.U8 [R1+0x54], R20 ;  /* 0x0000541401007387 */ /* 0x0001e40000100000 */
.L_x_45:
[----:B------:R-:W-:Y:S05]  /*48c0*/  @!P1 BRA `(.L_x_46) ;  /* 0x00000000000c9947 */ /* 0x000fea0003800000 */
[----:B01234-:R-:W2:Y:S02]  /*48d0*/  LDL.U8 R20, [R1+0xc2] ;  /* 0x0000c20001147983 */ /* 0x01fea40000100000 */
[----:B--2---:R-:W-:-:S05]  /*48e0*/  SHF.R.U32.HI R20, RZ, 0x4, R20 ;  /* 0x00000004ff147819 */ /* 0x004fca0000011614 */
[----:B------:R0:W-:Y:S02]  /*48f0*/  STL.U8 [R1+0x64], R20 ;  /* 0x0000641401007387 */ /* 0x0001e40000100000 */
.L_x_46:
[----:B------:R-:W-:Y:S05]  /*4900*/  @!P0 BRA `(.L_x_47) ;  /* 0x00000000000c8947 */ /* 0x000fea0003800000 */
[----:B01234-:R-:W2:Y:S02]  /*4910*/  LDL.U8 R20, [R1+0xba] ;  /* 0x0000ba0001147983 */ /* 0x01fea40000100000 */
[----:B--2---:R-:W-:-:S05]  /*4920*/  LOP3.LUT R20, R20, 0xf, RZ, 0xc0, !PT ;  /* 0x0000000f14147812 */ /* 0x004fca00078ec0ff */
[----:B------:R0:W-:Y:S02]  /*4930*/  STL.U8 [R1+0x55], R20 ;  /* 0x0000551401007387 */ /* 0x0001e40000100000 */
.L_x_47:
[----:B------:R-:W-:Y:S05]  /*4940*/  @!P1 BRA `(.L_x_48) ;  /* 0x00000000000c9947 */ /* 0x000fea0003800000 */
[----:B01234-:R-:W2:Y:S02]  /*4950*/  LDL.U8 R20, [R1+0xc2] ;  /* 0x0000c20001147983 */ /* 0x01fea40000100000 */
[----:B--2---:R-:W-:-:S05]  /*4960*/  LOP3.LUT R20, R20, 0xf, RZ, 0xc0, !PT ;  /* 0x0000000f14147812 */ /* 0x004fca00078ec0ff */
[----:B------:R0:W-:Y:S02]  /*4970*/  STL.U8 [R1+0x65], R20 ;  /* 0x0000651401007387 */ /* 0x0001e40000100000 */
.L_x_48:
[----:B------:R-:W-:Y:S05]  /*4980*/  @!P0 BRA `(.L_x_49) ;  /* 0x00000000000c8947 */ /* 0x000fea0003800000 */
[----:B01234-:R-:W2:Y:S02]  /*4990*/  LDL.U8 R20, [R1+0xbb] ;  /* 0x0000bb0001147983 */ /* 0x01fea40000100000 */
[----:B--2---:R-:W-:-:S05]  /*49a0*/  SHF.R.U32.HI R20, RZ, 0x4, R20 ;  /* 0x00000004ff147819 */ /* 0x004fca0000011614 */
[----:B------:R0:W-:Y:S02]  /*49b0*/  STL.U8 [R1+0x56], R20 ;  /* 0x0000561401007387 */ /* 0x0001e40000100000 */
.L_x_49:
[----:B------:R-:W-:Y:S05]  /*49c0*/  @!P1 BRA `(.L_x_50) ;  /* 0x00000000000c9947 */ /* 0x000fea0003800000 */
[----:B01234-:R-:W2:Y:S02]  /*49d0*/  LDL.U8 R20, [R1+0xc3] ;  /* 0x0000c30001147983 */ /* 0x01fea40000100000 */
[----:B--2---:R-:W-:-:S05]  /*49e0*/  SHF.R.U32.HI R20, RZ, 0x4, R20 ;  /* 0x00000004ff147819 */ /* 0x004fca0000011614 */
[----:B------:R0:W-:Y:S02]  /*49f0*/  STL.U8 [R1+0x66], R20 ;  /* 0x0000661401007387 */ /* 0x0001e40000100000 */
.L_x_50:
[----:B------:R-:W-:Y:S05]  /*4a00*/  @!P0 BRA `(.L_x_51) ;  /* 0x00000000000c8947 */ /* 0x000fea0003800000 */
[----:B01234-:R-:W2:Y:S02]  /*4a10*/  LDL.U8 R20, [R1+0xbb] ;  /* 0x0000bb0001147983 */ /* 0x01fea40000100000 */
[----:B--2---:R-:W-:-:S05]  /*4a20*/  LOP3.LUT R20, R20, 0xf, RZ, 0xc0, !PT ;  /* 0x0000000f14147812 */ /* 0x004fca00078ec0ff */
[----:B------:R0:W-:Y:S02]  /*4a30*/  STL.U8 [R1+0x57], R20 ;  /* 0x0000571401007387 */ /* 0x0001e40000100000 */
.L_x_51:
[----:B------:R-:W-:Y:S05]  /*4a40*/  @!P1 BRA `(.L_x_52) ;  /* 0x00000000000c9947 */ /* 0x000fea0003800000 */
[----:B01234-:R-:W2:Y:S02]  /*4a50*/  LDL.U8 R20, [R1+0xc3] ;  /* 0x0000c30001147983 */ /* 0x01fea40000100000 */
[----:B--2---:R-:W-:-:S05]  /*4a60*/  LOP3.LUT R20, R20, 0xf, RZ, 0xc0, !PT ;  /* 0x0000000f14147812 */ /* 0x004fca00078ec0ff */
[----:B------:R0:W-:Y:S02]  /*4a70*/  STL.U8 [R1+0x67], R20 ;  /* 0x0000671401007387 */ /* 0x0001e40000100000 */
.L_x_52:
[----:B------:R-:W-:Y:S05]  /*4a80*/  @!P0 BRA `(.L_x_53) ;  /* 0x00000000000c8947 */ /* 0x000fea0003800000 */
[----:B01234-:R-:W2:Y:S02]  /*4a90*/  LDL.U8 R20, [R1+0xbc] ;  /* 0x0000bc0001147983 */ /* 0x01fea40000100000 */
[----:B--2---:R-:W-:-:S05]  /*4aa0*/  SHF.R.U32.HI R20, RZ, 0x4, R20 ;  /* 0x00000004ff147819 */ /* 0x004fca0000011614 */
[----:B------:R0:W-:Y:S02]  /*4ab0*/  STL.U8 [R1+0x58], R20 ;  /* 0x0000581401007387 */ /* 0x0001e40000100000 */
.L_x_53:
[----:B------:R-:W-:Y:S05]  /*4ac0*/  @!P1 BRA `(.L_x_54) ;  /* 0x00000000000c9947 */ /* 0x000fea0003800000 */
[----:B01234-:R-:W2:Y:S02]  /*4ad0*/  LDL.U8 R20, [R1+0xc4] ;  /* 0x0000c40001147983 */ /* 0x01fea40000100000 */
[----:B--2---:R-:W-:-:S05]  /*4ae0*/  SHF.R.U32.HI R20, RZ, 0x4, R20 ;  /* 0x00000004ff147819 */ /* 0x004fca0000011614 */
[----:B------:R0:W-:Y:S02]  /*4af0*/  STL.U8 [R1+0x68], R20 ;  /* 0x0000681401007387 */ /* 0x0001e40000100000 */
.L_x_54:
[----:B------:R-:W-:Y:S05]  /*4b00*/  @!P0 BRA `(.L_x_55) ;  /* 0x00000000000c8947 */ /* 0x000fea0003800000 */
[----:B01234-:R-:W2:Y:S02]  /*4b10*/  LDL.U8 R20, [R1+0xbc] ;  /* 0x0000bc0001147983 */ /* 0x01fea40000100000 */
[----:B--2---:R-:W-:-:S05]  /*4b20*/  LOP3.LUT R20, R20, 0xf, RZ, 0xc0, !PT ;  /* 0x0000000f14147812 */ /* 0x004fca00078ec0ff */
[----:B------:R0:W-:Y:S02]  /*4b30*/  STL.U8 [R1+0x59], R20 ;  /* 0x0000591401007387 */ /* 0x0001e40000100000 */
.L_x_55:
[----:B------:R-:W-:Y:S05]  /*4b40*/  @!P1 BRA `(.L_x_56) ;  /* 0x00000000000c9947 */ /* 0x000fea0003800000 */
[----:B01234-:R-:W2:Y:S02]  /*4b50*/  LDL.U8 R20, [R1+0xc4] ;  /* 0x0000c40001147983 */ /* 0x01fea40000100000 */
[----:B--2---:R-:W-:-:S05]  /*4b60*/  LOP3.LUT R20, R20, 0xf, RZ, 0xc0, !PT ;  /* 0x0000000f14147812 */ /* 0x004fca00078ec0ff */
[----:B------:R0:W-:Y:S02]  /*4b70*/  STL.U8 [R1+0x69], R20 ;  /* 0x0000691401007387 */ /* 0x0001e40000100000 */
.L_x_56:
[----:B------:R-:W-:Y:S05]  /*4b80*/  @!P0 BRA `(.L_x_57) ;  /* 0x00000000000c8947 */ /* 0x000fea0003800000 */
[----:B01234-:R-:W2:Y:S02]  /*4b90*/  LDL.U8 R20, [R1+0xbd] ;  /* 0x0000bd0001147983 */ /* 0x01fea40000100000 */
[----:B--2---:R-:W-:-:S05]  /*4ba0*/  SHF.R.U32.HI R20, RZ, 0x4, R20 ;  /* 0x00000004ff147819 */ /* 0x004fca0000011614 */
[----:B------:R0:W-:Y:S02]  /*4bb0*/  STL.U8 [R1+0x5a], R20 ;  /* 0x00005a1401007387 */ /* 0x0001e40000100000 */
.L_x_57:
[----:B------:R-:W-:Y:S05]  /*4bc0*/  @!P1 BRA `(.L_x_58) ;  /* 0x00000000000c9947 */ /* 0x000fea0003800000 */
[----:B01234-:R-:W2:Y:S02]  /*4bd0*/  LDL.U8 R20, [R1+0xc5] ;  /* 0x0000c50001147983 */ /* 0x01fea40000100000 */
[----:B--2---:R-:W-:-:S05]  /*4be0*/  SHF.R.U32.HI R20, RZ, 0x4, R20 ;  /* 0x00000004ff147819 */ /* 0x004fca0000011614 */
[----:B------:R0:W-:Y:S02]  /*4bf0*/  STL.U8 [R1+0x6a], R20 ;  /* 0x00006a1401007387 */ /* 0x0001e40000100000 */
.L_x_58:
[----:B------:R-:W-:Y:S05]  /*4c00*/  @!P0 BRA `(.L_x_59) ;  /* 0x00000000000c8947 */ /* 0x000fea0003800000 */
[----:B01234-:R-:W2:Y:S02]  /*4c10*/  LDL.U8 R20, [R1+0xbd] ;  /* 0x0000bd0001147983 */ /* 0x01fea40000100000 */
[----:B--2---:R-:W-:-:S05]  /*4c20*/  LOP3.LUT R20, R20, 0xf, RZ, 0xc0, !PT ;  /* 0x0000000f14147812 */ /* 0x004fca00078ec0ff */
[----:B------:R0:W-:Y:S02]  /*4c30*/  STL.U8 [R1+0x5b], R20 ;  /* 0x00005b1401007387 */ /* 0x0001e40000100000 */
.L_x_59:
[----:B------:R-:W-:Y:S05]  /*4c40*/  @!P1 BRA `(.L_x_60) ;  /* 0x00000000000c9947 */ /* 0x000fea0003800000 */
[----:B01234-:R-:W2:Y:S02]  /*4c50*/  LDL.U8 R20, [R1+0xc5] ;  /* 0x0000c50001147983 */ /* 0x01fea40000100000 */
[----:B--2---:R-:W-:-:S05]  /*4c60*/  LOP3.LUT R20, R20, 0xf, RZ, 0xc0, !PT ;  /* 0x0000000f14147812 */ /* 0x004fca00078ec0ff */
[----:B------:R0:W-:Y:S02]  /*4c70*/  STL.U8 [R1+0x6b], R20 ;  /* 0x00006b1401007387 */ /* 0x0001e40000100000 */
.L_x_60:
[----:B------:R-:W-:Y:S05]  /*4c80*/  @!P0 BRA `(.L_x_61) ;  /* 0x00000000000c8947 */ /* 0x000fea0003800000 */
[----:B01234-:R-:W2:Y:S02]  /*4c90*/  LDL.U8 R20, [R1+0xbe] ;  /* 0x0000be0001147983 */ /* 0x01fea40000100000 */
[----:B--2---:R-:W-:-:S05]  /*4ca0*/  SHF.R.U32.HI R20, RZ, 0x4, R20 ;  /* 0x00000004ff147819 */ /* 0x004fca0000011614 */
[----:B------:R0:W-:Y:S02]  /*4cb0*/  STL.U8 [R1+0x5c], R20 ;  /* 0x00005c1401007387 */ /* 0x0001e40000100000 */
.L_x_61:
[----:B------:R-:W-:Y:S05]  /*4cc0*/  @!P1 BRA `(.L_x_62) ;  /* 0x00000000000c9947 */ /* 0x000fea0003800000 */
[----:B01234-:R-:W2:Y:S02]  /*4cd0*/  LDL.U8 R20, [R1+0xc6] ;  /* 0x0000c60001147983 */ /* 0x01fea40000100000 */
[----:B--2---:R-:W-:-:S05]  /*4ce0*/  SHF.R.U32.HI R20, RZ, 0x4, R20 ;  /* 0x00000004ff147819 */ /* 0x004fca0000011614 */
[----:B------:R0:W-:Y:S02]  /*4cf0*/  STL.U8 [R1+0x6c], R20 ;  /* 0x00006c1401007387 */ /* 0x0001e40000100000 */
.L_x_62:
[----:B------:R-:W-:Y:S05]  /*4d00*/  @!P0 BRA `(.L_x_63) ;  /* 0x00000000000c8947 */ /* 0x000fea0003800000 */
[----:B01234-:R-:W2:Y:S02]  /*4d10*/  LDL.U8 R20, [R1+0xbe] ;  /* 0x0000be0001147983 */ /* 0x01fea40000100000 */
[----:B--2---:R-:W-:-:S05]  /*4d20*/  LOP3.LUT R20, R20, 0xf, RZ, 0xc0, !PT ;  /* 0x0000000f14147812 */ /* 0x004fca00078ec0ff */
[----:B------:R0:W-:Y:S02]  /*4d30*/  STL.U8 [R1+0x5d], R20 ;  /* 0x00005d1401007387 */ /* 0x0001e40000100000 */
.L_x_63:
[----:B------:R-:W-:Y:S05]  /*4d40*/  @!P1 BRA `(.L_x_64) ;  /* 0x00000000000c9947 */ /* 0x000fea0003800000 */
[----:B01234-:R-:W2:Y:S02]  /*4d50*/  LDL.U8 R20, [R1+0xc6] ;  /* 0x0000c60001147983 */ /* 0x01fea40000100000 */
[----:B--2---:R-:W-:-:S05]  /*4d60*/  LOP3.LUT R20, R20, 0xf, RZ, 0xc0, !PT ;  /* 0x0000000f14147812 */ /* 0x004fca00078ec0ff */
[----:B------:R0:W-:Y:S02]  /*4d70*/  STL.U8 [R1+0x6d], R20 ;  /* 0x00006d1401007387 */ /* 0x0001e40000100000 */
.L_x_64:
[----:B------:R-:W-:Y:S05]  /*4d80*/  @!P0 BRA `(.L_x_65) ;  /* 0x00000000000c8947 */ /* 0x000fea0003800000 */
[----:B01234-:R-:W2:Y:S02]  /*4d90*/  LDL.U8 R20, [R1+0xbf] ;  /* 0x0000bf0001147983 */ /* 0x01fea40000100000 */
[----:B--2---:R-:W-:-:S05]  /*4da0*/  SHF.R.U32.HI R20, RZ, 0x4, R20 ;  /* 0x00000004ff147819 */ /* 0x004fca0000011614 */
[----:B------:R0:W-:Y:S02]  /*4db0*/  STL.U8 [R1+0x5e], R20 ;  /* 0x00005e1401007387 */ /* 0x0001e40000100000 */
.L_x_65:
[----:B------:R-:W-:Y:S05]  /*4dc0*/  @!P1 BRA `(.L_x_66) ;  /* 0x00000000000c9947 */ /* 0x000fea0003800000 */
[----:B01234-:R-:W2:Y:S02]  /*4dd0*/  LDL.U8 R20, [R1+0xc7] ;  /* 0x0000c70001147983 */ /* 0x01fea40000100000 */
[----:B--2---:R-:W-:-:S05]  /*4de0*/  SHF.R.U32.HI R20, RZ, 0x4, R20 ;  /* 0x00000004ff147819 */ /* 0x004fca0000011614 */
[----:B------:R0:W-:Y:S02]  /*4df0*/  STL.U8 [R1+0x6e], R20 ;  /* 0x00006e1401007387 */ /* 0x0001e40000100000 */
.L_x_66:
[----:B------:R-:W-:Y:S05]  /*4e00*/  @!P0 BRA `(.L_x_67) ;  /* 0x00000000000c8947 */ /* 0x000fea0003800000 */
[----:B01234-:R-:W2:Y:S02]  /*4e10*/  LDL.U8 R20, [R1+0xbf] ;  /* 0x0000bf0001147983 */ /* 0x01fea40000100000 */
[----:B--2---:R-:W-:-:S05]  /*4e20*/  LOP3.LUT R20, R20, 0xf, RZ, 0xc0, !PT ;  /* 0x0000000f14147812 */ /* 0x004fca00078ec0ff */
[----:B------:R0:W-:Y:S02]  /*4e30*/  STL.U8 [R1+0x5f], R20 ;  /* 0x00005f1401007387 */ /* 0x0001e40000100000 */
.L_x_67:
[----:B------:R-:W-:Y:S05]  /*4e40*/  @!P1 BRA `(.L_x_68) ;  /* 0x0000000800c89947 */ /* 0x000fea0003800000 */
[----:B01234-:R-:W2:Y:S02]  /*4e50*/  LDL.U8 R20, [R1+0xc7] ;  /* 0x0000c70001147983 */ /* 0x01fea40000100000 */
[----:B--2---:R-:W-:-:S05]  /*4e60*/  LOP3.LUT R20, R20, 0xf, RZ, 0xc0, !PT ;  /* 0x0000000f14147812 */ /* 0x004fca00078ec0ff */
[----:B------:R0:W-:Y:S01]  /*4e70*/  STL.U8 [R1+0x6f], R20 ;  /* 0x00006f1401007387 */ /* 0x0001e20000100000 */
[----:B------:R-:W-:Y:S05]  /*4e80*/  BRA `(.L_x_68) ;  /* 0x0000000800b87947 */ /* 0x000fea0003800000 */
.L_x_36:
[----:B------:R-:W-:-:S05]  /*4e90*/  IMAD.U32 R20, RZ, RZ, UR7 ;  /* 0x00000007ff147e24 */ /* 0x000fca000f8e00ff */
[----:B------:R-:W-:-:S13]  /*4ea0*/  ISETP.NE.AND P0, PT, R20, 0x80, PT ;  /* 0x000000801400780c */ /* 0x000fda0003f05270 */
[----:B------:R-:W-:Y:S05]  /*4eb0*/  @P0 BRA `(.L_x_69) ;  /* 0x0000000000380947 */ /* 0x000fea0003800000 */
[----:B------:R-:W2:Y:S04]  /*4ec0*/  LDL.U8 R20, [R1+0xb0] ;  /* 0x0000b00001147983 */ /* 0x000ea80000100000 */
[----:B------:R-:W4:Y:S01]  /*4ed0*/  LDL.U8 R70, [R1+0x70] ;  /* 0x0000700001467983 */ /* 0x000f220000100000 */
[----:B------:R-:W0:Y:S02]  /*4ee0*/  LDCU UR6, c[0x3][UR12+0x4] ;  /* 0x00c000800c0677ac */ /* 0x000e240008000800 */
[----:B0-----:R-:W-:-:S05]  /*4ef0*/  IMAD.U32 R21, RZ, RZ, UR6 ;  /* 0x00000006ff157e24 */ /* 0x001fca000f8e00ff */
[C---:B------:R-:W-:Y:S02]  /*4f00*/  ISETP.GE.AND P0, PT, R21.reuse, 0x100, PT ;  /* 0x000001001500780c */ /* 0x040fe40003f06270 */
[----:B------:R-:W-:Y:S01]  /*4f10*/  ISETP.GE.AND P1, PT, R21, 0x180, PT ;  /* 0x000001801500780c */ /* 0x000fe20003f26270 */
[----:B--2---:R0:W-:Y:S04]  /*4f20*/  STL.U8 [R1+0x40], R20 ;  /* 0x0000401401007387 */ /* 0x0041e80000100000 */
[----:B----4-:R0:W-:Y:S06]  /*4f30*/  STL.U8 [R1+0x30], R70 ;  /* 0x0000304601007387 */ /* 0x0101ec0000100000 */
[----:B------:R-:W-:Y:S05]  /*4f40*/  @!P0 BRA `(.L_x_70) ;  /* 0x0000000000088947 */ /* 0x000fea0003800000 */
[----:B0-----:R-:W2:Y:S04]  /*4f50*/  LDL.U8 R20, [R1+0xc0] ;  /* 0x0000c00001147983 */ /* 0x001ea80000100000 */
[----:B--2---:R1:W-:Y:S02]  /*4f60*/  STL.U8 [R1+0x50], R20 ;  /* 0x0000501401007387 */ /* 0x0043e40000100000 */
.L_x_70:
[----:B------:R-:W-:Y:S05]  /*4f70*/  @!P1 BRA `(.L_x_69) ;  /* 0x0000000000089947 */ /* 0x000fea0003800000 */
[----:B01----:R-:W2:Y:S04]  /*4f80*/  LDL.U8 R20, [R1+0xd0] ;  /* 0x0000d00001147983 */ /* 0x003ea80000100000 */
[----:B--2---:R2:W-:Y:S02]  /*4f90*/  STL.U8 [R1+0x60], R20 ;  /* 0x0000601401007387 */ /* 0x0045e40000100000 */
.L_x_69:
[----:B012---:R-:W-:-:S05]  /*4fa0*/  IMAD.U32 R20, RZ, RZ, UR7 ;  /* 0x00000007ff147e24 */ /* 0x007fca000f8e00ff */
[----:B------:R-:W-:-:S13]  /*4fb0*/  ISETP.NE.AND P0, PT, R20, 0x80, PT ;  /* 0x000000801400780c */ /* 0x000fda0003f05270 */
[----:B------:R-:W-:Y:S05]  /*4fc0*/  @P0 BRA `(.L_x_68) ;  /* 0x0000000800680947 */ /* 0x000fea0003800000 */
[----:B------:R-:W2:Y:S04]  /*4fd0*/  LDL.U8 R20, [R1+0x71] ;  /* 0x0000710001147983 */ /* 0x000ea80000100000 */
[----:B---3--:R-:W3:Y:S04]  /*4fe0*/  LDL.U8 R22, [R1+0xb1] ;  /* 0x0000b10001167983 */ /* 0x008ee80000100000 */
[----:B------:R-:W4:Y:S04]  /*4ff0*/  LDL.U8 R24, [R1+0x72] ;  /* 0x0000720001187983 */ /* 0x000f280000100000 */
[----:B------:R-:W5:Y:S04]  /*5000*/  LDL.U8 R26, [R1+0xb2] ;  /* 0x0000b200011a7983 */ /* 0x000f680000100000 */
        /* <DEDUP_REMOVED lines=25> */
[----:B------:R-:W5:Y:S01]  /*51a0*/  LDL.U8 R31, [R1+0xbf] ;  /* 0x0000bf00011f7983 */ /* 0x000f620000100000 */
[----:B------:R-:W0:Y:S03]  /*51b0*/  LDCU UR6, c[0x3][UR12+0x4] ;  /* 0x00c000800c0677ac */ /* 0x000e260008000800 */
[----:B--2---:R0:W-:Y:S04]  /*51c0*/  STL.U8 [R1+0x31], R20 ;  /* 0x0000311401007387 */ /* 0x0041e80000100000 */
[----:B---3--:R1:W-:Y:S04]  /*51d0*/  STL.U8 [R1+0x41], R22 ;  /* 0x0000411601007387 */ /* 0x0083e80000100000 */
[----:B----4-:R1:W-:Y:S01]  /*51e0*/  STL.U8 [R1+0x32], R24 ;  /* 0x0000321801007387 */ /* 0x0103e20000100000 */
[----:B0-----:R-:W-:-:S03]  /*51f0*/  IMAD.U32 R20, RZ, RZ, UR6 ;  /* 0x00000006ff147e24 */ /* 0x001fc6000f8e00ff */
[----:B-----5:R1:W-:Y:S02]  /*5200*/  STL.U8 [R1+0x42], R26 ;  /* 0x0000421a01007387 */ /* 0x0203e40000100000 */
[C---:B------:R-:W-:Y:S02]  /*5210*/  ISETP.GE.AND P0, PT, R20.reuse, 0x100, PT ;  /* 0x000001001400780c */ /* 0x040fe40003f06270 */
[----:B------:R1:W-:Y:S01]  /*5220*/  STL.U8 [R1+0x33], R28 ;  /* 0x0000331c01007387 */ /* 0x0003e20000100000 */
[----:B------:R-:W-:-:S03]  /*5230*/  ISETP.GE.AND P1, PT, R20, 0x180, PT ;  /* 0x000001801400780c */ /* 0x000fc60003f26270 */
        /* <DEDUP_REMOVED lines=25> */
[----:B------:R-:W-:Y:S05]  /*53d0*/  @!P0 BRA `(.L_x_71) ;  /* 0x0000000000088947 */ /* 0x000fea0003800000 */
[----:B------:R-:W2:Y:S04]  /*53e0*/  LDL.U8 R20, [R1+0xc1] ;  /* 0x0000c10001147983 */ /* 0x000ea80000100000 */
[----:B--2---:R0:W-:Y:S02]  /*53f0*/  STL.U8 [R1+0x51], R20 ;  /* 0x0000511401007387 */ /* 0x0041e40000100000 */
.L_x_71:
[----:B------:R-:W-:Y:S05]  /*5400*/  @!P1 BRA `(.L_x_72) ;  /* 0x0000000000089947 */ /* 0x000fea0003800000 */
[----:B0-----:R-:W2:Y:S04]  /*5410*/  LDL.U8 R20, [R1+0xd1] ;  /* 0x0000d10001147983 */ /* 0x001ea80000100000 */
[----:B--2---:R2:W-:Y:S02]  /*5420*/  STL.U8 [R1+0x61], R20 ;  /* 0x0000611401007387 */ /* 0x0045e40000100000 */
.L_x_72:
[----:B------:R-:W-:Y:S05]  /*5430*/  @!P0 BRA `(.L_x_73) ;  /* 0x0000000000088947 */ /* 0x000fea0003800000 */
[----:B0-2---:R-:W2:Y:S04]  /*5440*/  LDL.U8 R20, [R1+0xc2] ;  /* 0x0000c20001147983 */ /* 0x005ea80000100000 */
[----:B--2---:R3:W-:Y:S02]  /*5450*/  STL.U8 [R1+0x52], R20 ;  /* 0x0000521401007387 */ /* 0x0047e40000100000 */
.L_x_73:
[----:B------:R-:W-:Y:S05]  /*5460*/  @!P1 BRA `(.L_x_74) ;  /* 0x0000000000089947 */ /* 0x000fea0003800000 */
[----:B0-23--:R-:W2:Y:S04]  /*5470*/  LDL.U8 R20, [R1+0xd2] ;  /* 0x0000d20001147983 */ /* 0x00dea80000100000 */
[----:B--2---:R4:W-:Y:S02]  /*5480*/  STL.U8 [R1+0x62], R20 ;  /* 0x0000621401007387 */ /* 0x0049e40000100000 */
.L_x_74:
[----:B------:R-:W-:Y:S05]  /*5490*/  @!P0 BRA `(.L_x_75) ;  /* 0x0000000000088947 */ /* 0x000fea0003800000 */
[----:B0-234-:R-:W2:Y:S04]  /*54a0*/  LDL.U8 R20, [R1+0xc3] ;  /* 0x0000c30001147983 */ /* 0x01dea80000100000 */
[----:B--2---:R0:W-:Y:S02]  /*54b0*/  STL.U8 [R1+0x53], R20 ;  /* 0x0000531401007387 */ /* 0x0041e40000100000 */
.L_x_75:
[----:B------:R-:W-:Y:S05]  /*54c0*/  @!P1 BRA `(.L_x_76) ;  /* 0x0000000000089947 */ /* 0x000fea0003800000 */
[----:B0-234-:R-:W2:Y:S04]  /*54d0*/  LDL.U8 R20, [R1+0xd3] ;  /* 0x0000d30001147983 */ /* 0x01dea80000100000 */
[----:B--2---:R0:W-:Y:S02]  /*54e0*/  STL.U8 [R1+0x63], R20 ;  /* 0x0000631401007387 */ /* 0x0041e40000100000 */
.L_x_76:
[----:B------:R-:W-:Y:S05]  /*54f0*/  @!P0 BRA `(.L_x_77) ;  /* 0x0000000000088947 */ /* 0x000fea0003800000 */
[----:B0-234-:R-:W2:Y:S04]  /*5500*/  LDL.U8 R20, [R1+0xc4] ;  /* 0x0000c40001147983 */ /* 0x01dea80000100000 */
[----:B--2---:R0:W-:Y:S02]  /*5510*/  STL.U8 [R1+0x54], R20 ;  /* 0x0000541401007387 */ /* 0x0041e40000100000 */
.L_x_77:
[----:B------:R-:W-:Y:S05]  /*5520*/  @!P1 BRA `(.L_x_78) ;  /* 0x0000000000089947 */ /* 0x000fea0003800000 */
[----:B0-234-:R-:W2:Y:S04]  /*5530*/  LDL.U8 R20, [R1+0xd4] ;  /* 0x0000d40001147983 */ /* 0x01dea80000100000 */
[----:B--2---:R0:W-:Y:S02]  /*5540*/  STL.U8 [R1+0x64], R20 ;  /* 0x0000641401007387 */ /* 0x0041e40000100000 */
.L_x_78:
[----:B------:R-:W-:Y:S05]  /*5550*/  @!P0 BRA `(.L_x_79) ;  /* 0x0000000000088947 */ /* 0x000fea0003800000 */
[----:B0-234-:R-:W2:Y:S04]  /*5560*/  LDL.U8 R20, [R1+0xc5] ;  /* 0x0000c50001147983 */ /* 0x01dea80000100000 */
[----:B--2---:R0:W-:Y:S02]  /*5570*/  STL.U8 [R1+0x55], R20 ;  /* 0x0000551401007387 */ /* 0x0041e40000100000 */
.L_x_79:
[----:B------:R-:W-:Y:S05]  /*5580*/  @!P1 BRA `(.L_x_80) ;  /* 0x0000000000089947 */ /* 0x000fea0003800000 */
[----:B0-234-:R-:W2:Y:S04]  /*5590*/  LDL.U8 R20, [R1+0xd5] ;  /* 0x0000d50001147983 */ /* 0x01dea80000100000 */
[----:B--2---:R0:W-:Y:S02]  /*55a0*/  STL.U8 [R1+0x65], R20 ;  /* 0x0000651401007387 */ /* 0x0041e40000100000 */
.L_x_80:
[----:B------:R-:W-:Y:S05]  /*55b0*/  @!P0 BRA `(.L_x_81) ;  /* 0x0000000000088947 */ /* 0x000fea0003800000 */
[----:B0-234-:R-:W2:Y:S04]  /*55c0*/  LDL.U8 R20, [R1+0xc6] ;  /* 0x0000c60001147983 */ /* 0x01dea80000100000 */
[----:B--2---:R0:W-:Y:S02]  /*55d0*/  STL.U8 [R1+0x56], R20 ;  /* 0x0000561401007387 */ /* 0x0041e40000100000 */
.L_x_81:
[----:B------:R-:W-:Y:S05]  /*55e0*/  @!P1 BRA `(.L_x_82) ;  /* 0x0000000000089947 */ /* 0x000fea0003800000 */
[----:B0-234-:R-:W2:Y:S04]  /*55f0*/  LDL.U8 R20, [R1+0xd6] ;  /* 0x0000d60001147983 */ /* 0x01dea80000100000 */
[----:B--2---:R0:W-:Y:S02]  /*5600*/  STL.U8 [R1+0x66], R20 ;  /* 0x0000661401007387 */ /* 0x0041e40000100000 */
.L_x_82:
[----:B------:R-:W-:Y:S05]  /*5610*/  @!P0 BRA `(.L_x_83) ;  /* 0x0000000000088947 */ /* 0x000fea0003800000 */
[----:B0-234-:R-:W2:Y:S04]  /*5620*/  LDL.U8 R20, [R1+0xc7] ;  /* 0x0000c70001147983 */ /* 0x01dea80000100000 */
[----:B--2---:R0:W-:Y:S02]  /*5630*/  STL.U8 [R1+0x57], R20 ;  /* 0x0000571401007387 */ /* 0x0041e40000100000 */
.L_x_83:
[----:B------:R-:W-:Y:S05]  /*5640*/  @!P1 BRA `(.L_x_84) ;  /* 0x0000000000089947 */ /* 0x000fea0003800000 */
[----:B0-234-:R-:W2:Y:S04]  /*5650*/  LDL.U8 R20, [R1+0xd7] ;  /* 0x0000d70001147983 */ /* 0x01dea80000100000 */
[----:B--2---:R0:W-:Y:S02]  /*5660*/  STL.U8 [R1+0x67], R20 ;  /* 0x0000671401007387 */ /* 0x0041e40000100000 */
.L_x_84:
[----:B------:R-:W-:Y:S05]  /*5670*/  @!P0 BRA `(.L_x_85) ;  /* 0x0000000000088947 */ /* 0x000fea0003800000 */
[----:B0-234-:R-:W2:Y:S04]  /*5680*/  LDL.U8 R20, [R1+0xc8] ;  /* 0x0000c80001147983 */ /* 0x01dea80000100000 */
[----:B--2---:R0:W-:Y:S02]  /*5690*/  STL.U8 [R1+0x58], R20 ;  /* 0x0000581401007387 */ /* 0x0041e40000100000 */
.L_x_85:
[----:B------:R-:W-:Y:S05]  /*56a0*/  @!P1 BRA `(.L_x_86) ;  /* 0x0000000000089947 */ /* 0x000fea0003800000 */
[----:B0-234-:R-:W2:Y:S04]  /*56b0*/  LDL.U8 R20, [R1+0xd8] ;  /* 0x0000d80001147983 */ /* 0x01dea80000100000 */
[----:B--2---:R0:W-:Y:S02]  /*56c0*/  STL.U8 [R1+0x68], R20 ;  /* 0x0000681401007387 */ /* 0x0041e40000100000 */
.L_x_86:
[----:B------:R-:W-:Y:S05]  /*56d0*/  @!P0 BRA `(.L_x_87) ;  /* 0x0000000000088947 */ /* 0x000fea0003800000 */
[----:B0-234-:R-:W2:Y:S04]  /*56e0*/  LDL.U8 R20, [R1+0xc9] ;  /* 0x0000c90001147983 */ /* 0x01dea80000100000 */
[----:B--2---:R0:W-:Y:S02]  /*56f0*/  STL.U8 [R1+0x59], R20 ;  /* 0x0000591401007387 */ /* 0x0041e40000100000 */
.L_x_87:
[----:B------:R-:W-:Y:S05]  /*5700*/  @!P1 BRA `(.L_x_88) ;  /* 0x0000000000089947 */ /* 0x000fea0003800000 */
[----:B0-234-:R-:W2:Y:S04]  /*5710*/  LDL.U8 R20, [R1+0xd9] ;  /* 0x0000d90001147983 */ /* 0x01dea80000100000 */
[----:B--2---:R0:W-:Y:S02]  /*5720*/  STL.U8 [R1+0x69], R20 ;  /* 0x0000691401007387 */ /* 0x0041e40000100000 */
.L_x_88:
[----:B------:R-:W-:Y:S05]  /*5730*/  @!P0 BRA `(.L_x_89) ;  /* 0x0000000000088947 */ /* 0x000fea0003800000 */
[----:B0-234-:R-:W2:Y:S04]  /*5740*/  LDL.U8 R20, [R1+0xca] ;  /* 0x0000ca0001147983 */ /* 0x01dea80000100000 */
[----:B--2---:R0:W-:Y:S02]  /*5750*/  STL.U8 [R1+0x5a], R20 ;  /* 0x00005a1401007387 */ /* 0x0041e40000100000 */
.L_x_89:
[----:B------:R-:W-:Y:S05]  /*5760*/  @!P1 BRA `(.L_x_90) ;  /* 0x0000000000089947 */ /* 0x000fea0003800000 */
[----:B0-234-:R-:W2:Y:S04]  /*5770*/  LDL.U8 R20, [R1+0xda] ;  /* 0x0000da0001147983 */ /* 0x01dea80000100000 */
[----:B--2---:R0:W-:Y:S02]  /*5780*/  STL.U8 [R1+0x6a], R20 ;  /* 0x00006a1401007387 */ /* 0x0041e40000100000 */
.L_x_90:
[----:B------:R-:W-:Y:S05]  /*5790*/  @!P0 BRA `(.L_x_91) ;  /* 0x0000000000088947 */ /* 0x000fea0003800000 */
[----:B0-234-:R-:W2:Y:S04]  /*57a0*/  LDL.U8 R20, [R1+0xcb] ;  /* 0x0000cb0001147983 */ /* 0x01dea80000100000 */
[----:B--2---:R0:W-:Y:S02]  /*57b0*/  STL.U8 [R1+0x5b], R20 ;  /* 0x00005b1401007387 */ /* 0x0041e40000100000 */
.L_x_91:
[----:B------:R-:W-:Y:S05]  /*57c0*/  @!P1 BRA `(.L_x_92) ;  /* 0x0000000000089947 */ /* 0x000fea0003800000 */
[----:B0-234-:R-:W2:Y:S04]  /*57d0*/  LDL.U8 R20, [R1+0xdb] ;  /* 0x0000db0001147983 */ /* 0x01dea80000100000 */
[----:B--2---:R0:W-:Y:S02]  /*57e0*/  STL.U8 [R1+0x6b], R20 ;  /* 0x00006b1401007387 */ /* 0x0041e40000100000 */
.L_x_92:
[----:B------:R-:W-:Y:S05]  /*57f0*/  @!P0 BRA `(.L_x_93) ;  /* 0x0000000000088947 */ /* 0x000fea0003800000 */
[----:B0-234-:R-:W2:Y:S04]  /*5800*/  LDL.U8 R20, [R1+0xcc] ;  /* 0x0000cc0001147983 */ /* 0x01dea80000100000 */
[----:B--2---:R0:W-:Y:S02]  /*5810*/  STL.U8 [R1+0x5c], R20 ;  /* 0x00005c1401007387 */ /* 0x0041e40000100000 */
.L_x_93:
[----:B------:R-:W-:Y:S05]  /*5820*/  @!P1 BRA `(.L_x_94) ;  /* 0x0000000000089947 */ /* 0x000fea0003800000 */
[----:B0-234-:R-:W2:Y:S04]  /*5830*/  LDL.U8 R20, [R1+0xdc] ;  /* 0x0000dc0001147983 */ /* 0x01dea80000100000 */
[----:B--2---:R0:W-:Y:S02]  /*5840*/  STL.U8 [R1+0x6c], R20 ;  /* 0x00006c1401007387 */ /* 0x0041e40000100000 */
.L_x_94:
[----:B------:R-:W-:Y:S05]  /*5850*/  @!P0 BRA `(.L_x_95) ;  /* 0x0000000000088947 */ /* 0x000fea0003800000 */
[----:B0-234-:R-:W2:Y:S04]  /*5860*/  LDL.U8 R20, [R1+0xcd] ;  /* 0x0000cd0001147983 */ /* 0x01dea80000100000 */
[----:B--2---:R0:W-:Y:S02]  /*5870*/  STL.U8 [R1+0x5d], R20 ;  /* 0x00005d1401007387 */ /* 0x0041e40000100000 */
.L_x_95:
[----:B------:R-:W-:Y:S05]  /*5880*/  @!P1 BRA `(.L_x_96) ;  /* 0x0000000000089947 */ /* 0x000fea0003800000 */
[----:B0-234-:R-:W2:Y:S04]  /*5890*/  LDL.U8 R20, [R1+0xdd] ;  /* 0x0000dd0001147983 */ /* 0x01dea80000100000 */
[----:B--2---:R0:W-:Y:S02]  /*58a0*/  STL.U8 [R1+0x6d], R20 ;  /* 0x00006d1401007387 */ /* 0x0041e40000100000 */
.L_x_96:
[----:B------:R-:W-:Y:S05]  /*58b0*/  @!P0 BRA `(.L_x_97) ;  /* 0x0000000000088947 */ /* 0x000fea0003800000 */
[----:B0-234-:R-:W2:Y:S04]  /*58c0*/  LDL.U8 R20, [R1+0xce] ;  /* 0x0000ce0001147983 */ /* 0x01dea80000100000 */
[----:B--2---:R0:W-:Y:S02]  /*58d0*/  STL.U8 [R1+0x5e], R20 ;  /* 0x00005e1401007387 */ /* 0x0041e40000100000 */
.L_x_97:
[----:B------:R-:W-:Y:S05]  /*58e0*/  @!P1 BRA `(.L_x_98) ;  /* 0x0000000000089947 */ /* 0x000fea0003800000 */
[----:B0-234-:R-:W2:Y:S04]  /*58f0*/  LDL.U8 R20, [R1+0xde] ;  /* 0x0000de0001147983 */ /* 0x01dea80000100000 */
[----:B--2---:R0:W-:Y:S02]  /*5900*/  STL.U8 [R1+0x6e], R20 ;  /* 0x00006e1401007387 */ /* 0x0041e40000100000 */
.L_x_98:
[----:B------:R-:W-:Y:S05]  /*5910*/  @!P0 BRA `(.L_x_99) ;  /* 0x0000000000088947 */ /* 0x000fea0003800000 */
[----:B0-234-:R-:W2:Y:S04]  /*5920*/  LDL.U8 R20, [R1+0xcf] ;  /* 0x0000cf0001147983 */ /* 0x01dea80000100000 */
[----:B--2---:R0:W-:Y:S02]  /*5930*/  STL.U8 [R1+0x5f], R20 ;  /* 0x00005f1401007387 */ /* 0x0041e40000100000 */
.L_x_99:
[----:B------:R-:W-:Y:S05]  /*5940*/  @!P1 BRA `(.L_x_68) ;  /* 0x0000000000089947 */ /* 0x000fea0003800000 */
[----:B0-234-:R-:W2:Y:S04]  /*5950*/  LDL.U8 R20, [R1+0xdf] ;  /* 0x0000df0001147983 */ /* 0x01dea80000100000 */
[----:B--2---:R0:W-:Y:S02]  /*5960*/  STL.U8 [R1+0x6f], R20 ;  /* 0x00006f1401007387 */ /* 0x0041e40000100000 */
.L_x_68:
[----:B------:R-:W5:Y:S02]  /*5970*/  LDCU UR6, c[0x3][0x9c] ;  /* 0x00c01380ff0677ac */ /* 0x000f640008000800 */
[----:B-----5:R-:W-:-:S09]  /*5980*/  UISETP.GT.AND UP2, UPT, UR6, URZ, UPT ;  /* 0x000000ff0600728c */ /* 0x020fd2000bf44270 */
[----:B------:R-:W-:Y:S05]  /*5990*/  BRA.U !UP2, `(.L_x_100) ;  /* 0x000000350a8c7547 */ /* 0x000fea000b800000 */
[----:B-1----:R-:W-:Y:S01]  /*59a0*/  IABS R23, UR7 ;  /* 0x0000000700177c13 */ /* 0x002fe20008000000 */
[----:B------:R-:W1:Y:S01]  /*59b0*/  LDCU UR51, c[0x3][UR12+0x4] ;  /* 0x00c000800c3377ac */ /* 0x000e620008000800 */
[----:B------:R-:W-:Y:S01]  /*59c0*/  IABS R26, UR7 ;  /* 0x00000007001a7c13 */ /* 0x000fe20008000000 */
[----:B------:R-:W-:Y:S01]  /*59d0*/  IMAD.MOV.U32 R36, RZ, RZ, RZ ;  /* 0x000000ffff247224 */ /* 0x000fe200078e00ff */
[----:B---3--:R-:W3:Y:S01]  /*59e0*/  I2F.RP R22, R23 ;  /* 0x0000001700167306 */ /* 0x008ee20000209400 */
[----:B------:R-:W-:Y:S01]  /*59f0*/  ISETP.NE.AND P1, PT, RZ, UR7, PT ;  /* 0x00000007ff007c0c */ /* 0x000fe2000bf25270 */
[----:B------:R-:W-:Y:S01]  /*5a00*/  UMOV UR16, UR7 ;  /* 0x0000000700107c82 */ /* 0x000fe20008000000 */
[----:B------:R-:W-:Y:S01]  /*5a10*/  IMAD.MOV R26, RZ, RZ, -R26 ;  /* 0x000000ffff1a7224 */ /* 0x000fe200078e0a1a */
[----:B------:R-:W-:-:S04]  /*5a20*/  UMOV UR15, UR7 ;  /* 0x00000007000f7c82 */ /* 0x000fc80008000000 */
[----:B---3--:R-:W0:Y:S02]  /*5a30*/  MUFU.RCP R22, R22 ;  /* 0x0000001600167308 */ /* 0x008e240000001000 */
[----:B0-2-4-:R-:W-:Y:S01]  /*5a40*/  VIADD R20, R22, 0xffffffe ;  /* 0x0ffffffe16147836 */ /* 0x015fe20000000000 */
[----:B-1----:R-:W-:-:S05]  /*5a50*/  IABS R22, UR51 ;  /* 0x0000003300167c13 */ /* 0x002fca0008000000 */
[----:B------:R0:W1:Y:S02]  /*5a60*/  F2I.FTZ.U32.TRUNC.NTZ R21, R20 ;  /* 0x0000001400157305 */ /* 0x000064000021f000 */
[----:B0-----:R-:W-:Y:S02]  /*5a70*/  IMAD.MOV.U32 R20, RZ, RZ, RZ ;  /* 0x000000ffff147224 */ /* 0x001fe400078e00ff */
[----:B-1----:R-:W-:-:S04]  /*5a80*/  IMAD.MOV R24, RZ, RZ, -R21 ;  /* 0x000000ffff187224 */ /* 0x002fc800078e0a15 */
[----:B------:R-:W-:-:S04]  /*5a90*/  IMAD R25, R24, R23, RZ ;  /* 0x0000001718197224 */ /* 0x000fc800078e02ff */
[----:B------:R-:W-:-:S04]  /*5aa0*/  IMAD.HI.U32 R21, R21, R25, R20 ;  /* 0x0000001915157227 */ /* 0x000fc800078e0014 */
[----:B------:R-:W-:Y:S02]  /*5ab0*/  IMAD.MOV.U32 R20, RZ, RZ, R26 ;  /* 0x000000ffff147224 */ /* 0x000fe400078e001a */
[----:B------:R-:W-:-:S04]  /*5ac0*/  IMAD.HI.U32 R21, R21, R22, RZ ;  /* 0x0000001615157227 */ /* 0x000fc800078e00ff */
[----:B------:R-:W-:Y:S02]  /*5ad0*/  IMAD R20, R21, R20, R22 ;  /* 0x0000001415147224 */ /* 0x000fe400078e0216 */
[----:B------:R-:W-:-:S03]  /*5ae0*/  IMAD.U32 R22, RZ, RZ, UR51 ;  /* 0x00000033ff167e24 */ /* 0x000fc6000f8e00ff */
[----:B------:R-:W-:-:S13]  /*5af0*/  ISETP.GT.U32.AND P2, PT, R23, R20, PT ;  /* 0x000000141700720c */ /* 0x000fda0003f44070 */
[----:B------:R-:W-:Y:S02]  /*5b00*/  @!P2 IMAD.IADD R20, R20, 0x1, -R23 ;  /* 0x000000011414a824 */ /* 0x000fe400078e0a17 */
[----:B------:R-:W-:-:S03]  /*5b10*/  @!P2 VIADD R21, R21, 0x1 ;  /* 0x000000011515a836 */ /* 0x000fc60000000000 */
[----:B------:R-:W-:Y:S02]  /*5b20*/  ISETP.GE.U32.AND P0, PT, R20, R23, PT ;  /* 0x000000171400720c */ /* 0x000fe40003f06070 */
[----:B------:R-:W-:-:S04]  /*5b30*/  LOP3.LUT R20, R22, UR7, RZ, 0x3c, !PT ;  /* 0x0000000716147c12 */ /* 0x000fc8000f8e3cff */
[----:B------:R-:W-:Y:S02]  /*5b40*/  ISETP.GE.AND P3, PT, R20, RZ, PT ;  /* 0x000000ff1400720c */ /* 0x000fe40003f66270 */
[----:B------:R-:W-:-:S05]  /*5b50*/  @!P1 LOP3.LUT R20, RZ, UR7, RZ, 0x33, !PT ;  /* 0x00000007ff149c12 */ /* 0x000fca000f8e33ff */
[----:B------:R-:W-:-:S06]  /*5b60*/  @P0 VIADD R21, R21, 0x1 ;  /* 0x0000000115150836 */ /* 0x000fcc0000000000 */
[----:B------:R-:W-:-:S05]  /*5b70*/  @!P3 IMAD.MOV R21, RZ, RZ, -R21 ;  /* 0x000000ffff15b224 */ /* 0x000fca00078e0a15 */
[----:B------:R-:W-:Y:S02]  /*5b80*/  R2UR UR52, R21 ;  /* 0x00000000153472ca */ /* 0x000fe400000e0000 */
[----:B------:R-:W-:-:S15]  /*5b90*/  @!P1 R2UR UR52, R20 ;  /* 0x00000000143492ca */ /* 0x000fde00000e0000 */
.L_x_128:
[----:B0-----:R-:W-:-:S05]  /*5ba0*/  IMAD.U32 R20, RZ, RZ, UR7 ;  /* 0x00000007ff147e24 */ /* 0x001fca000f8e00ff */
[----:B------:R-:W-:-:S13]  /*5bb0*/  ISETP.NE.AND P0, PT, R20, 0x40, PT ;  /* 0x000000401400780c */ /* 0x000fda0003f05270 */
[----:B------:R-:W-:Y:S05]  /*5bc0*/  @!P0 BRA `(.L_x_101) ;  /* 0x0000000400188947 */ /* 0x000fea0003800000 */
[----:B------:R-:W2:Y:S04]  /*5bd0*/  LDL R23, [R1+0x34] ;  /* 0x0000340001177983 */ /* 0x000ea80000100800 */
[----:B------:R-:W3:Y:S04]  /*5be0*/  LDL.64 R24, [R1+0x38] ;  /* 0x0000380001187983 */ /* 0x000ee80000100a00 */
[----:B------:R-:W4:Y:S04]  /*5bf0*/  LDL.U16 R32, [R1+0x32] ;  /* 0x0000320001207983 */ /* 0x000f280000100400 */
[----:B------:R-:W5:Y:S01]  /*5c00*/  LDL.U8 R20, [R1+0x31] ;  /* 0x0000310001147983 */ /* 0x000f620000100000 */
[----:B------:R-:W-:-:S06]  /*5c10*/  LOP3.LUT R22, R70, 0xff, RZ, 0xc0, !PT ;  /* 0x000000ff46167812 */ /* 0x000fcc00078ec0ff */
[----:B------:R-:W0:Y:S01]  /*5c20*/  LDC.U8 R22, c[0x3][R22+0x140] ;  /* 0x00c0500016167b82 */ /* 0x000e220000000000 */
[C---:B--2---:R-:W-:Y:S02]  /*5c30*/  PRMT R35, R23.reuse, 0x7770, RZ ;  /* 0x0000777017237816 */ /* 0x044fe400000000ff */
[C---:B------:R-:W-:Y:S02]  /*5c40*/  PRMT R37, R23.reuse, 0x7771, RZ ;  /* 0x0000777117257816 */ /* 0x040fe400000000ff */
[C---:B------:R-:W-:Y:S02]  /*5c50*/  PRMT R38, R23.reuse, 0x7772, RZ ;  /* 0x0000777217267816 */ /* 0x040fe400000000ff */
[----:B------:R-:W-:Y:S02]  /*5c60*/  PRMT R23, R23, 0x7773, RZ ;  /* 0x0000777317177816 */ /* 0x000fe400000000ff */
[C---:B---3--:R-:W-:Y:S02]  /*5c70*/  PRMT R26, R25.reuse, 0x7773, RZ ;  /* 0x00007773191a7816 */ /* 0x048fe400000000ff */
[----:B------:R-:W-:-:S02]  /*5c80*/  PRMT R27, R25, 0x7772, RZ ;  /* 0x00007772191b7816 */ /* 0x000fc400000000ff */
[C---:B------:R-:W-:Y:S02]  /*5c90*/  PRMT R28, R25.reuse, 0x7771, RZ ;  /* 0x00007771191c7816 */ /* 0x040fe400000000ff */
[----:B------:R-:W-:Y:S02]  /*5ca0*/  PRMT R25, R25, 0x7770, RZ ;  /* 0x0000777019197816 */ /* 0x000fe400000000ff */
[C---:B------:R-:W-:Y:S02]  /*5cb0*/  PRMT R29, R24.reuse, 0x7773, RZ ;  /* 0x00007773181d7816 */ /* 0x040fe400000000ff */
[----:B------:R-:W-:Y:S02]  /*5cc0*/  PRMT R30, R24, 0x7772, RZ ;  /* 0x00007772181e7816 */ /* 0x000fe400000000ff */
[----:B------:R-:W-:Y:S02]  /*5cd0*/  LOP3.LUT R47, R35, 0xff, RZ, 0xc0, !PT ;  /* 0x000000ff232f7812 */ /* 0x000fe400078ec0ff */
[----:B----4-:R-:W-:-:S02]  /*5ce0*/  PRMT R21, R32, 0x7770, RZ ;  /* 0x0000777020157816 */ /* 0x010fc400000000ff */
[----:B------:R-:W-:Y:S02]  /*5cf0*/  LOP3.LUT R35, R38, 0xff, RZ, 0xc0, !PT ;  /* 0x000000ff26237812 */ /* 0x000fe400078ec0ff */
[----:B------:R-:W-:Y:S02]  /*5d00*/  LOP3.LUT R40, R23, 0xff, RZ, 0xc0, !PT ;  /* 0x000000ff17287812 */ /* 0x000fe400078ec0ff */
[----:B------:R-:W-:Y:S02]  /*5d10*/  PRMT R32, R32, 0x7771, RZ ;  /* 0x0000777120207816 */ /* 0x000fe400000000ff */
[----:B------:R-:W-:Y:S02]  /*5d20*/  LOP3.LUT R41, R26, 0xff, RZ, 0xc0, !PT ;  /* 0x000000ff1a297812 */ /* 0x000fe400078ec0ff */
[----:B------:R-:W-:Y:S02]  /*5d30*/  LOP3.LUT R43, R27, 0xff, RZ, 0xc0, !PT ;  /* 0x000000ff1b2b7812 */ /* 0x000fe400078ec0ff */
[----:B------:R-:W-:-:S02]  /*5d40*/  LOP3.LUT R46, R37, 0xff, RZ, 0xc0, !PT ;  /* 0x000000ff252e7812 */ /* 0x000fc400078ec0ff */
[----:B------:R-:W-:Y:S01]  /*5d50*/  LOP3.LUT R44, R28, 0xff, RZ, 0xc0, !PT ;  /* 0x000000ff1c2c7812 */ /* 0x000fe200078ec0ff */
[----:B-----5:R-:W0:Y:S01]  /*5d60*/  LDC.U8 R33, c[0x3][R20+0x140] ;  /* 0x00c0500014217b82 */ /* 0x020e220000000000 */
[----:B------:R-:W-:Y:S02]  /*5d70*/  LOP3.LUT R42, R25, 0xff, RZ, 0xc0, !PT ;  /* 0x000000ff192a7812 */ /* 0x000fe400078ec0ff */
[----:B------:R-:W-:Y:S02]  /*5d80*/  LOP3.LUT R28, R29, 0xff, RZ, 0xc0, !PT ;  /* 0x000000ff1d1c7812 */ /* 0x000fe400078ec0ff */
[----:B------:R-:W-:Y:S02]  /*5d90*/  LOP3.LUT R45, R30, 0xff, RZ, 0xc0, !PT ;  /* 0x000000ff1e2d7812 */ /* 0x000fe400078ec0ff */
[----:B------:R-:W-:Y:S01]  /*5da0*/  PRMT R31, R24, 0x7771, RZ ;  /* 0x00007771181f7816 */ /* 0x000fe200000000ff */
[----:B------:R0:W1:Y:S03]  /*5db0*/  LDC.U8 R29, c[0x3][R21+0x140] ;  /* 0x00c05000151d7b82 */ /* 0x0000660000000000 */
[----:B------:R-:W-:-:S05]  /*5dc0*/  LOP3.LUT R26, R31, 0xff, RZ, 0xc0, !PT ;  /* 0x000000ff1f1a7812 */ /* 0x000fca00078ec0ff */
[----:B------:R-:W1:Y:S08]  /*5dd0*/  LDC.U8 R34, c[0x3][R32+0x140] ;  /* 0x00c0500020227b82 */ /* 0x000e700000000000 */
[----:B------:R-:W2:Y:S08]  /*5de0*/  LDC.U8 R25, c[0x3][R41+0x140] ;  /* 0x00c0500029197b82 */ /* 0x000eb00000000000 */
[----:B------:R-:W2:Y:S08]  /*5df0*/  LDC.U8 R30, c[0x3][R43+0x140] ;  /* 0x00c050002b1e7b82 */ /* 0x000eb00000000000 */
[----:B------:R-:W3:Y:S08]  /*5e00*/  LDC.U8 R23, c[0x3][R47+0x140] ;  /* 0x00c050002f177b82 */ /* 0x000ef00000000000 */
[----:B------:R-:W3:Y:S08]  /*5e10*/  LDC.U8 R38, c[0x3][R46+0x140] ;  /* 0x00c050002e267b82 */ /* 0x000ef00000000000 */
[----:B------:R-:W4:Y:S08]  /*5e20*/  LDC.U8 R35, c[0x3][R35+0x140] ;  /* 0x00c0500023237b82 */ /* 0x000f300000000000 */
[----:B------:R-:W4:Y:S08]  /*5e30*/  LDC.U8 R40, c[0x3][R40+0x140] ;  /* 0x00c0500028287b82 */ /* 0x000f300000000000 */
[----:B------:R-:W5:Y:S08]  /*5e40*/  LDC.U8 R28, c[0x3][R28+0x140] ;  /* 0x00c050001c1c7b82 */ /* 0x000f700000000000 */
[----:B------:R-:W5:Y:S08]  /*5e50*/  LDC.U8 R27, c[0x3][R45+0x140] ;  /* 0x00c050002d1b7b82 */ /* 0x000f700000000000 */
[----:B------:R-:W5:Y:S01]  /*5e60*/  LDC.U8 R26, c[0x3][R26+0x140] ;  /* 0x00c050001a1a7b82 */ /* 0x000f620000000000 */
[----:B------:R-:W-:-:S07]  /*5e70*/  PRMT R24, R24, 0x7770, RZ ;  /* 0x0000777018187816 */ /* 0x000fce00000000ff */
[----:B------:R-:W5:Y:S01]  /*5e80*/  LDC.U8 R39, c[0x3][R44+0x140] ;  /* 0x00c050002c277b82 */ /* 0x000f620000000000 */
[----:B------:R-:W-:-:S07]  /*5e90*/  LOP3.LUT R37, R24, 0xff, RZ, 0xc0, !PT ;  /* 0x000000ff18257812 */ /* 0x000fce00078ec0ff */
[----:B------:R-:W5:Y:S08]  /*5ea0*/  LDC.U8 R42, c[0x3][R42+0x140] ;  /* 0x00c050002a2a7b82 */ /* 0x000f700000000000 */
[----:B------:R-:W5:Y:S01]  /*5eb0*/  LDC.U8 R37, c[0x3][R37+0x140] ;  /* 0x00c0500025257b82 */ /* 0x000f620000000000 */
[----:B--2---:R-:W-:Y:S02]  /*5ec0*/  PRMT R30, R30, 0x3340, R25 ;  /* 0x000033401e1e7816 */ /* 0x004fe40000000019 */
[----:B0-----:R-:W-:-:S02]  /*5ed0*/  PRMT R21, R22, 0x3340, R33 ;  /* 0x0000334016157816 */ /* 0x001fc40000000021 */
[----:B-1----:R-:W-:Y:S02]  /*5ee0*/  PRMT R20, R29, 0x3340, R34 ;  /* 0x000033401d147816 */ /* 0x002fe40000000022 */
[----:B---3--:R-:W-:Y:S02]  /*5ef0*/  PRMT R25, R23, 0x3340, R38 ;  /* 0x0000334017197816 */ /* 0x008fe40000000026 */
[----:B----4-:R-:W-:Y:S02]  /*5f00*/  PRMT R24, R35, 0x3340, R40 ;  /* 0x0000334023187816 */ /* 0x010fe40000000028 */
[----:B------:R-:W-:Y:S02]  /*5f10*/  PRMT R20, R21, 0x5410, R20 ;  /* 0x0000541015147816 */ /* 0x000fe40000000014 */
[----:B------:R-:W-:Y:S02]  /*5f20*/  PRMT R21, R25, 0x5410, R24 ;  /* 0x0000541019157816 */ /* 0x000fe40000000018 */
[----:B-----5:R-:W-:-:S03]  /*5f30*/  PRMT R32, R28, 0x7604, R27 ;  /* 0x000076041c207816 */ /* 0x020fc6000000001b */
[----:B------:R-:W-:Y:S04]  /*5f40*/  STL.64 [R1+0x30], R20 ;  /* 0x0000301401007387 */ /* 0x000fe80000100a00 */
[----:B------:R-:W-:Y:S04]  /*5f50*/  STL.U16 [R1+0x3a], R32 ;  /* 0x00003a2001007387 */ /* 0x000fe80000100400 */
[----:B------:R-:W-:Y:S01]  /*5f60*/  STL.U8 [R1+0x39], R26 ;  /* 0x0000391a01007387 */ /* 0x000fe20000100000 */
[----:B------:R-:W-:Y:S02]  /*5f70*/  PRMT R27, R22, 0x7610, R27 ;  /* 0x00007610161b7816 */ /* 0x000fe4000000001b */
[----:B------:R-:W-:-:S02]  /*5f80*/  PRMT R31, R23, 0x7610, R31 ;  /* 0x00007610171f7816 */ /* 0x000fc4000000001f */
[----:B------:R-:W-:-:S04]  /*5f90*/  PRMT R39, R42, 0x3340, R39 ;  /* 0x000033402a277816 */ /* 0x000fc80000000027 */
[----:B------:R-:W-:Y:S02]  /*5fa0*/  PRMT R30, R39, 0x5410, R30 ;  /* 0x00005410271e7816 */ /* 0x000fe4000000001e */
[----:B------:R-:W-:Y:S02]  /*5fb0*/  PRMT R28, R33, 0x7610, R28 ;  /* 0x00007610211c7816 */ /* 0x000fe4000000001c */
[----:B------:R-:W-:Y:S01]  /*5fc0*/  PRMT R25, R34, 0x7610, R25 ;  /* 0x0000761022197816 */ /* 0x000fe20000000019 */
[----:B------:R0:W-:Y:S01]  /*5fd0*/  STL [R1+0x3c], R30 ;  /* 0x00003c1e01007387 */ /* 0x0001e20000100800 */
[----:B------:R-:W-:Y:S02]  /*5fe0*/  PRMT R23, R38, 0x7610, R23 ;  /* 0x0000761026177816 */ /* 0x000fe40000000017 */
[----:B------:R-:W-:Y:S02]  /*5ff0*/  PRMT R24, R35, 0x7610, R24 ;  /* 0x0000761023187816 */ /* 0x000fe40000000018 */
[----:B------:R-:W-:-:S02]  /*6000*/  PRMT R22, R40, 0x7610, R22 ;  /* 0x0000761028167816 */ /* 0x000fc40000000016 */
[----:B0-----:R-:W-:Y:S01]  /*6010*/  PRMT R30, R37, 0x7610, R30 ;  /* 0x00007610251e7816 */ /* 0x001fe2000000001e */
[----:B------:R-:W-:Y:S06]  /*6020*/  BRA `(.L_x_102) ;  /* 0x0000000000f47947 */ /* 0x000fec0003800000 */
.L_x_101:
[----:B------:R-:W2:Y:S04]  /*6030*/  LDL.64 R24, [R1+0x38] ;  /* 0x0000380001187983 */ /* 0x000ea80000100a00 */
[----:B------:R-:W3:Y:S04]  /*6040*/  LDL.U16 R29, [R1+0x32] ;  /* 0x00003200011d7983 */ /* 0x000ee80000100400 */
[----:B------:R-:W4:Y:S04]  /*6050*/  LDL.U8 R20, [R1+0x31] ;  /* 0x0000310001147983 */ /* 0x000f280000100000 */
[----:B------:R-:W5:Y:S01]  /*6060*/  LDL R21, [R1+0x34] ;  /* 0x0000340001157983 */ /* 0x000f620000100800 */
[----:B--2---:R-:W-:-:S02]  /*6070*/  PRMT R27, R24, 0x7773, RZ ;  /* 0x00007773181b7816 */ /* 0x004fc400000000ff */
[----:B------:R-:W-:Y:S02]  /*6080*/  PRMT R28, R24, 0x7772, RZ ;  /* 0x00007772181c7816 */ /* 0x000fe400000000ff */
[C---:B------:R-:W-:Y:S02]  /*6090*/  PRMT R22, R25.reuse, 0x7773, RZ ;  /* 0x0000777319167816 */ /* 0x040fe400000000ff */
[C---:B------:R-:W-:Y:S02]  /*60a0*/  PRMT R23, R25.reuse, 0x7772, RZ ;  /* 0x0000777219177816 */ /* 0x040fe400000000ff */
[C---:B------:R-:W-:Y:S01]  /*60b0*/  PRMT R26, R25.reuse, 0x7771, RZ ;  /* 0x00007771191a7816 */ /* 0x040fe200000000ff */
[----:B----4-:R-:W0:Y:S01]  /*60c0*/  LDC.U8 R20, c[0x3][R20+0x120] ;  /* 0x00c0480014147b82 */ /* 0x010e220000000000 */
[----:B------:R-:W-:Y:S02]  /*60d0*/  PRMT R25, R25, 0x7770, RZ ;  /* 0x0000777019197816 */ /* 0x000fe400000000ff */
[----:B------:R-:W-:-:S02]  /*60e0*/  LOP3.LUT R38, R27, 0xff, RZ, 0xc0, !PT ;  /* 0x000000ff1b267812 */ /* 0x000fc400078ec0ff */
[----:B------:R-:W-:Y:S02]  /*60f0*/  LOP3.LUT R35, R28, 0xff, RZ, 0xc0, !PT ;  /* 0x000000ff1c237812 */ /* 0x000fe400078ec0ff */
[----:B------:R-:W-:Y:S02]  /*6100*/  LOP3.LUT R31, R25, 0xff, RZ, 0xc0, !PT ;  /* 0x000000ff191f7812 */ /* 0x000fe400078ec0ff */
[----:B------:R-:W-:Y:S01]  /*6110*/  LOP3.LUT R25, R26, 0xff, RZ, 0xc0, !PT ;  /* 0x000000ff1a197812 */ /* 0x000fe200078ec0ff */
[----:B------:R-:W1:Y:S01]  /*6120*/  LDC.U8 R38, c[0x3][R38+0x120] ;  /* 0x00c0480026267b82 */ /* 0x000e620000000000 */
[----:B---3--:R-:W-:Y:S02]  /*6130*/  PRMT R26, R29, 0x7770, RZ ;  /* 0x000077701d1a7816 */ /* 0x008fe400000000ff */
[----:B------:R-:W-:Y:S02]  /*6140*/  LOP3.LUT R30, R22, 0xff, RZ, 0xc0, !PT ;  /* 0x000000ff161e7812 */ /* 0x000fe400078ec0ff */
[----:B------:R-:W-:-:S02]  /*6150*/  LOP3.LUT R23, R23, 0xff, RZ, 0xc0, !PT ;  /* 0x000000ff17177812 */ /* 0x000fc400078ec0ff */
[C---:B------:R-:W-:Y:S01]  /*6160*/  PRMT R22, R24.reuse, 0x7771, RZ ;  /* 0x0000777118167816 */ /* 0x040fe200000000ff */
[----:B------:R-:W1:Y:S01]  /*6170*/  LDC.U8 R35, c[0x3][R35+0x120] ;  /* 0x00c0480023237b82 */ /* 0x000e620000000000 */
[----:B------:R-:W-:Y:S02]  /*6180*/  PRMT R34, R24, 0x7770, RZ ;  /* 0x0000777018227816 */ /* 0x000fe400000000ff */
[C---:B-----5:R-:W-:Y:S02]  /*6190*/  PRMT R33, R21.reuse, 0x7773, RZ ;  /* 0x0000777315217816 */ /* 0x060fe400000000ff */
[----:B------:R-:W-:Y:S02]  /*61a0*/  PRMT R32, R21, 0x7772, RZ ;  /* 0x0000777215207816 */ /* 0x000fe400000000ff */
[----:B------:R-:W-:Y:S01]  /*61b0*/  LOP3.LUT R22, R22, 0xff, RZ, 0xc0, !PT ;  /* 0x000000ff16167812 */ /* 0x000fe200078ec0ff */
[----:B------:R-:W2:Y:S01]  /*61c0*/  LDC.U8 R26, c[0x3][R26+0x120] ;  /* 0x00c048001a1a7b82 */ /* 0x000ea20000000000 */
[----:B------:R-:W-:-:S02]  /*61d0*/  LOP3.LUT R39, R34, 0xff, RZ, 0xc0, !PT ;  /* 0x000000ff22277812 */ /* 0x000fc400078ec0ff */
[----:B------:R-:W-:Y:S02]  /*61e0*/  LOP3.LUT R34, R33, 0xff, RZ, 0xc0, !PT ;  /* 0x000000ff21227812 */ /* 0x000fe400078ec0ff */
[----:B------:R-:W-:Y:S02]  /*61f0*/  PRMT R29, R29, 0x7771, RZ ;  /* 0x000077711d1d7816 */ /* 0x000fe400000000ff */
[C---:B------:R-:W-:Y:S01]  /*6200*/  PRMT R24, R21.reuse, 0x7770, RZ ;  /* 0x0000777015187816 */ /* 0x040fe200000000ff */
[----:B------:R-:W3:Y:S01]  /*6210*/  LDC.U8 R37, c[0x3][R30+0x120] ;  /* 0x00c048001e257b82 */ /* 0x000ee20000000000 */
[----:B------:R-:W-:Y:S02]  /*6220*/  PRMT R28, R21, 0x7771, RZ ;  /* 0x00007771151c7816 */ /* 0x000fe400000000ff */
[----:B------:R-:W-:Y:S02]  /*6230*/  LOP3.LUT R41, R32, 0xff, RZ, 0xc0, !PT ;  /* 0x000000ff20297812 */ /* 0x000fe400078ec0ff */
[----:B------:R-:W-:-:S02]  /*6240*/  LOP3.LUT R27, R70, 0xff, RZ, 0xc0, !PT ;  /* 0x000000ff461b7812 */ /* 0x000fc400078ec0ff */
[----:B------:R-:W-:Y:S01]  /*6250*/  LOP3.LUT R44, R24, 0xff, RZ, 0xc0, !PT ;  /* 0x000000ff182c7812 */ /* 0x000fe200078ec0ff */
[----:B------:R-:W3:Y:S01]  /*6260*/  LDC.U8 R40, c[0x3][R23+0x120] ;  /* 0x00c0480017287b82 */ /* 0x000ee20000000000 */
[----:B------:R-:W-:Y:S01]  /*6270*/  LOP3.LUT R43, R28, 0xff, RZ, 0xc0, !PT ;  /* 0x000000ff1c2b7812 */ /* 0x000fe200078ec0ff */
[----:B0-----:R-:W-:Y:S01]  /*6280*/  STL.U8 [R1+0x31], R20 ;  /* 0x0000311401007387 */ /* 0x001fe20000100000 */
[----:B------:R-:W-:-:S05]  /*6290*/  PRMT R28, R20, 0x7610, R28 ;  /* 0x00007610141c7816 */ /* 0x000fca000000001c */
[----:B------:R-:W0:Y:S08]  /*62a0*/  LDC.U8 R25, c[0x3][R25+0x120] ;  /* 0x00c0480019197b82 */ /* 0x000e300000000000 */
[----:B------:R-:W0:Y:S08]  /*62b0*/  LDC.U8 R42, c[0x3][R31+0x120] ;  /* 0x00c048001f2a7b82 */ /* 0x000e300000000000 */
[----:B------:R-:W4:Y:S01]  /*62c0*/  LDC.U8 R22, c[0x3][R22+0x120] ;  /* 0x00c0480016167b82 */ /* 0x000f220000000000 */
[----:B-1----:R-:W-:-:S05]  /*62d0*/  PRMT R32, R38, 0x7604, R35 ;  /* 0x0000760426207816 */ /* 0x002fca0000000023 */
[----:B------:R-:W-:Y:S02]  /*62e0*/  STL.U16 [R1+0x3a], R32 ;  /* 0x00003a2001007387 */ /* 0x000fe40000100400 */
[----:B------:R1:W5:Y:S02]  /*62f0*/  LDC.U8 R21, c[0x3][R29+0x120] ;  /* 0x00c048001d157b82 */ /* 0x0003640000000000 */
[----:B--2---:R-:W-:Y:S06]  /*6300*/  STL.U8 [R1+0x32], R26 ;  /* 0x0000321a01007387 */ /* 0x004fec0000100000 */
[----:B------:R-:W2:Y:S01]  /*6310*/  LDC.U8 R33, c[0x3][R41+0x120] ;  /* 0x00c0480029217b82 */ /* 0x000ea20000000000 */
[----:B-1----:R-:W-:-:S07]  /*6320*/  PRMT R29, R26, 0x7610, R29 ;  /* 0x000076101a1d7816 */ /* 0x002fce000000001d */
[----:B------:R-:W1:Y:S01]  /*6330*/  LDC.U8 R34, c[0x3][R34+0x120] ;  /* 0x00c0480022227b82 */ /* 0x000e620000000000 */
[----:B---3--:R-:W-:-:S07]  /*6340*/  PRMT R24, R40, 0x3340, R37 ;  /* 0x0000334028187816 */ /* 0x008fce0000000025 */
[----:B------:R-:W3:Y:S08]  /*6350*/  LDC.U8 R27, c[0x3][R27+0x120] ;  /* 0x00c048001b1b7b82 */ /* 0x000ef00000000000 */
[----:B------:R1:W3:Y:S01]  /*6360*/  LDC.U8 R30, c[0x3][R39+0x120] ;  /* 0x00c04800271e7b82 */ /* 0x0002e20000000000 */
[----:B0-----:R-:W-:-:S04]  /*6370*/  PRMT R25, R42, 0x3340, R25 ;  /* 0x000033402a197816 */ /* 0x001fc80000000019 */
[----:B------:R-:W-:-:S03]  /*6380*/  PRMT R24, R25, 0x5410, R24 ;  /* 0x0000541019187816 */ /* 0x000fc60000000018 */
[----:B------:R0:W0:Y:S01]  /*6390*/  LDC.U8 R31, c[0x3][R44+0x120] ;  /* 0x00c048002c1f7b82 */ /* 0x0000220000000000 */
[----:B----4-:R-:W-:Y:S04]  /*63a0*/  STL.U8 [R1+0x39], R22 ;  /* 0x0000391601007387 */ /* 0x010fe80000100000 */
[----:B------:R2:W-:Y:S03]  /*63b0*/  STL [R1+0x3c], R24 ;  /* 0x00003c1801007387 */ /* 0x0005e60000100800 */
[----:B------:R4:W0:Y:S01]  /*63c0*/  LDC.U8 R23, c[0x3][R43+0x120] ;  /* 0x00c048002b177b82 */ /* 0x0008220000000000 */
[----:B-----5:R-:W-:Y:S02]  /*63d0*/  PRMT R25, R21, 0x7610, R25 ;  /* 0x0000761015197816 */ /* 0x020fe40000000019 */
[----:B--2---:R-:W-:-:S02]  /*63e0*/  PRMT R24, R33, 0x7610, R24 ;  /* 0x0000761021187816 */ /* 0x004fc40000000018 */
[----:B-1--4-:R-:W-:-:S07]  /*63f0*/  PRMT R22, R34, 0x7610, R22 ;  /* 0x0000761022167816 */ /* 0x012fce0000000016 */
.L_x_102:
[----:B------:R-:W1:Y:S01]  /*6400*/  LDC.U8 R32, c[0x3][R36+0x380] ;  /* 0x00c0e00024207b82 */ /* 0x000e620000000000 */
[----:B---3--:R-:W-:Y:S01]  /*6410*/  LOP3.LUT R26, R30, 0x2, RZ, 0x3c, !PT ;  /* 0x000000021e1a7812 */ /* 0x008fe200078e3cff */
[----:B------:R-:W-:-:S04]  /*6420*/  IMAD.U32 R20, RZ, RZ, UR7 ;  /* 0x00000007ff147e24 */ /* 0x000fc8000f8e00ff */
[----:B------:R2:W-:Y:S01]  /*6430*/  STL.U8 [R1+0x38], R26 ;  /* 0x0000381a01007387 */ /* 0x0005e20000100000 */
[----:B------:R-:W-:-:S05]  /*6440*/  IMAD.SHL.U32 R20, R20, 0x2, RZ ;  /* 0x0000000214147824 */ /* 0x000fca00078e00ff */
[----:B------:R-:W-:Y:S02]  /*6450*/  ISETP.NE.AND P1, PT, R20, UR51, PT ;  /* 0x0000003314007c0c */ /* 0x000fe4000bf25270 */
[--C-:B-1----:R-:W-:Y:S02]  /*6460*/  SHF.R.U32.HI R30, RZ, 0x4, R32.reuse ;  /* 0x00000004ff1e7819 */ /* 0x102fe40000011620 */
[----:B------:R-:W-:Y:S02]  /*6470*/  LOP3.LUT R49, R27, 0xf, R32, 0x78, !PT ;  /* 0x0000000f1b317812 */ /* 0x000fe400078e7820 */
[----:B0-----:R-:W-:-:S07]  /*6480*/  LOP3.LUT R30, R31, 0x3, R30, 0x78, !PT ;  /* 0x000000031f1e7812 */ /* 0x001fce00078e781e */
[----:B--2---:R-:W-:Y:S05]  /*6490*/  @!P1 BRA `(.L_x_103) ;  /* 0x0000000400009947 */ /* 0x004fea0003800000 */
[----:B------:R-:W-:Y:S01]  /*64a0*/  UIMAD UR6, UR15, 0x3, URZ ;  /* 0x000000030f0678a4 */ /* 0x000fe2000f8e02ff */
[----:B------:R-:W2:Y:S03]  /*64b0*/  LDL.U8 R50, [R1+0x40] ;  /* 0x0000400001327983 */ /* 0x000ea60000100000 */
[----:B------:R-:W-:Y:S01]  /*64c0*/  UISETP.NE.AND UP3, UPT, UR6, UR51, UPT ;  /* 0x000000330600728c */ /* 0x000fe2000bf65270 */
[----:B------:R-:W3:Y:S01]  /*64d0*/  LDL.U8 R27, [R1+0x41] ;  /* 0x00004100011b7983 */ /* 0x000ee20000100000 */
[----:B------:R-:W-:-:S03]  /*64e0*/  UISETP.NE.AND UP4, UPT, UR6, UR51, UPT ;  /* 0x000000330600728c */ /* 0x000fc6000bf85270 */
[----:B------:R-:W4:Y:S01]  /*64f0*/  LDL.U8 R32, [R1+0x42] ;  /* 0x0000420001207983 */ /* 0x000f220000100000 */
[----:B------:R-:W-:Y:S02]  /*6500*/  PLOP3.LUT P1, PT, PT, PT, UP3, 0x80, 0x8 ;  /* 0x000000000008781c */ /* 0x000fe40003f2f038 */
[----:B------:R-:W-:Y:S01]  /*6510*/  PLOP3.LUT P2, PT, PT, PT, UP4, 0x80, 0x8 ;  /* 0x000000000008781c */ /* 0x000fe20003f4f048 */
[----:B------:R-:W5:Y:S04]  /*6520*/  LDL.U8 R38, [R1+0x43] ;  /* 0x0000430001267983 */ /* 0x000f680000100000 */
[----:B------:R-:W5:Y:S04]  /*6530*/  LDL.U8 R37, [R1+0x44] ;  /* 0x0000440001257983 */ /* 0x000f680000100000 */
[----:B------:R-:W5:Y:S04]  /*6540*/  LDL.U8 R44, [R1+0x45] ;  /* 0x00004500012c7983 */ /* 0x000f680000100000 */
[----:B------:R-:W5:Y:S04]  /*6550*/  LDL.U8 R43, [R1+0x46] ;  /* 0x00004600012b7983 */ /* 0x000f680000100000 */
[----:B------:R-:W5:Y:S04]  /*6560*/  @!P1 LDL.U8 R20, [R1+0x50] ;  /* 0x0000500001149983 */ /* 0x000f680000100000 */
        /* <DEDUP_REMOVED lines=13> */
[----:B------:R-:W5:Y:S01]  /*6640*/  LDL.U8 R47, [R1+0x47] ;  /* 0x00004700012f7983 */ /* 0x000f620000100000 */
[----:B------:R-:W-:Y:S01]  /*6650*/  UISETP.NE.AND UP3, UPT, UR6, UR51, UPT ;  /* 0x000000330600728c */ /* 0x000fe2000bf65270 */
[----:B--2---:R-:W-:-:S02]  /*6660*/  LOP3.LUT R50, R49, R50, RZ, 0x3c, !PT ;  /* 0x0000003231327212 */ /* 0x004fc400078e3cff */
[----:B---3--:R-:W-:Y:S02]  /*6670*/  LOP3.LUT R28, R28, R27, RZ, 0x3c, !PT ;  /* 0x0000001b1c1c7212 */ /* 0x008fe400078e3cff */
[----:B----4-:R-:W-:Y:S02]  /*6680*/  LOP3.LUT R32, R29, R32, RZ, 0x3c, !PT ;  /* 0x000000201d207212 */ /* 0x010fe400078e3cff */
[----:B-----5:R-:W-:Y:S02]  /*6690*/  LOP3.LUT R38, R25, R38, RZ, 0x3c, !PT ;  /* 0x0000002619267212 */ /* 0x020fe400078e3cff */
[----:B------:R-:W-:Y:S02]  /*66a0*/  LOP3.LUT R30, R30, R37, RZ, 0x3c, !PT ;  /* 0x000000251e1e7212 */ /* 0x000fe400078e3cff */
[----:B------:R-:W-:Y:S02]  /*66b0*/  LOP3.LUT R44, R23, R44, RZ, 0x3c, !PT ;  /* 0x0000002c172c7212 */ /* 0x000fe400078e3cff */
[----:B------:R-:W-:Y:S01]  /*66c0*/  LOP3.LUT R24, R24, R43, RZ, 0x3c, !PT ;  /* 0x0000002b18187212 */ /* 0x000fe200078e3cff */
[----:B------:R1:W-:Y:S01]  /*66d0*/  STL.U8 [R1+0x30], R50 ;  /* 0x0000303201007387 */ /* 0x0003e20000100000 */
[----:B------:R-:W-:-:S03]  /*66e0*/  @!P1 LOP3.LUT R20, R50, R21, R20, 0x96, !PT ;  /* 0x0000001532149212 */ /* 0x000fc600078e9614 */
        /* <DEDUP_REMOVED lines=11> */
[----:B------:R-:W-:Y:S02]  /*67a0*/  @!P2 LOP3.LUT R48, R24, R48, R45, 0x96, !PT ;  /* 0x000000301830a212 */ /* 0x000fe400078e962d */
[----:B------:R-:W-:Y:S01]  /*67b0*/  LOP3.LUT R47, R22, R47, RZ, 0x3c, !PT ;  /* 0x0000002f162f7212 */ /* 0x000fe200078e3cff */
[----:B------:R1:W-:Y:S04]  /*67c0*/  @!P1 STL.U8 [R1+0x30], R20 ;  /* 0x0000301401009387 */ /* 0x0003e80000100000 */
[----:B------:R1:W-:Y:S04]  /*67d0*/  @!P2 STL.U8 [R1+0x31], R26 ;  /* 0x0000311a0100a387 */ /* 0x0003e80000100000 */
[----:B------:R1:W-:Y:S04]  /*67e0*/  @!P2 STL.U8 [R1+0x32], R34 ;  /* 0x000032220100a387 */ /* 0x0003e80000100000 */
[----:B------:R1:W-:Y:S04]  /*67f0*/  @!P2 STL.U8 [R1+0x33], R40 ;  /* 0x000033280100a387 */ /* 0x0003e80000100000 */
[----:B------:R1:W-:Y:S04]  /*6800*/  @!P2 STL.U8 [R1+0x34], R42 ;  /* 0x0000342a0100a387 */ /* 0x0003e80000100000 */
[----:B------:R1:W-:Y:S04]  /*6810*/  @!P2 STL.U8 [R1+0x35], R46 ;  /* 0x0000352e0100a387 */ /* 0x0003e80000100000 */
[----:B------:R1:W-:Y:S04]  /*6820*/  @!P2 STL.U8 [R1+0x36], R48 ;  /* 0x000036300100a387 */ /* 0x0003e80000100000 */
[----:B------:R1:W-:Y:S01]  /*6830*/  STL.U8 [R1+0x37], R47 ;  /* 0x0000372f01007387 */ /* 0x0003e20000100000 */
[----:B------:R-:W-:Y:S05]  /*6840*/  BRA.U UP3, `(.L_x_104) ;  /* 0x0000000103b87547 */ /* 0x000fea000b800000 */
[----:B------:R-:W2:Y:S04]  /*6850*/  LDL.U8 R21, [R1+0x57] ;  /* 0x0000570001157983 */ /* 0x000ea80000100000 */
[----:B-1----:R-:W2:Y:S02]  /*6860*/  LDL.U8 R20, [R1+0x67] ;  /* 0x0000670001147983 */ /* 0x002ea40000100000 */
[----:B--2---:R-:W-:-:S05]  /*6870*/  LOP3.LUT R20, R47, R20, R21, 0x96, !PT ;  /* 0x000000142f147212 */ /* 0x004fca00078e9615 */
[----:B------:R2:W-:Y:S01]  /*6880*/  STL.U8 [R1+0x37], R20 ;  /* 0x0000371401007387 */ /* 0x0005e20000100000 */
[----:B------:R-:W-:Y:S05]  /*6890*/  BRA `(.L_x_104) ;  /* 0x0000000000a47947 */ /* 0x000fea0003800000 */
.L_x_103:
[----:B------:R-:W2:Y:S04]  /*68a0*/  LDL.64 R26, [R1+0x40] ;  /* 0x00004000011a7983 */ /* 0x000ea80000100a00 */
[----:B------:R-:W3:Y:S01]  /*68b0*/  LDL.64 R20, [R1+0x50] ;  /* 0x0000500001147983 */ /* 0x000ee20000100a00 */
[C---:B--2---:R-:W-:Y:S02]  /*68c0*/  PRMT R34, R26.reuse, 0x7772, RZ ;  /* 0x000077721a227816 */ /* 0x044fe400000000ff */
[C---:B------:R-:W-:Y:S02]  /*68d0*/  PRMT R31, R26.reuse, 0x7771, RZ ;  /* 0x000077711a1f7816 */ /* 0x040fe400000000ff */
[----:B------:R-:W-:Y:S02]  /*68e0*/  PRMT R32, R26, 0x7773, RZ ;  /* 0x000077731a207816 */ /* 0x000fe400000000ff */
[----:B---3--:R-:W-:-:S02]  /*68f0*/  PRMT R33, R20, 0x7772, RZ ;  /* 0x0000777214217816 */ /* 0x008fc400000000ff */
[C---:B------:R-:W-:Y:S02]  /*6900*/  PRMT R35, R20.reuse, 0x7771, RZ ;  /* 0x0000777114237816 */ /* 0x040fe400000000ff */
[----:B------:R-:W-:Y:S02]  /*6910*/  PRMT R37, R20, 0x7770, RZ ;  /* 0x0000777014257816 */ /* 0x000fe400000000ff */
[----:B------:R-:W-:Y:S02]  /*6920*/  PRMT R26, R26, 0x7770, RZ ;  /* 0x000077701a1a7816 */ /* 0x000fe400000000ff */
[----:B------:R-:W-:Y:S02]  /*6930*/  PRMT R20, R20, 0x7773, RZ ;  /* 0x0000777314147816 */ /* 0x000fe400000000ff */
[----:B------:R-:W-:Y:S02]  /*6940*/  LOP3.LUT R33, R29, R34, R33, 0x96, !PT ;  /* 0x000000221d217212 */ /* 0x000fe400078e9621 */
[----:B------:R-:W-:-:S02]  /*6950*/  LOP3.LUT R31, R28, R31, R35, 0x96, !PT ;  /* 0x0000001f1c1f7212 */ /* 0x000fc400078e9623 */
[----:B------:R-:W-:Y:S02]  /*6960*/  LOP3.LUT R37, R49, R26, R37, 0x96, !PT ;  /* 0x0000001a31257212 */ /* 0x000fe400078e9625 */
[----:B------:R-:W-:Y:S02]  /*6970*/  LOP3.LUT R34, R25, R32, R20, 0x96, !PT ;  /* 0x0000002019227212 */ /* 0x000fe400078e9614 */
[C---:B------:R-:W-:Y:S02]  /*6980*/  PRMT R29, R27.reuse, 0x7772, RZ ;  /* 0x000077721b1d7816 */ /* 0x040fe400000000ff */
[C---:B------:R-:W-:Y:S02]  /*6990*/  PRMT R20, R27.reuse, 0x7771, RZ ;  /* 0x000077711b147816 */ /* 0x040fe400000000ff */
[----:B------:R-:W-:Y:S02]  /*69a0*/  PRMT R25, R27, 0x7773, RZ ;  /* 0x000077731b197816 */ /* 0x000fe400000000ff */
[----:B------:R-:W-:-:S02]  /*69b0*/  PRMT R26, R21, 0x7773, RZ ;  /* 0x00007773151a7816 */ /* 0x000fc400000000ff */
        /* <DEDUP_REMOVED lines=8> */
[----:B------:R-:W-:Y:S02]  /*6a40*/  LOP3.LUT R25, R25, 0xffff, RZ, 0xc0, !PT ;  /* 0x0000ffff19197812 */ /* 0x000fe400078ec0ff */
[----:B------:R-:W-:Y:S02]  /*6a50*/  LOP3.LUT R28, R28, 0xffff, RZ, 0xc0, !PT ;  /* 0x0000ffff1c1c7812 */ /* 0x000fe400078ec0ff */
[----:B------:R-:W-:Y:S02]  /*6a60*/  LOP3.LUT R20, R20, 0xffff, RZ, 0xc0, !PT ;  /* 0x0000ffff14147812 */ /* 0x000fe400078ec0ff */
[----:B------:R-:W-:-:S02]  /*6a70*/  LOP3.LUT R23, R21, 0xffff, RZ, 0xc0, !PT ;  /* 0x0000ffff15177812 */ /* 0x000fc400078ec0ff */
[----:B------:R-:W-:Y:S02]  /*6a80*/  LOP3.LUT R34, R34, 0xffff, RZ, 0xc0, !PT ;  /* 0x0000ffff22227812 */ /* 0x000fe400078ec0ff */
[----:B------:R-:W-:Y:S02]  /*6a90*/  LOP3.LUT R33, R33, 0xffff, RZ, 0xc0, !PT ;  /* 0x0000ffff21217812 */ /* 0x000fe400078ec0ff */
[----:B------:R-:W-:Y:S02]  /*6aa0*/  LOP3.LUT R31, R31, 0xffff, RZ, 0xc0, !PT ;  /* 0x0000ffff1f1f7812 */ /* 0x000fe400078ec0ff */
[----:B------:R-:W-:Y:S02]  /*6ab0*/  LOP3.LUT R22, R37, 0xffff, RZ, 0xc0, !PT ;  /* 0x0000ffff25167812 */ /* 0x000fe400078ec0ff */
[----:B------:R-:W-:Y:S02]  /*6ac0*/  PRMT R21, R28, 0x3340, R25 ;  /* 0x000033401c157816 */ /* 0x000fe40000000019 */
[----:B------:R-:W-:-:S02]  /*6ad0*/  PRMT R20, R23, 0x3340, R20 ;  /* 0x0000334017147816 */ /* 0x000fc40000000014 */
[----:B------:R-:W-:Y:S02]  /*6ae0*/  PRMT R33, R33, 0x3340, R34 ;  /* 0x0000334021217816 */ /* 0x000fe40000000022 */
[----:B------:R-:W-:Y:S02]  /*6af0*/  PRMT R22, R22, 0x3340, R31 ;  /* 0x0000334016167816 */ /* 0x000fe4000000001f */
[----:B------:R-:W-:Y:S02]  /*6b00*/  PRMT R21, R20, 0x5410, R21 ;  /* 0x0000541014157816 */ /* 0x000fe40000000015 */
[----:B------:R-:W-:-:S05]  /*6b10*/  PRMT R20, R22, 0x5410, R33 ;  /* 0x0000541016147816 */ /* 0x000fca0000000021 */
[----:B------:R0:W-:Y:S02]  /*6b20*/  STL.64 [R1+0x30], R20 ;  /* 0x0000301401007387 */ /* 0x0001e40000100a00 */
.L_x_104:
[----:B------:R-:W-:-:S09]  /*6b30*/  UISETP.GT.AND UP3, UPT, UR52, URZ, UPT ;  /* 0x000000ff3400728c */ /* 0x000fd2000bf64270 */
[----:B------:R-:W-:Y:S05]  /*6b40*/  BRA.U !UP3, `(.L_x_105) ;  /* 0x000000050b747547 */ /* 0x000fea000b800000 */
[----:B------:R-:W-:Y:S01]  /*6b50*/  IABS R23, UR15 ;  /* 0x0000000f00177c13 */ /* 0x000fe20008000000 */
[----:B------:R-:W-:Y:S02]  /*6b60*/  ULOP3.LUT UR6, UR51, UR15, URZ, 0x3c, !UPT ;  /* 0x0000000f33067292 */ /* 0x000fe4000f8e3cff */
[----:B-1----:R-:W-:Y:S01]  /*6b70*/  IABS R26, UR51 ;  /* 0x00000033001a7c13 */ /* 0x002fe20008000000 */
[----:B------:R-:W-:Y:S01]  /*6b80*/  IMAD.SHL.U32 R29, R63, 0x4, RZ ;  /* 0x000000043f1d7824 */ /* 0x000fe200078e00ff */
[----:B------:R-:W1:Y:S01]  /*6b90*/  I2F.RP R22, R23 ;  /* 0x0000001700167306 */ /* 0x000e620000209400 */
[----:B------:R-:W-:Y:S01]  /*6ba0*/  IABS R27, UR15 ;  /* 0x0000000f001b7c13 */ /* 0x000fe20008000000 */
[----:B------:R-:W-:Y:S01]  /*6bb0*/  IMAD.SHL.U32 R31, R61, 0x4, RZ ;  /* 0x000000043d1f7824 */ /* 0x000fe200078e00ff */
[----:B------:R-:W-:Y:S01]  /*6bc0*/  ISETP.LE.AND P4, PT, RZ, UR6, PT ;  /* 0x00000006ff007c0c */ /* 0x000fe2000bf83270 */
[----:B------:R-:W-:Y:S01]  /*6bd0*/  IMAD.SHL.U32 R33, R59, 0x4, RZ ;  /* 0x000000043b217824 */ /* 0x000fe200078e00ff */
[----:B------:R-:W-:Y:S01]  /*6be0*/  ISETP.NE.AND P2, PT, RZ, UR15, PT ;  /* 0x0000000fff007c0c */ /* 0x000fe2000bf45270 */
[----:B------:R-:W-:-:S02]  /*6bf0*/  IMAD.SHL.U32 R35, R57, 0x4, RZ ;  /* 0x0000000439237824 */ /* 0x000fc400078e00ff */
[----:B------:R-:W-:Y:S02]  /*6c00*/  IMAD.SHL.U32 R37, R55, 0x4, RZ ;  /* 0x0000000437257824 */ /* 0x000fe400078e00ff */
[----:B------:R-:W-:Y:S02]  /*6c10*/  IMAD.SHL.U32 R39, R53, 0x4, RZ ;  /* 0x0000000435277824 */ /* 0x000fe400078e00ff */
[----:B------:R-:W-:Y:S02]  /*6c20*/  IMAD.SHL.U32 R41, R19, 0x4, RZ ;  /* 0x0000000413297824 */ /* 0x000fe400078e00ff */
[----:B------:R-:W-:Y:S01]  /*6c30*/  IMAD.SHL.U32 R43, R3, 0x4, RZ ;  /* 0x00000004032b7824 */ /* 0x000fe200078e00ff */
[----:B-1----:R-:W0:Y:S01]  /*6c40*/  MUFU.RCP R22, R22 ;  /* 0x0000001600167308 */ /* 0x002e220000001000 */
[----:B------:R-:W-:Y:S02]  /*6c50*/  IMAD.SHL.U32 R45, R5, 0x4, RZ ;  /* 0x00000004052d7824 */ /* 0x000fe400078e00ff */
[----:B------:R-:W-:-:S02]  /*6c60*/  IMAD.SHL.U32 R47, R7, 0x4, RZ ;  /* 0x00000004072f7824 */ /* 0x000fc400078e00ff */
[----:B------:R-:W-:Y:S02]  /*6c70*/  IMAD.SHL.U32 R49, R9, 0x4, RZ ;  /* 0x0000000409317824 */ /* 0x000fe400078e00ff */
[----:B------:R-:W-:Y:S02]  /*6c80*/  IMAD.SHL.U32 R51, R11, 0x4, RZ ;  /* 0x000000040b337824 */ /* 0x000fe400078e00ff */
[----:B------:R-:W-:Y:S02]  /*6c90*/  IMAD.SHL.U32 R71, R13, 0x4, RZ ;  /* 0x000000040d477824 */ /* 0x000fe400078e00ff */
[----:B------:R-:W-:Y:S02]  /*6ca0*/  IMAD.SHL.U32 R73, R15, 0x4, RZ ;  /* 0x000000040f497824 */ /* 0x000fe400078e00ff */
[----:B0-2---:R-:W-:Y:S02]  /*6cb0*/  VIADD R20, R22, 0xffffffe ;  /* 0x0ffffffe16147836 */ /* 0x005fe40000000000 */
[----:B------:R-:W-:-:S02]  /*6cc0*/  IMAD.MOV R22, RZ, RZ, -R27 ;  /* 0x000000ffff167224 */ /* 0x000fc400078e0a1b */
[----:B------:R0:W1:Y:S01]  /*6cd0*/  F2I.FTZ.U32.TRUNC.NTZ R21, R20 ;  /* 0x0000001400157305 */ /* 0x000062000021f000 */
[----:B------:R-:W-:Y:S02]  /*6ce0*/  IMAD.SHL.U32 R27, R65, 0x4, RZ ;  /* 0x00000004411b7824 */ /* 0x000fe400078e00ff */
[----:B0-----:R-:W-:Y:S02]  /*6cf0*/  IMAD.MOV.U32 R20, RZ, RZ, RZ ;  /* 0x000000ffff147224 */ /* 0x001fe400078e00ff */
[----:B-1----:R-:W-:-:S04]  /*6d00*/  IMAD.MOV R24, RZ, RZ, -R21 ;  /* 0x000000ffff187224 */ /* 0x002fc800078e0a15 */
[----:B------:R-:W-:Y:S02]  /*6d10*/  IMAD R25, R24, R23, RZ ;  /* 0x0000001718197224 */ /* 0x000fe400078e02ff */
[----:B------:R-:W-:Y:S02]  /*6d20*/  IMAD.MOV.U32 R24, RZ, RZ, R26 ;  /* 0x000000ffff187224 */ /* 0x000fe400078e001a */
[----:B------:R-:W-:-:S04]  /*6d30*/  IMAD.HI.U32 R21, R21, R25, R20 ;  /* 0x0000001915157227 */ /* 0x000fc800078e0014 */
[----:B------:R-:W-:Y:S02]  /*6d40*/  IMAD.SHL.U32 R25, R67, 0x4, RZ ;  /* 0x0000000443197824 */ /* 0x000fe400078e00ff */
[----:B------:R-:W-:-:S04]  /*6d50*/  IMAD.HI.U32 R21, R21, R24, RZ ;  /* 0x0000001815157227 */ /* 0x000fc800078e00ff */
[----:B------:R-:W-:Y:S02]  /*6d60*/  IMAD R20, R21, R22, R24 ;  /* 0x0000001615147224 */ /* 0x000fe400078e0218 */
[----:B------:R-:W-:-:S03]  /*6d70*/  IMAD.MOV.U32 R24, RZ, RZ, RZ ;  /* 0x000000ffff187224 */ /* 0x000fc600078e00ff */
[----:B------:R-:W-:-:S13]  /*6d80*/  ISETP.GT.U32.AND P3, PT, R23, R20, PT ;  /* 0x000000141700720c */ /* 0x000fda0003f64070 */
[----:B------:R-:W-:Y:S02]  /*6d90*/  @!P3 IMAD.IADD R20, R20, 0x1, -R23 ;  /* 0x000000011414b824 */ /* 0x000fe400078e0a17 */
[----:B------:R-:W-:-:S03]  /*6da0*/  @!P3 VIADD R21, R21, 0x1 ;  /* 0x000000011515b836 */ /* 0x000fc60000000000 */
[----:B------:R-:W-:-:S13]  /*6db0*/  ISETP.GE.U32.AND P1, PT, R20, R23, PT ;  /* 0x000000171400720c */ /* 0x000fda0003f26070 */
[----:B------:R-:W-:-:S04]  /*6dc0*/  @P1 VIADD R21, R21, 0x1 ;  /* 0x0000000115151836 */ /* 0x000fc80000000000 */
[----:B------:R-:W-:Y:S01]  /*6dd0*/  @!P4 IMAD.MOV R21, RZ, RZ, -R21 ;  /* 0x000000ffff15c224 */ /* 0x000fe200078e0a15 */
[----:B------:R-:W-:-:S04]  /*6de0*/  @!P2 LOP3.LUT R21, RZ, UR15, RZ, 0x33, !PT ;  /* 0x0000000fff15ac12 */ /* 0x000fc8000f8e33ff */
[----:B------:R-:W-:-:S07]  /*6df0*/  VIMNMX R75, PT, PT, R21, 0x1, !PT ;  /* 0x00000001154b7848 */ /* 0x000fce0007fe0100 */
.L_x_106:
[----:B---3--:R-:W-:-:S04]  /*6e00*/  LEA R20, R24, UR14, 0x4 ;  /* 0x0000000e18147c11 */ /* 0x008fc8000f8e20ff */
[-C--:B------:R-:W-:Y:S02]  /*6e10*/  IADD3 R77, PT, PT, R6, R20.reuse, R45 ;  /* 0x00000014064d7210 */ /* 0x080fe40007ffe02d */
[-C--:B------:R-:W-:Y:S02]  /*6e20*/  IADD3 R26, PT, PT, R8, R20.reuse, R47 ;  /* 0x00000014081a7210 */ /* 0x080fe40007ffe02f */
[-C--:B------:R-:W-:Y:S02]  /*6e30*/  IADD3 R23, PT, PT, R10, R20.reuse, R49 ;  /* 0x000000140a177210 */ /* 0x080fe40007ffe031 */
[-C--:B------:R-:W-:Y:S01]  /*6e40*/  IADD3 R22, PT, PT, R12, R20.reuse, R51 ;  /* 0x000000140c167210 */ /* 0x080fe20007ffe033 */
[----:B------:R-:W2:Y:S01]  /*6e50*/  LDL.U8 R77, [R77] ;  /* 0x000000004d4d7983 */ /* 0x000ea20000100000 */
[-C--:B------:R-:W-:Y:S02]  /*6e60*/  IADD3 R87, PT, PT, R66, R20.reuse, R25 ;  /* 0x0000001442577210 */ /* 0x080fe40007ffe019 */
[-C--:B------:R-:W-:Y:S01]  /*6e70*/  IADD3 R38, PT, PT, R64, R20.reuse, R27 ;  /* 0x0000001440267210 */ /* 0x080fe20007ffe01b */
[----:B------:R-:W2:Y:S01]  /*6e80*/  LDL.U8 R26, [R26] ;  /* 0x000000001a1a7983 */ /* 0x000ea20000100000 */
[----:B------:R-:W-:-:S02]  /*6e90*/  IADD3 R85, PT, PT, R62, R20, R29 ;  /* 0x000000143e557210 */ /* 0x000fc40007ffe01d */
[-C--:B------:R-:W-:Y:S01]  /*6ea0*/  IADD3 R34, PT, PT, R60, R20.reuse, R31 ;  /* 0x000000143c227210 */ /* 0x080fe20007ffe01f */
[----:B------:R-:W3:Y:S01]  /*6eb0*/  LDL.U8 R23, [R23] ;  /* 0x0000000017177983 */ /* 0x000ee20000100000 */
[-C--:B------:R-:W-:Y:S02]  /*6ec0*/  IADD3 R83, PT, PT, R58, R20.reuse, R33 ;  /* 0x000000143a537210 */ /* 0x080fe40007ffe021 */
[-C--:B------:R-:W-:Y:S01]  /*6ed0*/  IADD3 R32, PT, PT, R56, R20.reuse, R35 ;  /* 0x0000001438207210 */ /* 0x080fe20007ffe023 */
[----:B------:R-:W3:Y:S01]  /*6ee0*/  LDL.U8 R22, [R22] ;  /* 0x0000000016167983 */ /* 0x000ee20000100000 */
[-C--:B------:R-:W-:Y:S02]  /*6ef0*/  IADD3 R81, PT, PT, R54, R20.reuse, R37 ;  /* 0x0000001436517210 */ /* 0x080fe40007ffe025 */
[-C--:B------:R-:W-:Y:S01]  /*6f00*/  IADD3 R30, PT, PT, R52, R20.reuse, R39 ;  /* 0x00000014341e7210 */ /* 0x080fe20007ffe027 */
[----:B------:R-:W4:Y:S01]  /*6f10*/  LDL.U8 R87, [R87] ;  /* 0x0000000057577983 */ /* 0x000f220000100000 */
[----:B------:R-:W-:-:S02]  /*6f20*/  IADD3 R79, PT, PT, R2, R20, R41 ;  /* 0x00000014024f7210 */ /* 0x000fc40007ffe029 */
[-C--:B------:R-:W-:Y:S01]  /*6f30*/  IADD3 R28, PT, PT, R4, R20.reuse, R43 ;  /* 0x00000014041c7210 */ /* 0x080fe20007ffe02b */
[----:B------:R-:W4:Y:S01]  /*6f40*/  LDL.U8 R38, [R38] ;  /* 0x0000000026267983 */ /* 0x000f220000100000 */
[-C--:B------:R-:W-:Y:S02]  /*6f50*/  IADD3 R42, PT, PT, R14, R20.reuse, R71 ;  /* 0x000000140e2a7210 */ /* 0x080fe40007ffe047 */
[----:B------:R-:W-:Y:S01]  /*6f60*/  IADD3 R40, PT, PT, R16, R20, R73 ;  /* 0x0000001410287210 */ /* 0x000fe20007ffe049 */
[----:B------:R-:W5:Y:S04]  /*6f70*/  LDL.U8 R85, [R85] ;  /* 0x0000000055557983 */ /* 0x000f680000100000 */
        /* <DEDUP_REMOVED lines=8> */
[----:B------:R-:W5:Y:S01]  /*7000*/  LDL.U8 R28, [R28] ;  /* 0x000000001c1c7983 */ /* 0x000f620000100000 */
[----:B--2---:R-:W-:-:S02]  /*7010*/  PRMT R77, R77, 0x3340, R26 ;  /* 0x000033404d4d7816 */ /* 0x004fc4000000001a */
[----:B---3--:R-:W-:Y:S02]  /*7020*/  PRMT R26, R23, 0x3340, R22 ;  /* 0x00003340171a7816 */ /* 0x008fe40000000016 */
[----:B----4-:R-:W-:Y:S02]  /*7030*/  PRMT R87, R87, 0x3340, R38 ;  /* 0x0000334057577816 */ /* 0x010fe40000000026 */
[----:B-----5:R-:W-:Y:S02]  /*7040*/  PRMT R23, R21, 0x3340, R20 ;  /* 0x0000334015177816 */ /* 0x020fe40000000014 */
[----:B------:R-:W-:Y:S02]  /*7050*/  PRMT R34, R85, 0x3340, R34 ;  /* 0x0000334055227816 */ /* 0x000fe40000000022 */
[----:B------:R-:W-:Y:S02]  /*7060*/  PRMT R23, R26, 0x5410, R23 ;  /* 0x000054101a177816 */ /* 0x000fe40000000017 */
[----:B------:R-:W-:-:S02]  /*7070*/  PRMT R20, R87, 0x5410, R34 ;  /* 0x0000541057147816 */ /* 0x000fc40000000022 */
[----:B------:R-:W-:Y:S02]  /*7080*/  PRMT R83, R83, 0x3340, R32 ;  /* 0x0000334053537816 */ /* 0x000fe40000000020 */
[----:B------:R-:W-:Y:S02]  /*7090*/  LEA R26, R24, UR35, 0x4 ;  /* 0x00000023181a7c11 */ /* 0x000fe4000f8e20ff */
[----:B------:R-:W-:-:S04]  /*70a0*/  PRMT R30, R81, 0x3340, R30 ;  /* 0x00003340511e7816 */ /* 0x000fc8000000001e */
[----:B------:R-:W-:Y:S02]  /*70b0*/  PRMT R21, R83, 0x5410, R30 ;  /* 0x0000541053157816 */ /* 0x000fe4000000001e */
[----:B------:R-:W-:-:S04]  /*70c0*/  PRMT R28, R79, 0x3340, R28 ;  /* 0x000033404f1c7816 */ /* 0x000fc8000000001c */
[----:B------:R-:W-:Y:S01]  /*70d0*/  PRMT R22, R28, 0x5410, R77 ;  /* 0x000054101c167816 */ /* 0x000fe2000000004d */
[----:B------:R-:W-:-:S04]  /*70e0*/  VIADD R24, R24, 0x1 ;  /* 0x0000000118187836 */ /* 0x000fc80000000000 */
[----:B------:R3:W-:Y:S01]  /*70f0*/  STL.128 [R26], R20 ;  /* 0x000000141a007387 */ /* 0x0007e20000100c00 */
[----:B------:R-:W-:-:S13]  /*7100*/  ISETP.NE.AND P1, PT, R24, R75, PT ;  /* 0x0000004b1800720c */ /* 0x000fda0003f25270 */
[----:B------:R-:W-:Y:S05]  /*7110*/  @P1 BRA `(.L_x_106) ;  /* 0xfffffffc00381947 */ /* 0x000fea000383ffff */
.L_x_105:
[----:B------:R-:W-:Y:S05]  /*7120*/  BRA.U !UP3, `(.L_x_107) ;  /* 0x000000150b407547 */ /* 0x000fea000b800000 */
[----:B-1-3--:R-:W3:Y:S04]  /*7130*/  LDL.64 R26, [R1+0x20] ;  /* 0x00002000011a7983 */ /* 0x00aee80000100a00 */
[----:B0-2---:R-:W2:Y:S01]  /*7140*/  LDL.64 R20, [R1+0x10] ;  /* 0x0000100001147983 */ /* 0x005ea20000100a00 */
[----:B------:R-:W-:Y:S01]  /*7150*/  IABS R24, UR15 ;  /* 0x0000000f00187c13 */ /* 0x000fe20008000000 */
[----:B------:R-:W-:Y:S02]  /*7160*/  ULOP3.LUT UR6, UR51, UR15, URZ, 0x3c, !UPT ;  /* 0x0000000f33067292 */ /* 0x000fe4000f8e3cff */
[----:B------:R-:W-:Y:S01]  /*7170*/  IABS R28, UR51 ;  /* 0x00000033001c7c13 */ /* 0x000fe20008000000 */
[----:B------:R-:W0:Y:S01]  /*7180*/  I2F.RP R25, R24 ;  /* 0x0000001800197306 */ /* 0x000e220000209400 */
[----:B------:R-:W-:-:S02]  /*7190*/  IABS R30, UR15 ;  /* 0x0000000f001e7c13 */ /* 0x000fc40008000000 */
[----:B------:R-:W-:Y:S02]  /*71a0*/  ISETP.LE.AND P3, PT, RZ, UR6, PT ;  /* 0x00000006ff007c0c */ /* 0x000fe4000bf63270 */
[----:B------:R-:W-:-:S03]  /*71b0*/  ISETP.NE.AND P4, PT, RZ, UR15, PT ;  /* 0x0000000fff007c0c */ /* 0x000fc6000bf85270 */
[----:B0-----:R-:W0:Y:S02]  /*71c0*/  MUFU.RCP R25, R25 ;  /* 0x0000001900197308 */ /* 0x001e240000001000 */
[----:B0-----:R-:W-:-:S06]  /*71d0*/  VIADD R22, R25, 0xffffffe ;  /* 0x0ffffffe19167836 */ /* 0x001fcc0000000000 */
[----:B------:R0:W1:Y:S02]  /*71e0*/  F2I.FTZ.U32.TRUNC.NTZ R23, R22 ;  /* 0x0000001600177305 */ /* 0x000064000021f000 */
[----:B0-----:R-:W-:Y:S02]  /*71f0*/  IMAD.MOV.U32 R22, RZ, RZ, RZ ;  /* 0x000000ffff167224 */ /* 0x001fe400078e00ff */
[----:B-1----:R-:W-:-:S04]  /*7200*/  IMAD.MOV R29, RZ, RZ, -R23 ;  /* 0x000000ffff1d7224 */ /* 0x002fc800078e0a17 */
[----:B------:R-:W-:-:S04]  /*7210*/  IMAD R29, R29, R24, RZ ;  /* 0x000000181d1d7224 */ /* 0x000fc800078e02ff */
[----:B------:R-:W-:-:S04]  /*7220*/  IMAD.HI.U32 R29, R23, R29, R22 ;  /* 0x0000001d171d7227 */ /* 0x000fc800078e0016 */
[----:B------:R-:W-:Y:S02]  /*7230*/  IMAD.MOV R23, RZ, RZ, -R30 ;  /* 0x000000ffff177224 */ /* 0x000fe400078e0a1e */
[----:B------:R-:W-:-:S04]  /*7240*/  IMAD.HI.U32 R39, R29, R28, RZ ;  /* 0x0000001c1d277227 */ /* 0x000fc800078e00ff */
[----:B------:R-:W-:-:S05]  /*7250*/  IMAD R25, R39, R23, R28 ;  /* 0x0000001727197224 */ /* 0x000fca00078e021c */
[----:B------:R-:W-:-:S13]  /*7260*/  ISETP.GT.U32.AND P1, PT, R24, R25, PT ;  /* 0x000000191800720c */ /* 0x000fda0003f24070 */
[----:B------:R-:W-:Y:S02]  /*7270*/  @!P1 IMAD.IADD R25, R25, 0x1, -R24 ;  /* 0x0000000119199824 */ /* 0x000fe400078e0a18 */
[----:B------:R-:W-:-:S03]  /*7280*/  @!P1 VIADD R39, R39, 0x1 ;  /* 0x0000000127279836 */ /* 0x000fc60000000000 */
[----:B------:R-:W-:-:S13]  /*7290*/  ISETP.GE.U32.AND P2, PT, R25, R24, PT ;  /* 0x000000181900720c */ /* 0x000fda0003f46070 */
[----:B------:R-:W-:-:S04]  /*72a0*/  @P2 VIADD R39, R39, 0x1 ;  /* 0x0000000127272836 */ /* 0x000fc80000000000 */
[----:B------:R-:W-:Y:S01]  /*72b0*/  @!P3 IMAD.MOV R39, RZ, RZ, -R39 ;  /* 0x000000ffff27b224 */ /* 0x000fe200078e0a27 */
[----:B------:R-:W-:-:S04]  /*72c0*/  @!P4 LOP3.LUT R39, RZ, UR15, RZ, 0x33, !PT ;  /* 0x0000000fff27cc12 */ /* 0x000fc8000f8e33ff */
[----:B------:R-:W-:Y:S02]  /*72d0*/  VIMNMX R39, PT, PT, R39, 0x1, !PT ;  /* 0x0000000127277848 */ /* 0x000fe40007fe0100 */
[C---:B---3--:R-:W-:Y:S02]  /*72e0*/  PRMT R28, R27.reuse, 0x7770, RZ ;  /* 0x000077701b1c7816 */ /* 0x048fe400000000ff */
[C---:B------:R-:W-:Y:S02]  /*72f0*/  PRMT R29, R27.reuse, 0x7771, RZ ;  /* 0x000077711b1d7816 */ /* 0x040fe400000000ff */
[C---:B--2---:R-:W-:Y:S02]  /*7300*/  PRMT R30, R20.reuse, 0x7770, RZ ;  /* 0x00007770141e7816 */ /* 0x044fe400000000ff */
[----:B------:R-:W-:Y:S02]  /*7310*/  PRMT R32, R20, 0x7771, RZ ;  /* 0x0000777114207816 */ /* 0x000fe400000000ff */
[----:B------:R-:W-:-:S02]  /*7320*/  PRMT R31, R27, 0x7772, RZ ;  /* 0x000077721b1f7816 */ /* 0x000fc400000000ff */
[----:B------:R-:W-:Y:S02]  /*7330*/  PRMT R33, R27, 0x7773, RZ ;  /* 0x000077731b217816 */ /* 0x000fe400000000ff */
[C---:B------:R-:W-:Y:S02]  /*7340*/  PRMT R34, R20.reuse, 0x7772, RZ ;  /* 0x0000777214227816 */ /* 0x040fe400000000ff */
[C---:B------:R-:W-:Y:S02]  /*7350*/  PRMT R37, R21.reuse, 0x7770, RZ ;  /* 0x0000777015257816 */ /* 0x040fe400000000ff */
[C---:B------:R-:W-:Y:S02]  /*7360*/  PRMT R38, R21.reuse, 0x7771, RZ ;  /* 0x0000777115267816 */ /* 0x040fe400000000ff */
[----:B------:R-:W-:Y:S02]  /*7370*/  PRMT R40, R21, 0x7772, RZ ;  /* 0x0000777215287816 */ /* 0x000fe400000000ff */
[----:B------:R-:W-:-:S02]  /*7380*/  PRMT R20, R20, 0x7773, RZ ;  /* 0x0000777314147816 */ /* 0x000fc400000000ff */
[----:B------:R-:W-:Y:S02]  /*7390*/  PRMT R21, R21, 0x7773, RZ ;  /* 0x0000777315157816 */ /* 0x000fe400000000ff */
[----:B------:R-:W-:Y:S02]  /*73a0*/  PRMT R27, R28, 0x7610, R27 ;  /* 0x000076101c1b7816 */ /* 0x000fe4000000001b */
[----:B------:R-:W-:Y:S02]  /*73b0*/  PRMT R28, R30, 0x7610, R28 ;  /* 0x000076101e1c7816 */ /* 0x000fe4000000001c */
[----:B------:R-:W-:Y:S02]  /*73c0*/  PRMT R30, R32, 0x7610, R30 ;  /* 0x00007610201e7816 */ /* 0x000fe4000000001e */
[C---:B------:R-:W-:Y:S02]  /*73d0*/  PRMT R23, R26.reuse, 0x7770, RZ ;  /* 0x000077701a177816 */ /* 0x040fe400000000ff */
[----:B------:R-:W-:-:S02]  /*73e0*/  PRMT R24, R26, 0x7771, RZ ;  /* 0x000077711a187816 */ /* 0x000fc400000000ff */
[----:B------:R-:W-:Y:S02]  /*73f0*/  PRMT R25, R26, 0x7772, RZ ;  /* 0x000077721a197816 */ /* 0x000fe400000000ff */
[----:B------:R-:W-:Y:S02]  /*7400*/  PRMT R32, R34, 0x7610, R32 ;  /* 0x0000761022207816 */ /* 0x000fe40000000020 */
[----:B------:R-:W-:Y:S02]  /*7410*/  PRMT R26, R26, 0x7773, RZ ;  /* 0x000077731a1a7816 */ /* 0x000fe400000000ff */
[----:B------:R-:W-:Y:S02]  /*7420*/  PRMT R34, R20, 0x7610, R34 ;  /* 0x0000761014227816 */ /* 0x000fe40000000022 */
[----:B------:R-:W-:-:S07]  /*7430*/  PRMT R35, R21, 0x7610, R35 ;  /* 0x0000761015237816 */ /* 0x000fce0000000023 */
.L_x_124:
[----:B------:R-:W-:-:S05]  /*7440*/  IMAD.MOV.U32 R21, RZ, RZ, -0x1 ;  /* 0xffffffffff157424 */ /* 0x000fca00078e00ff */
[C---:B------:R-:W-:Y:S01]  /*7450*/  VIADDMNMX.U32 R20, R22.reuse, R21, 0x2, PT ;  /* 0x0000000216147446 */ /* 0x040fe20003800015 */
[----:B------:R-:W-:-:S04]  /*7460*/  VIADD R22, R22, 0x1 ;  /* 0x0000000116167836 */ /* 0x000fc80000000000 */
[----:B------:R-:W-:Y:S01]  /*7470*/  IMAD.SHL.U32 R41, R20, 0x4, RZ ;  /* 0x0000000414297824 */ /* 0x000fe200078e00ff */
[----:B------:R-:W-:-:S03]  /*7480*/  ISETP.NE.AND P1, PT, R22, R39, PT ;  /* 0x000000271600720c */ /* 0x000fc60003f25270 */
[----:B------:R-:W0:Y:S02]  /*7490*/  LDC R20, c[0x2][R41] ;  /* 0x0080000029147b82 */ /* 0x000e240000000800 */
[----:B0-----:R-:W-:-:S04]  /*74a0*/  SHF.R.S32.HI R21, RZ, 0x1f, R20 ;  /* 0x0000001fff157819 */ /* 0x001fc80000011414 */
.L_x_501:
[----:B------:R-:W-:Y:S05]  /*74b0*/  BRX R20 -0x74c0                                      (*"BRANCH_TARGETS .L_x_502,.L_x_503,.L_x_123"*) ;  /* 0xffffff8814d07949 */ /* 0x000fea000383ffff */
.L_x_502:
[----:B------:R-:W-:-:S09]  /*74c0*/  UISETP.NE.AND UP4, UPT, UR16, 0x40, UPT ;  /* 0x000000401000788c */ /* 0x000fd2000bf85270 */
[----:B------:R-:W-:Y:S05]  /*74d0*/  BRA.U !UP4, `(.L_x_108) ;  /* 0x000000010c207547 */ /* 0x000fea000b800000 */
[C---:B------:R-:W-:Y:S02]  /*74e0*/  LOP3.LUT R20, R28.reuse, 0x80, RZ, 0xc0, !PT ;  /* 0x000000801c147812 */ /* 0x040fe400078ec0ff */
[----:B------:R-:W-:Y:S02]  /*74f0*/  LOP3.LUT R41, R28, 0xffff, RZ, 0xc0, !PT ;  /* 0x0000ffff1c297812 */ /* 0x000fe400078ec0ff */
[----:B------:R-:W-:Y:S02]  /*7500*/  SHF.R.U32.HI R21, RZ, 0x7, R20 ;  /* 0x00000007ff157819 */ /* 0x000fe40000011614 */
[----:B------:R-:W-:-:S03]  /*7510*/  SHF.R.U32.HI R20, RZ, 0x5, R41 ;  /* 0x00000005ff147819 */ /* 0x000fc60000011629 */
[----:B------:R-:W-:-:S05]  /*7520*/  IMAD R21, R28, 0x2, R21 ;  /* 0x000000021c157824 */ /* 0x000fca00078e0215 */
[----:B------:R-:W-:-:S04]  /*7530*/  LOP3.LUT R20, R21, 0x1, R20, 0x78, !PT ;  /* 0x0000000115147812 */ /* 0x000fc800078e7814 */
[----:B------:R-:W-:Y:S01]  /*7540*/  PRMT R28, R20, 0x7610, R28 ;  /* 0x00007610141c7816 */ /* 0x000fe2000000001c */
[----:B------:R-:W-:Y:S06]  /*7550*/  BRA `(.L_x_109) ;  /* 0x0000000000207947 */ /* 0x000fec0003800000 */
.L_x_108:
[C---:B------:R-:W-:Y:S01]  /*7560*/  IMAD.SHL.U32 R20, R28.reuse, 0x2, RZ ;  /* 0x000000021c147824 */ /* 0x040fe200078e00ff */
[----:B------:R-:W-:-:S04]  /*7570*/  LOP3.LUT R28, R28, 0xffff, RZ, 0xc0, !PT ;  /* 0x0000ffff1c1c7812 */ /* 0x000fc800078ec0ff */
[----:B------:R-:W-:Y:S02]  /*7580*/  LOP3.LUT R20, R20, 0xe, RZ, 0xc0, !PT ;  /* 0x0000000e14147812 */ /* 0x000fe400078ec0ff */
[--C-:B------:R-:W-:Y:S02]  /*7590*/  SHF.R.U32.HI R21, RZ, 0x3, R28.reuse ;  /* 0x00000003ff157819 */ /* 0x100fe4000001161c */
[----:B------:R-:W-:Y:S02]  /*75a0*/  SHF.R.U32.HI R41, RZ, 0x2, R28 ;  /* 0x00000002ff297819 */ /* 0x000fe4000001161c */
[----:B------:R-:W-:-:S04]  /*75b0*/  LOP3.LUT R20, R20, 0x1, R21, 0xf8, !PT ;  /* 0x0000000114147812 */ /* 0x000fc800078ef815 */
[----:B------:R-:W-:-:S04]  /*75c0*/  LOP3.LUT R20, R20, 0x1, R41, 0x78, !PT ;  /* 0x0000000114147812 */ /* 0x000fc800078e7829 */
[----:B------:R-:W-:-:S07]  /*75d0*/  PRMT R28, R20, 0x7610, R28 ;  /* 0x00007610141c7816 */ /* 0x000fce000000001c */
.L_x_109:
        /* <DEDUP_REMOVED lines=9> */
.L_x_110:
        /* <DEDUP_REMOVED lines=8> */
.L_x_111:
        /* <DEDUP_REMOVED lines=9> */
.L_x_112:
        /* <DEDUP_REMOVED lines=8> */
.L_x_113:
        /* <DEDUP_REMOVED lines=9> */
.L_x_114:
        /* <DEDUP_REMOVED lines=8> */
.L_x_115:
        /* <DEDUP_REMOVED lines=9> */
.L_x_116:
[C---:B------:R-:W-:Y:S01]  /*79a0*/  IMAD.SHL.U32 R20, R37.reuse, 0x2, RZ ;  /* 0x0000000225147824 */ /* 0x040fe200078e00ff */
[----:B------:R-:W-:-:S04]  /*79b0*/  LOP3.LUT R37, R37, 0xffff, RZ, 0xc0, !PT ;  /* 0x0000ffff25257812 */ /* 0x000fc800078ec0ff */
[----:B------:R-:W-:Y:S02]  /*79c0*/  LOP3.LUT R20, R20, 0xe, RZ, 0xc0, !PT ;  /* 0x0000000e14147812 */ /* 0x000fe400078ec0ff */
[--C-:B------:R-:W-:Y:S02]  /*79d0*/  SHF.R.U32.HI R21, RZ, 0x3, R37.reuse ;  /* 0x00000003ff157819 */ /* 0x100fe40000011625 */
[----:B------:R-:W-:Y:S02]  /*79e0*/  SHF.R.U32.HI R37, RZ, 0x2, R37 ;  /* 0x00000002ff257819 */ /* 0x000fe40000011625 */
[----:B------:R-:W-:-:S04]  /*79f0*/  LOP3.LUT R20, R20, 0x1, R21, 0xf8, !PT ;  /* 0x0000000114147812 */ /* 0x000fc800078ef815 */
[----:B------:R-:W-:-:S07]  /*7a00*/  LOP3.LUT R37, R20, 0x1, R37, 0x78, !PT ;  /* 0x0000000114257812 */ /* 0x000fce00078e7825 */
.L_x_117:
        /* <DEDUP_REMOVED lines=9> */
.L_x_118:
        /* <DEDUP_REMOVED lines=8> */
.L_x_119:
        /* <DEDUP_REMOVED lines=9> */
.L_x_120:
        /* <DEDUP_REMOVED lines=8> */
.L_x_121:
[----:B------:R-:W-:Y:S05]  /*7c30*/  @!P0 BRA `(.L_x_122) ;  /* 0x0000000000288947 */ /* 0x000fea0003800000 */
[C---:B------:R-:W-:Y:S01]  /*7c40*/  LOP3.LUT R20, R35.reuse, 0x80, RZ, 0xc0, !PT ;  /* 0x0000008023147812 */ /* 0x040fe200078ec0ff */
[----:B------:R-:W-:Y:S01]  /*7c50*/  UMOV UR16, UR7 ;  /* 0x0000000700107c82 */ /* 0x000fe20008000000 */
[----:B------:R-:W-:Y:S01]  /*7c60*/  LOP3.LUT R21, R35, 0xffff, RZ, 0xc0, !PT ;  /* 0x0000ffff23157812 */ /* 0x000fe200078ec0ff */
[----:B------:R-:W-:Y:S01]  /*7c70*/  UMOV UR15, UR7 ;  /* 0x00000007000f7c82 */ /* 0x000fe20008000000 */
[----:B------:R-:W-:Y:S02]  /*7c80*/  SHF.R.U32.HI R20, RZ, 0x7, R20 ;  /* 0x00000007ff147819 */ /* 0x000fe40000011614 */
[----:B------:R-:W-:-:S03]  /*7c90*/  SHF.R.U32.HI R21, RZ, 0x5, R21 ;  /* 0x00000005ff157819 */ /* 0x000fc60000011615 */
[----:B------:R-:W-:-:S05]  /*7ca0*/  IMAD R20, R35, 0x2, R20 ;  /* 0x0000000223147824 */ /* 0x000fca00078e0214 */
[----:B------:R-:W-:-:S04]  /*7cb0*/  LOP3.LUT R20, R20, 0x1, R21, 0x78, !PT ;  /* 0x0000000114147812 */ /* 0x000fc800078e7815 */
[----:B------:R-:W-:Y:S01]  /*7cc0*/  PRMT R35, R20, 0x7610, R35 ;  /* 0x0000761014237816 */ /* 0x000fe20000000023 */
[----:B------:R-:W-:Y:S06]  /*7cd0*/  BRA `(.L_x_123) ;  /* 0x0000000400d87947 */ /* 0x000fec0003800000 */
.L_x_122:
[C---:B------:R-:W-:Y:S01]  /*7ce0*/  IMAD.SHL.U32 R20, R35.reuse, 0x2, RZ ;  /* 0x0000000223147824 */ /* 0x040fe200078e00ff */
[----:B------:R-:W-:Y:S01]  /*7cf0*/  LOP3.LUT R35, R35, 0xffff, RZ, 0xc0, !PT ;  /* 0x0000ffff23237812 */ /* 0x000fe200078ec0ff */
[----:B------:R-:W-:Y:S01]  /*7d00*/  UMOV UR16, 0x40 ;  /* 0x0000004000107882 */ /* 0x000fe20000000000 */
[----:B------:R-:W-:Y:S02]  /*7d10*/  UMOV UR15, 0x40 ;  /* 0x00000040000f7882 */ /* 0x000fe40000000000 */
[----:B------:R-:W-:Y:S02]  /*7d20*/  LOP3.LUT R20, R20, 0xe, RZ, 0xc0, !PT ;  /* 0x0000000e14147812 */ /* 0x000fe400078ec0ff */
[--C-:B------:R-:W-:Y:S02]  /*7d30*/  SHF.R.U32.HI R21, RZ, 0x3, R35.reuse ;  /* 0x00000003ff157819 */ /* 0x100fe40000011623 */
[----:B------:R-:W-:Y:S02]  /*7d40*/  SHF.R.U32.HI R35, RZ, 0x2, R35 ;  /* 0x00000002ff237819 */ /* 0x000fe40000011623 */
[----:B------:R-:W-:-:S04]  /*7d50*/  LOP3.LUT R20, R20, 0x1, R21, 0xf8, !PT ;  /* 0x0000000114147812 */ /* 0x000fc800078ef815 */
[----:B------:R-:W-:Y:S01]  /*7d60*/  LOP3.LUT R35, R20, 0x1, R35, 0x78, !PT ;  /* 0x0000000114237812 */ /* 0x000fe200078e7823 */
[----:B------:R-:W-:Y:S06]  /*7d70*/  BRA `(.L_x_123) ;  /* 0x0000000400b07947 */ /* 0x000fec0003800000 */
.L_x_503:
[----:B------:R-:W-:-:S06]  /*7d80*/  UISETP.NE.AND UP4, UPT, UR15, 0x40, UPT ;  /* 0x000000400f00788c */ /* 0x000fcc000bf85270 */
[----:B------:R-:W-:-:S13]  /*7d90*/  PLOP3.LUT P2, PT, PT, PT, UP4, 0x80, 0x8 ;  /* 0x000000000008781c */ /* 0x000fda0003f4f048 */
[C---:B------:R-:W-:Y:S01]  /*7da0*/  @P2 LOP3.LUT R20, R23.reuse, 0xfe, RZ, 0xc0, !PT ;  /* 0x000000fe17142812 */ /* 0x040fe200078ec0ff */
[----:B------:R-:W-:Y:S01]  /*7db0*/  @P2 IMAD.SHL.U32 R21, R23, 0x2, RZ ;  /* 0x0000000217152824 */ /* 0x000fe200078e00ff */
[C---:B------:R-:W-:Y:S01]  /*7dc0*/  @P2 LOP3.LUT R41, R24.reuse, 0xfe, RZ, 0xc0, !PT ;  /* 0x000000fe18292812 */ /* 0x040fe200078ec0ff */
[----:B------:R-:W-:Y:S01]  /*7dd0*/  @P2 IMAD.SHL.U32 R42, R24, 0x2, RZ ;  /* 0x00000002182a2824 */ /* 0x000fe200078e00ff */
[----:B------:R-:W-:Y:S01]  /*7de0*/  @P2 SHF.R.U32.HI R20, RZ, 0x1, R20 ;  /* 0x00000001ff142819 */ /* 0x000fe20000011614 */
[C---:B------:R-:W-:Y:S01]  /*7df0*/  @P2 IMAD.SHL.U32 R45, R25.reuse, 0x2, RZ ;  /* 0x00000002192d2824 */ /* 0x040fe200078e00ff */
[----:B------:R-:W-:Y:S01]  /*7e00*/  @P2 LOP3.LUT R43, R25, 0xfe, RZ, 0xc0, !PT ;  /* 0x000000fe192b2812 */ /* 0x000fe200078ec0ff */
[C---:B------:R-:W-:Y:S01]  /*7e10*/  @P2 IMAD.SHL.U32 R50, R26.reuse, 0x2, RZ ;  /* 0x000000021a322824 */ /* 0x040fe200078e00ff */
[----:B------:R-:W-:Y:S01]  /*7e20*/  @P2 LOP3.LUT R46, R26, 0xfe, RZ, 0xc0, !PT ;  /* 0x000000fe1a2e2812 */ /* 0x000fe200078ec0ff */
[----:B------:R-:W-:Y:S01]  /*7e30*/  @P2 IMAD R20, R23, 0x80, R20 ;  /* 0x0000008017142824 */ /* 0x000fe200078e0214 */
[----:B------:R-:W-:Y:S01]  /*7e40*/  @P2 SHF.R.U32.HI R41, RZ, 0x1, R41 ;  /* 0x00000001ff292819 */ /* 0x000fe20000011629 */
[----:B------:R-:W-:Y:S01]  /*7e50*/  @P2 IMAD.SHL.U32 R49, R27, 0x2, RZ ;  /* 0x000000021b312824 */ /* 0x000fe200078e00ff */
[----:B------:R-:W-:-:S02]  /*7e60*/  @P2 SHF.R.U32.HI R44, RZ, 0x1, R43 ;  /* 0x00000001ff2c2819 */ /* 0x000fc4000001162b */
[----:B------:R-:W-:Y:S01]  /*7e70*/  @P2 SHF.R.U32.HI R43, RZ, 0x1, R46 ;  /* 0x00000001ff2b2819 */ /* 0x000fe2000001162e */
[----:B------:R-:W-:Y:S01]  /*7e80*/  @P2 IMAD R41, R24, 0x80, R41 ;  /* 0x0000008018292824 */ /* 0x000fe200078e0229 */
[----:B------:R-:W-:Y:S01]  /*7e90*/  @P2 LOP3.LUT R46, R20, 0xff80, R21, 0x78, !PT ;  /* 0x0000ff80142e2812 */ /* 0x000fe200078e7815 */
[----:B------:R-:W-:Y:S01]  /*7ea0*/  @P2 IMAD R44, R25, 0x80, R44 ;  /* 0x00000080192c2824 */ /* 0x000fe200078e022c */
[C---:B------:R-:W-:Y:S01]  /*7eb0*/  @P2 LOP3.LUT R20, R29.reuse, 0xfe, RZ, 0xc0, !PT ;  /* 0x000000fe1d142812 */ /* 0x040fe200078ec0ff */
[----:B------:R-:W-:Y:S01]  /*7ec0*/  @P2 IMAD.SHL.U32 R21, R29, 0x2, RZ ;  /* 0x000000021d152824 */ /* 0x000fe200078e00ff */
[----:B------:R-:W-:Y:S01]  /*7ed0*/  @P2 LOP3.LUT R47, R41, 0xff80, R42, 0x78, !PT ;  /* 0x0000ff80292f2812 */ /* 0x000fe200078e782a */
[----:B------:R-:W-:Y:S01]  /*7ee0*/  @P2 IMAD R43, R26, 0x80, R43 ;  /* 0x000000801a2b2824 */ /* 0x000fe200078e022b */
[----:B------:R-:W-:Y:S02]  /*7ef0*/  @P2 SHF.R.U32.HI R20, RZ, 0x1, R20 ;  /* 0x00000001ff142819 */ /* 0x000fe40000011614 */
[----:B------:R-:W-:-:S02]  /*7f00*/  @P2 LOP3.LUT R42, R27, 0xfe, RZ, 0xc0, !PT ;  /* 0x000000fe1b2a2812 */ /* 0x000fc400078ec0ff */
[----:B------:R-:W-:Y:S01]  /*7f10*/  @P2 LOP3.LUT R41, R31, 0xfe, RZ, 0xc0, !PT ;  /* 0x000000fe1f292812 */ /* 0x000fe200078ec0ff */
[----:B------:R-:W-:Y:S01]  /*7f20*/  @P2 IMAD R20, R29, 0x80, R20 ;  /* 0x000000801d142824 */ /* 0x000fe200078e0214 */
[----:B------:R-:W-:Y:S02]  /*7f30*/  @P2 SHF.R.U32.HI R70, RZ, 0x1, R42 ;  /* 0x00000001ff462819 */ /* 0x000fe4000001162a */
[----:B------:R-:W-:Y:S02]  /*7f40*/  @P2 SHF.R.U32.HI R42, RZ, 0x1, R41 ;  /* 0x00000001ff2a2819 */ /* 0x000fe40000011629 */
[----:B------:R-:W-:Y:S01]  /*7f50*/  @P2 LOP3.LUT R48, R44, 0xff80, R45, 0x78, !PT ;  /* 0x0000ff802c302812 */ /* 0x000fe200078e782d */
[----:B------:R-:W-:Y:S01]  /*7f60*/  @P2 IMAD R70, R27, 0x80, R70 ;  /* 0x000000801b462824 */ /* 0x000fe200078e0246 */
[----:B------:R-:W-:Y:S01]  /*7f70*/  @P2 LOP3.LUT R20, R20, 0xff80, R21, 0x78, !PT ;  /* 0x0000ff8014142812 */ /* 0x000fe200078e7815 */
[----:B------:R-:W-:Y:S01]  /*7f80*/  @P2 IMAD R42, R31, 0x80, R42 ;  /* 0x000000801f2a2824 */ /* 0x000fe200078e022a */
[----:B------:R-:W-:Y:S01]  /*7f90*/  @P2 PRMT R24, R47, 0x7610, R24 ;  /* 0x000076102f182816 */ /* 0x000fe20000000018 */
[----:B------:R-:W-:Y:S01]  /*7fa0*/  @P2 IMAD.SHL.U32 R45, R33, 0x2, RZ ;  /* 0x00000002212d2824 */ /* 0x000fe200078e00ff */
[----:B------:R-:W-:Y:S01]  /*7fb0*/  @P2 LOP3.LUT R50, R43, 0xff80, R50, 0x78, !PT ;  /* 0x0000ff802b322812 */ /* 0x000fe200078e7832 */
[----:B------:R-:W-:Y:S01]  /*7fc0*/  @P2 IMAD.SHL.U32 R43, R31, 0x2, RZ ;  /* 0x000000021f2b2824 */ /* 0x000fe200078e00ff */
[----:B------:R-:W-:-:S02]  /*7fd0*/  @P2 PRMT R23, R46, 0x7610, R23 ;  /* 0x000076102e172816 */ /* 0x000fc40000000017 */
[----:B------:R-:W-:Y:S02]  /*7fe0*/  @P2 LOP3.LUT R44, R33, 0xfe, RZ, 0xc0, !PT ;  /* 0x000000fe212c2812 */ /* 0x000fe400078ec0ff */
[----:B------:R-:W-:Y:S01]  /*7ff0*/  @P2 PRMT R25, R48, 0x7610, R25 ;  /* 0x0000761030192816 */ /* 0x000fe20000000019 */
[----:B------:R-:W-:Y:S01]  /*8000*/  @!P2 IMAD.SHL.U32 R21, R23, 0x8, RZ ;  /* 0x000000081715a824 */ /* 0x000fe200078e00ff */
[----:B------:R-:W-:Y:S02]  /*8010*/  @P2 PRMT R29, R20, 0x7610, R29 ;  /* 0x00007610141d2816 */ /* 0x000fe4000000001d */
[----:B------:R-:W-:Y:S01]  /*8020*/  @!P2 LOP3.LUT R41, R24, 0xffff, RZ, 0xc0, !PT ;  /* 0x0000ffff1829a812 */ /* 0x000fe200078ec0ff */
[----:B------:R-:W-:Y:S01]  /*8030*/  @!P2 IMAD.SHL.U32 R48, R25, 0x8, RZ ;  /* 0x000000081930a824 */ /* 0x000fe200078e00ff */
[----:B------:R-:W-:Y:S02]  /*8040*/  @!P2 LOP3.LUT R20, R23, 0xffff, RZ, 0xc0, !PT ;  /* 0x0000ffff1714a812 */ /* 0x000fe400078ec0ff */
[----:B------:R-:W-:-:S02]  /*8050*/  @P2 SHF.R.U32.HI R44, RZ, 0x1, R44 ;  /* 0x00000001ff2c2819 */ /* 0x000fc4000001162c */
[----:B------:R-:W-:Y:S02]  /*8060*/  @P2 LOP3.LUT R42, R42, 0xff80, R43, 0x78, !PT ;  /* 0x0000ff802a2a2812 */ /* 0x000fe400078e782b */
[----:B------:R-:W-:Y:S01]  /*8070*/  @!P2 LOP3.LUT R43, R25, 0xffff, RZ, 0xc0, !PT ;  /* 0x0000ffff192ba812 */ /* 0x000fe200078ec0ff */
[----:B------:R-:W-:Y:S01]  /*8080*/  @P2 IMAD R44, R33, 0x80, R44 ;  /* 0x00000080212c2824 */ /* 0x000fe200078e022c */
[----:B------:R-:W-:Y:S02]  /*8090*/  @!P2 SHF.R.U32.HI R41, RZ, 0x1, R41 ;  /* 0x00000001ff29a819 */ /* 0x000fe40000011629 */
[----:B------:R-:W-:Y:S02]  /*80a0*/  @!P2 SHF.R.U32.HI R20, RZ, 0x1, R20 ;  /* 0x00000001ff14a819 */ /* 0x000fe40000011614 */
[----:B------:R-:W-:Y:S02]  /*80b0*/  @!P2 SHF.R.U32.HI R43, RZ, 0x1, R43 ;  /* 0x00000001ff2ba819 */ /* 0x000fe4000001162b */
[----:B------:R-:W-:-:S02]  /*80c0*/  @!P2 LOP3.LUT R41, R41, 0x7, RZ, 0xc0, !PT ;  /* 0x000000072929a812 */ /* 0x000fc400078ec0ff */
[----:B------:R-:W-:Y:S02]  /*80d0*/  @!P2 LOP3.LUT R20, R20, 0x7, RZ, 0xc0, !PT ;  /* 0x000000071414a812 */ /* 0x000fe400078ec0ff */
[----:B------:R-:W-:Y:S02]  /*80e0*/  @P2 LOP3.LUT R49, R70, 0xff80, R49, 0x78, !PT ;  /* 0x0000ff8046312812 */ /* 0x000fe400078e7831 */
[----:B------:R-:W-:Y:S01]  /*80f0*/  @P2 PRMT R31, R42, 0x7610, R31 ;  /* 0x000076102a1f2816 */ /* 0x000fe2000000001f */
[----:B------:R-:W-:Y:S01]  /*8100*/  @!P2 IMAD.SHL.U32 R42, R24, 0x8, RZ ;  /* 0x00000008182aa824 */ /* 0x000fe200078e00ff */
[----:B------:R-:W-:Y:S02]  /*8110*/  @!P2 LOP3.LUT R46, R43, 0x7, RZ, 0xc0, !PT ;  /* 0x000000072b2ea812 */ /* 0x000fe400078ec0ff */
[----:B------:R-:W-:Y:S02]  /*8120*/  @!P2 LOP3.LUT R41, R41, 0x8, R24, 0xf8, !PT ;  /* 0x000000082929a812 */ /* 0x000fe400078ef818 */
[----:B------:R-:W-:Y:S01]  /*8130*/  @P2 LOP3.LUT R44, R44, 0xff80, R45, 0x78, !PT ;  /* 0x0000ff802c2c2812 */ /* 0x000fe200078e782d */
[----:B------:R-:W-:Y:S01]  /*8140*/  @!P2 IMAD.SHL.U32 R45, R31, 0x8, RZ ;  /* 0x000000081f2da824 */ /* 0x000fe200078e00ff */
[----:B------:R-:W-:-:S02]  /*8150*/  @P2 PRMT R26, R50, 0x7610, R26 ;  /* 0x00007610321a2816 */ /* 0x000fc4000000001a */
[----:B------:R-:W-:Y:S02]  /*8160*/  @!P2 LOP3.LUT R20, R20, 0x8, R23, 0xf8, !PT ;  /* 0x000000081414a812 */ /* 0x000fe400078ef817 */
[----:B------:R-:W-:Y:S01]  /*8170*/  @P2 PRMT R27, R49, 0x7610, R27 ;  /* 0x00007610311b2816 */ /* 0x000fe2000000001b */
[----:B------:R-:W-:Y:S01]  /*8180*/  @!P2 IMAD.SHL.U32 R50, R26, 0x8, RZ ;  /* 0x000000081a32a824 */ /* 0x000fe200078e00ff */
[----:B------:R-:W-:Y:S02]  /*8190*/  @!P2 LOP3.LUT R43, R46, 0x8, R25, 0xf8, !PT ;  /* 0x000000082e2ba812 */ /* 0x000fe400078ef819 */
[----:B------:R-:W-:Y:S02]  /*81a0*/  @!P2 LOP3.LUT R47, R41, 0x8, R42, 0x78, !PT ;  /* 0x00000008292fa812 */ /* 0x000fe400078e782a */
[----:B------:R-:W-:Y:S02]  /*81b0*/  @P2 PRMT R33, R44, 0x7610, R33 ;  /* 0x000076102c212816 */ /* 0x000fe40000000021 */
[----:B------:R-:W-:Y:S01]  /*81c0*/  @!P2 LOP3.LUT R46, R20, 0x8, R21, 0x78, !PT ;  /* 0x00000008142ea812 */ /* 0x000fe200078e7815 */
[----:B------:R-:W-:Y:S01]  /*81d0*/  @!P2 IMAD.SHL.U32 R21, R27, 0x8, RZ ;  /* 0x000000081b15a824 */ /* 0x000fe200078e00ff */
[----:B------:R-:W-:-:S02]  /*81e0*/  @!P2 LOP3.LUT R42, R26, 0xffff, RZ, 0xc0, !PT ;  /* 0x0000ffff1a2aa812 */ /* 0x000fc400078ec0ff */
[----:B------:R-:W-:Y:S02]  /*81f0*/  @!P2 LOP3.LUT R20, R27, 0xffff, RZ, 0xc0, !PT ;  /* 0x0000ffff1b14a812 */ /* 0x000fe400078ec0ff */
[----:B------:R-:W-:Y:S02]  /*8200*/  @!P2 LOP3.LUT R41, R29, 0xffff, RZ, 0xc0, !PT ;  /* 0x0000ffff1d29a812 */ /* 0x000fe400078ec0ff */
[----:B------:R-:W-:Y:S02]  /*8210*/  @!P2 LOP3.LUT R44, R31, 0xffff, RZ, 0xc0, !PT ;  /* 0x0000ffff1f2ca812 */ /* 0x000fe400078ec0ff */
[----:B------:R-:W-:Y:S02]  /*8220*/  @!P2 SHF.R.U32.HI R42, RZ, 0x1, R42 ;  /* 0x00000001ff2aa819 */ /* 0x000fe4000001162a */
[----:B------:R-:W-:Y:S02]  /*8230*/  @!P2 SHF.R.U32.HI R20, RZ, 0x1, R20 ;  /* 0x00000001ff14a819 */ /* 0x000fe40000011614 */
[----:B------:R-:W-:-:S02]  /*8240*/  @!P2 SHF.R.U32.HI R41, RZ, 0x1, R41 ;  /* 0x00000001ff29a819 */ /* 0x000fc40000011629 */
[----:B------:R-:W-:Y:S02]  /*8250*/  @!P2 SHF.R.U32.HI R44, RZ, 0x1, R44 ;  /* 0x00000001ff2ca819 */ /* 0x000fe4000001162c */
[----:B------:R-:W-:Y:S02]  /*8260*/  @!P2 LOP3.LUT R49, R42, 0x7, RZ, 0xc0, !PT ;  /* 0x000000072a31a812 */ /* 0x000fe400078ec0ff */
[----:B------:R-:W-:Y:S02]  /*8270*/  @!P2 LOP3.LUT R20, R20, 0x7, RZ, 0xc0, !PT ;  /* 0x000000071414a812 */ /* 0x000fe400078ec0ff */
[----:B------:R-:W-:Y:S02]  /*8280*/  @!P2 LOP3.LUT R42, R41, 0x7, RZ, 0xc0, !PT ;  /* 0x00000007292aa812 */ /* 0x000fe400078ec0ff */
[----:B------:R-:W-:Y:S02]  /*8290*/  @!P2 LOP3.LUT R44, R44, 0x7, RZ, 0xc0, !PT ;  /* 0x000000072c2ca812 */ /* 0x000fe400078ec0ff */
[----:B------:R-:W-:Y:S01]  /*82a0*/  @!P2 LOP3.LUT R48, R43, 0x8, R48, 0x78, !PT ;  /* 0x000000082b30a812 */ /* 0x000fe200078e7830 */
[----:B------:R-:W-:Y:S01]  /*82b0*/  @!P2 IMAD.SHL.U32 R43, R29, 0x8, RZ ;  /* 0x000000081d2ba824 */ /* 0x000fe200078e00ff */
[----:B------:R-:W-:-:S02]  /*82c0*/  @!P2 LOP3.LUT R49, R49, 0x8, R26, 0xf8, !PT ;  /* 0x000000083131a812 */ /* 0x000fc400078ef81a */
[----:B------:R-:W-:Y:S02]  /*82d0*/  @!P2 LOP3.LUT R20, R20, 0x8, R27, 0xf8, !PT ;  /* 0x000000081414a812 */ /* 0x000fe400078ef81b */
[----:B------:R-:W-:Y:S02]  /*82e0*/  @!P2 LOP3.LUT R42, R42, 0x8, R29, 0xf8, !PT ;  /* 0x000000082a2aa812 */ /* 0x000fe400078ef81d */
[----:B------:R-:W-:Y:S02]  /*82f0*/  @!P2 LOP3.LUT R44, R44, 0x8, R31, 0xf8, !PT ;  /* 0x000000082c2ca812 */ /* 0x000fe400078ef81f */
[----:B------:R-:W-:Y:S02]  /*8300*/  @!P2 LOP3.LUT R49, R49, 0x8, R50, 0x78, !PT ;  /* 0x000000083131a812 */ /* 0x000fe400078e7832 */
[----:B------:R-:W-:Y:S02]  /*8310*/  @!P2 LOP3.LUT R20, R20, 0x8, R21, 0x78, !PT ;  /* 0x000000081414a812 */ /* 0x000fe400078e7815 */
[----:B------:R-:W-:-:S02]  /*8320*/  @!P2 LOP3.LUT R42, R42, 0x8, R43, 0x78, !PT ;  /* 0x000000082a2aa812 */ /* 0x000fc400078e782b */
[----:B------:R-:W-:Y:S02]  /*8330*/  @!P2 LOP3.LUT R44, R44, 0x8, R45, 0x78, !PT ;  /* 0x000000082c2ca812 */ /* 0x000fe400078e782d */
[----:B------:R-:W-:Y:S02]  /*8340*/  @!P2 PRMT R23, R46, 0x7610, R23 ;  /* 0x000076102e17a816 */ /* 0x000fe40000000017 */
[----:B------:R-:W-:Y:S02]  /*8350*/  @!P2 PRMT R24, R47, 0x7610, R24 ;  /* 0x000076102f18a816 */ /* 0x000fe40000000018 */
[----:B------:R-:W-:Y:S02]  /*8360*/  @!P2 PRMT R25, R48, 0x7610, R25 ;  /* 0x000076103019a816 */ /* 0x000fe40000000019 */
[----:B------:R-:W-:Y:S02]  /*8370*/  @!P2 PRMT R26, R49, 0x7610, R26 ;  /* 0x00007610311aa816 */ /* 0x000fe4000000001a */
[----:B------:R-:W-:-:S02]  /*8380*/  @!P2 PRMT R27, R20, 0x7610, R27 ;  /* 0x00007610141ba816 */ /* 0x000fc4000000001b */
[----:B------:R-:W-:Y:S02]  /*8390*/  @!P2 PRMT R29, R42, 0x7610, R29 ;  /* 0x000076102a1da816 */ /* 0x000fe4000000001d */
[----:B------:R-:W-:Y:S01]  /*83a0*/  @!P2 PRMT R31, R44, 0x7610, R31 ;  /* 0x000076102c1fa816 */ /* 0x000fe2000000001f */
[----:B------:R-:W-:Y:S06]  /*83b0*/  BRA.U UP4, `(.L_x_123) ;  /* 0x0000000104207547 */ /* 0x000fec000b800000 */
[C---:B------:R-:W-:Y:S01]  /*83c0*/  LOP3.LUT R20, R33.reuse, 0xffff, RZ, 0xc0, !PT ;  /* 0x0000ffff21147812 */ /* 0x040fe200078ec0ff */
[----:B------:R-:W-:Y:S01]  /*83d0*/  IMAD.SHL.U32 R21, R33, 0x8, RZ ;  /* 0x0000000821157824 */ /* 0x000fe200078e00ff */
[----:B------:R-:W-:Y:S02]  /*83e0*/  UMOV UR15, 0x40 ;  /* 0x00000040000f7882 */ /* 0x000fe40000000000 */
[----:B------:R-:W-:-:S04]  /*83f0*/  SHF.R.U32.HI R20, RZ, 0x1, R20 ;  /* 0x00000001ff147819 */ /* 0x000fc80000011614 */
[----:B------:R-:W-:-:S04]  /*8400*/  LOP3.LUT R20, R20, 0x7, RZ, 0xc0, !PT ;  /* 0x0000000714147812 */ /* 0x000fc800078ec0ff */
[----:B------:R-:W-:-:S04]  /*8410*/  LOP3.LUT R20, R20, 0x8, R33, 0xf8, !PT ;  /* 0x0000000814147812 */ /* 0x000fc800078ef821 */
[----:B------:R-:W-:-:S04]  /*8420*/  LOP3.LUT R20, R20, 0x8, R21, 0x78, !PT ;  /* 0x0000000814147812 */ /* 0x000fc800078e7815 */
[----:B------:R-:W-:-:S07]  /*8430*/  PRMT R33, R20, 0x7610, R33 ;  /* 0x0000761014217816 */ /* 0x000fce0000000021 */
.L_x_123:
[----:B------:R-:W-:Y:S05]  /*8440*/  @P1 BRA `(.L_x_124) ;  /* 0xffffffec00fc1947 */ /* 0x000fea000383ffff */
[----:B------:R-:W-:Y:S02]  /*8450*/  LOP3.LUT R21, R33, 0xffff, RZ, 0xc0, !PT ;  /* 0x0000ffff21157812 */ /* 0x000fe400078ec0ff */
[----:B------:R-:W-:Y:S02]  /*8460*/  LOP3.LUT R20, R31, 0xffff, RZ, 0xc0, !PT ;  /* 0x0000ffff1f147812 */ /* 0x000fe400078ec0ff */
[----:B------:R-:W-:Y:S02]  /*8470*/  LOP3.LUT R29, R29, 0xffff, RZ, 0xc0, !PT ;  /* 0x0000ffff1d1d7812 */ /* 0x000fe400078ec0ff */
[----:B------:R-:W-:Y:S02]  /*8480*/  LOP3.LUT R22, R27, 0xffff, RZ, 0xc0, !PT ;  /* 0x0000ffff1b167812 */ /* 0x000fe400078ec0ff */
[----:B------:R-:W-:Y:S02]  /*8490*/  LOP3.LUT R26, R26, 0xffff, RZ, 0xc0, !PT ;  /* 0x0000ffff1a1a7812 */ /* 0x000fe400078ec0ff */
[----:B------:R-:W-:-:S02]  /*84a0*/  LOP3.LUT R25, R25, 0xffff, RZ, 0xc0, !PT ;  /* 0x0000ffff19197812 */ /* 0x000fc400078ec0ff */
[----:B------:R-:W-:Y:S02]  /*84b0*/  LOP3.LUT R24, R24, 0xffff, RZ, 0xc0, !PT ;  /* 0x0000ffff18187812 */ /* 0x000fe400078ec0ff */
[----:B------:R-:W-:Y:S02]  /*84c0*/  LOP3.LUT R23, R23, 0xffff, RZ, 0xc0, !PT ;  /* 0x0000ffff17177812 */ /* 0x000fe400078ec0ff */
[----:B------:R-:W-:Y:S02]  /*84d0*/  PRMT R21, R20, 0x3340, R21 ;  /* 0x0000334014157816 */ /* 0x000fe40000000015 */
[----:B------:R-:W-:Y:S02]  /*84e0*/  PRMT R20, R22, 0x3340, R29 ;  /* 0x0000334016147816 */ /* 0x000fe4000000001d */
[----:B------:R-:W-:Y:S02]  /*84f0*/  PRMT R22, R25, 0x3340, R26 ;  /* 0x0000334019167816 */ /* 0x000fe4000000001a */
[----:B------:R-:W-:-:S02]  /*8500*/  PRMT R23, R23, 0x3340, R24 ;  /* 0x0000334017177816 */ /* 0x000fc40000000018 */
        /* <DEDUP_REMOVED lines=12> */
[----:B------:R-:W-:Y:S02]  /*85d0*/  PRMT R21, R20, 0x5410, R21 ;  /* 0x0000541014157816 */ /* 0x000fe40000000015 */
[----:B------:R-:W-:Y:S02]  /*85e0*/  PRMT R20, R23, 0x5410, R22 ;  /* 0x0000541017147816 */ /* 0x000fe40000000016 */
[----:B------:R-:W-:Y:S02]  /*85f0*/  PRMT R23, R25, 0x5410, R24 ;  /* 0x0000541019177816 */ /* 0x000fe40000000018 */
[----:B------:R-:W-:Y:S01]  /*8600*/  PRMT R22, R27, 0x5410, R26 ;  /* 0x000054101b167816 */ /* 0x000fe2000000001a */
[----:B------:R4:W-:Y:S04]  /*8610*/  STL.64 [R1+0x20], R20 ;  /* 0x0000201401007387 */ /* 0x0009e80000100a00 */
[----:B------:R4:W-:Y:S02]  /*8620*/  STL.64 [R1+0x10], R22 ;  /* 0x0000101601007387 */ /* 0x0009e40000100a00 */
.L_x_107:
[----:B------:R-:W-:Y:S05]  /*8630*/  BRA.U !UP3, `(.L_x_125) ;  /* 0x000000010ba87547 */ /* 0x000fea000b800000 */
[----:B01234-:R-:W-:Y:S01]  /*8640*/  IMAD.U32 R20, RZ, RZ, UR52 ;  /* 0x00000034ff147e24 */ /* 0x01ffe2000f8e00ff */
[----:B------:R-:W-:-:S04]  /*8650*/  UMOV UR6, URZ ;  /* 0x000000ff00067c82 */ /* 0x000fc80008000000 */
[----:B------:R-:W-:-:S13]  /*8660*/  ISETP.GE.AND P0, PT, R20, 0x4, PT ;  /* 0x000000041400780c */ /* 0x000fda0003f06270 */
[----:B------:R-:W-:Y:S05]  /*8670*/  @!P0 BRA `(.L_x_126) ;  /* 0x00000000003c8947 */ /* 0x000fea0003800000 */
[----:B------:R-:W-:Y:S01]  /*8680*/  ULOP3.LUT UR8, UR52, 0x7ffffffc, URZ, 0xc0, !UPT ;  /* 0x7ffffffc34087892 */ /* 0x000fe2000f8ec0ff */
[----:B------:R-:W-:-:S11]  /*8690*/  UMOV UR6, URZ ;  /* 0x000000ff00067c82 */ /* 0x000fd60008000000 */
.L_x_127:
[----:B------:R-:W-:-:S09]  /*86a0*/  ULEA UR9, UR6, UR35, 0x4 ;  /* 0x0000002306097291 */ /* 0x000fd2000f8e20ff */
[----:B0-----:R-:W2:Y:S04]  /*86b0*/  LDL.128 R20, [UR9] ;  /* 0x00000009ff147983 */ /* 0x001ea80008100c00 */
[----:B------:R-:W3:Y:S04]  /*86c0*/  LDL.128 R24, [UR9+0x10] ;  /* 0x00001009ff187983 */ /* 0x000ee80008100c00 */
[----:B------:R-:W4:Y:S04]  /*86d0*/  LDL.128 R28, [UR9+0x20] ;  /* 0x00002009ff1c7983 */ /* 0x000f280008100c00 */
[----:B------:R-:W5:Y:S01]  /*86e0*/  LDL.128 R32, [UR9+0x30] ;  /* 0x00003009ff207983 */ /* 0x000f620008100c00 */
[----:B------:R-:W-:-:S04]  /*86f0*/  UIADD3 UR6, UPT, UPT, UR6, 0x4, URZ ;  /* 0x0000000406067890 */ /* 0x000fc8000fffe0ff */
[----:B------:R-:W-:Y:S01]  /*8700*/  UISETP.NE.AND UP3, UPT, UR6, UR8, UPT ;  /* 0x000000080600728c */ /* 0x000fe2000bf65270 */
[----:B--2---:R0:W-:Y:S04]  /*8710*/  STL.128 [UR9+0x40], R20 ;  /* 0x00004014ff007987 */ /* 0x0041e80008100c09 */
[----:B---3--:R0:W-:Y:S04]  /*8720*/  STL.128 [UR9+0x50], R24 ;  /* 0x00005018ff007987 */ /* 0x0081e80008100c09 */
[----:B----4-:R0:W-:Y:S04]  /*8730*/  STL.128 [UR9+0x60], R28 ;  /* 0x0000601cff007987 */ /* 0x0101e80008100c09 */
[----:B-----5:R0:W-:Y:S01]  /*8740*/  STL.128 [UR9+0x70], R32 ;  /* 0x00007020ff007987 */ /* 0x0201e20008100c09 */
[----:B------:R-:W-:Y:S05]  /*8750*/  BRA.U UP3, `(.L_x_127) ;  /* 0xfffffffd03d07547 */ /* 0x000fea000b83ffff */
[----:B------:R-:W-:-:S05]  /*8760*/  UMOV UR6, UR8 ;  /* 0x0000000800067c82 */ /* 0x000fca0008000000 */
.L_x_126:
[----:B0-----:R-:W-:Y:S01]  /*8770*/  IMAD.U32 R20, RZ, RZ, UR52 ;  /* 0x00000034ff147e24 */ /* 0x001fe2000f8e00ff */
[----:B------:R-:W-:Y:S01]  /*8780*/  UMOV UR16, UR7 ;  /* 0x0000000700107c82 */ /* 0x000fe20008000000 */
[----:B------:R-:W-:-:S03]  /*8790*/  UMOV UR15, UR7 ;  /* 0x00000007000f7c82 */ /* 0x000fc60008000000 */
[----:B------:R-:W-:-:S13]  /*87a0*/  LOP3.LUT P0, RZ, R20, 0x3, RZ, 0xc0, !PT ;  /* 0x0000000314ff7812 */ /* 0x000fda000780c0ff */
[----:B------:R-:W-:Y:S05]  /*87b0*/  @!P0 BRA `(.L_x_125) ;  /* 0x0000000000488947 */ /* 0x000fea0003800000 */
[----:B------:R-:W-:-:S09]  /*87c0*/  ULEA UR6, UR6, UR35, 0x4 ;  /* 0x0000002306067291 */ /* 0x000fd2000f8e20ff */
[----:B------:R-:W2:Y:S01]  /*87d0*/  LDL.128 R20, [UR6] ;  /* 0x00000006ff147983 */ /* 0x000ea20008100c00 */
[----:B------:R-:W-:Y:S01]  /*87e0*/  ULOP3.LUT UR8, UR52, 0x3, URZ, 0xc0, !UPT ;  /* 0x0000000334087892 */ /* 0x000fe2000f8ec0ff */
[----:B------:R-:W-:Y:S01]  /*87f0*/  UMOV UR16, UR7 ;  /* 0x0000000700107c82 */ /* 0x000fe20008000000 */
[----:B------:R-:W-:Y:S02]  /*8800*/  UMOV UR15, UR7 ;  /* 0x00000007000f7c82 */ /* 0x000fe40008000000 */
[----:B------:R-:W-:Y:S01]  /*8810*/  UISETP.NE.AND UP3, UPT, UR8, 0x1, UPT ;  /* 0x000000010800788c */ /* 0x000fe2000bf65270 */
[----:B--2---:R0:W-:Y:S08]  /*8820*/  STL.128 [UR6+0x40], R20 ;  /* 0x00004014ff007987 */ /* 0x0041f00008100c06 */
[----:B------:R-:W-:Y:S05]  /*8830*/  BRA.U !UP3, `(.L_x_125) ;  /* 0x000000010b287547 */ /* 0x000fea000b800000 */
[----:B------:R-:W-:Y:S01]  /*8840*/  UISETP.NE.AND UP3, UPT, UR8, 0x2, UPT ;  /* 0x000000020800788c */ /* 0x000fe2000bf65270 */
[----:B0-----:R-:W2:Y:S05]  /*8850*/  LDL.128 R20, [UR6+0x10] ;  /* 0x00001006ff147983 */ /* 0x001eaa0008100c00 */
[----:B------:R-:W-:-:S13]  /*8860*/  PLOP3.LUT P0, PT, PT, PT, UP3, 0x80, 0x8 ;  /* 0x000000000008781c */ /* 0x000fda0003f0f038 */
[----:B------:R-:W3:Y:S01]  /*8870*/  @P0 LDL.128 R24, [UR6+0x20] ;  /* 0x00002006ff180983 */ /* 0x000ee20008100c00 */
[----:B------:R-:W-:Y:S01]  /*8880*/  UMOV UR16, UR7 ;  /* 0x0000000700107c82 */ /* 0x000fe20008000000 */
[----:B------:R-:W-:Y:S01]  /*8890*/  UMOV UR15, UR7 ;  /* 0x00000007000f7c82 */ /* 0x000fe20008000000 */
[----:B------:R-:W-:Y:S01]  /*88a0*/  @UP3 UMOV UR16, UR7 ;  /* 0x0000000700103c82 */ /* 0x000fe20008000000 */
[----:B------:R-:W-:Y:S01]  /*88b0*/  @UP3 UMOV UR15, UR7 ;  /* 0x00000007000f3c82 */ /* 0x000fe20008000000 */
[----:B--2---:R0:W-:Y:S04]  /*88c0*/  STL.128 [UR6+0x50], R20 ;  /* 0x00005014ff007987 */ /* 0x0041e80008100c06 */
[----:B---3--:R0:W-:Y:S02]  /*88d0*/  @P0 STL.128 [UR6+0x60], R24 ;  /* 0x00006018ff000987 */ /* 0x0081e40008100c06 */
.L_x_125:
[----:B------:R-:W5:Y:S01]  /*88e0*/  LDCU.128 UR8, c[0x3][0x340] ;  /* 0x00c06800ff0877ac */ /* 0x000f620008000c00 */
[----:B------:R-:W1:Y:S01]  /*88f0*/  LDCU.U8 UR6, c[0x3][0x341] ;  /* 0x00c06820ff0677ac */ /* 0x000e620008000000 */
[----:B------:R-:W2:Y:S01]  /*8900*/  LDCU.U8 UR17, c[0x3][0x342] ;  /* 0x00c06840ff1177ac */ /* 0x000ea20008000000 */
[----:B------:R-:W3:Y:S01]  /*8910*/  LDCU.U8 UR24, c[0x3][0x345] ;  /* 0x00c068a0ff1877ac */ /* 0x000ee20008000000 */
[----:B------:R-:W4:Y:S01]  /*8920*/  LDCU.U8 UR26, c[0x3][0x346] ;  /* 0x00c068c0ff1a77ac */ /* 0x000f220008000000 */
[----:B------:R-:W0:Y:S01]  /*8930*/  LDCU.U8 UR28, c[0x3][0x347] ;  /* 0x00c068e0ff1c77ac */ /* 0x000e220008000000 */
[----:B------:R-:W0:Y:S01]  /*8940*/  LDCU.U8 UR31, c[0x3][0x349] ;  /* 0x00c06920ff1f77ac */ /* 0x000e220008000000 */
[----:B------:R-:W0:Y:S01]  /*8950*/  LDCU.U8 UR33, c[0x3][0x34a] ;  /* 0x00c06940ff2177ac */ /* 0x000e220008000000 */
[----:B------:R-:W0:Y:S01]  /*8960*/  LDCU.U8 UR43, c[0x3][0x34b] ;  /* 0x00c06960ff2b77ac */ /* 0x000e220008000000 */
[----:B------:R-:W0:Y:S01]  /*8970*/  LDCU.U8 UR47, c[0x3][0x34e] ;  /* 0x00c069c0ff2f77ac */ /* 0x000e220008000000 */
[----:B------:R-:W0:Y:S01]  /*8980*/  LDCU.U8 UR21, c[0x3][0x343] ;  /* 0x00c06860ff1577ac */ /* 0x000e220008000000 */
[----:B------:R-:W0:Y:S01]  /*8990*/  LDCU.U8 UR49, c[0x3][0x34f] ;  /* 0x00c069e0ff3177ac */ /* 0x000e220008000000 */
[----:B------:R-:W0:Y:S01]  /*89a0*/  LDCU.U8 UR45, c[0x3][0x34d] ;  /* 0x00c069a0ff2d77ac */ /* 0x000e220008000000 */
[----:B-----5:R-:W-:-:S02]  /*89b0*/  ULOP3.LUT UR23, UR9, 0xff, URZ, 0xc0, !UPT ;  /* 0x000000ff09177892 */ /* 0x020fc4000f8ec0ff */
[----:B------:R-:W-:Y:S02]  /*89c0*/  ULOP3.LUT UR30, UR10, 0xff, URZ, 0xc0, !UPT ;  /* 0x000000ff0a1e7892 */ /* 0x000fe4000f8ec0ff */
[----:B-1----:R-:W-:Y:S02]  /*89d0*/  ULOP3.LUT UR9, UR6, 0xfc, URZ, 0xc0, !UPT ;  /* 0x000000fc06097892 */ /* 0x002fe4000f8ec0ff */
[----:B------:R-:W-:Y:S02]  /*89e0*/  ULOP3.LUT UR10, UR6, 0x3, URZ, 0xc0, !UPT ;  /* 0x00000003060a7892 */ /* 0x000fe4000f8ec0ff */
[----:B--2---:R-:W-:Y:S02]  /*89f0*/  ULOP3.LUT UR20, UR17, 0xfc, URZ, 0xc0, !UPT ;  /* 0x000000fc11147892 */ /* 0x004fe4000f8ec0ff */
[----:B------:R-:W-:Y:S02]  /*8a00*/  UIADD3 UR53, UPT, UPT, UR10, UR38, UR9 ;  /* 0x000000260a357290 */ /* 0x000fe4000fffe009 */
[----:B---3--:R-:W-:-:S02]  /*8a10*/  ULOP3.LUT UR25, UR24, 0xfc, URZ, 0xc0, !UPT ;  /* 0x000000fc18197892 */ /* 0x008fc4000f8ec0ff */
[----:B----4-:R-:W-:Y:S02]  /*8a20*/  ULOP3.LUT UR27, UR26, 0xfc, URZ, 0xc0, !UPT ;  /* 0x000000fc1a1b7892 */ /* 0x010fe4000f8ec0ff */
[----:B0-----:R-:W-:Y:S02]  /*8a30*/  ULOP3.LUT UR29, UR28, 0xfc, URZ, 0xc0, !UPT ;  /* 0x000000fc1c1d7892 */ /* 0x001fe4000f8ec0ff */
[----:B------:R-:W-:Y:S01]  /*8a40*/  ULOP3.LUT UR32, UR31, 0xfc, URZ, 0xc0, !UPT ;  /* 0x000000fc1f207892 */ /* 0x000fe2000f8ec0ff */
[----:B------:R-:W2:Y:S01]  /*8a50*/  LDL.U8 R21, [UR53] ;  /* 0x00000035ff157983 */ /* 0x000ea20008100000 */
[----:B------:R-:W-:Y:S02]  /*8a60*/  ULOP3.LUT UR34, UR33, 0xfc, URZ, 0xc0, !UPT ;  /* 0x000000fc21227892 */ /* 0x000fe4000f8ec0ff */
[----:B------:R-:W-:Y:S02]  /*8a70*/  ULOP3.LUT UR44, UR43, 0xfc, URZ, 0xc0, !UPT ;  /* 0x000000fc2b2c7892 */ /* 0x000fe4000f8ec0ff */
[----:B------:R-:W-:-:S02]  /*8a80*/  ULOP3.LUT UR9, UR23, 0xfc, URZ, 0xc0, !UPT ;  /* 0x000000fc17097892 */ /* 0x000fc4000f8ec0ff */
[----:B------:R-:W-:Y:S02]  /*8a90*/  ULOP3.LUT UR10, UR30, 0xfc, URZ, 0xc0, !UPT ;  /* 0x000000fc1e0a7892 */ /* 0x000fe4000f8ec0ff */
[----:B------:R-:W-:Y:S02]  /*8aa0*/  ULOP3.LUT UR17, UR17, 0x3, URZ, 0xc0, !UPT ;  /* 0x0000000311117892 */ /* 0x000fe4000f8ec0ff */
[----:B------:R-:W-:Y:S02]  /*8ab0*/  ULOP3.LUT UR24, UR24, 0x3, URZ, 0xc0, !UPT ;  /* 0x0000000318187892 */ /* 0x000fe4000f8ec0ff */
        /* <DEDUP_REMOVED lines=13> */
[----:B------:R-:W-:Y:S02]  /*8b90*/  UIADD3 UR20, UPT, UPT, UR17, UR38, UR20 ;  /* 0x0000002611147290 */ /* 0x000fe4000fffe014 */
[----:B------:R-:W-:-:S02]  /*8ba0*/  UIADD3 UR24, UPT, UPT, UR24, UR38, UR25 ;  /* 0x0000002618187290 */ /* 0x000fc4000fffe019 */
[----:B------:R-:W-:Y:S02]  /*8bb0*/  UIADD3 UR26, UPT, UPT, UR26, UR38, UR27 ;  /* 0x000000261a1a7290 */ /* 0x000fe4000fffe01b */
[----:B------:R-:W-:Y:S02]  /*8bc0*/  UIADD3 UR28, UPT, UPT, UR28, UR38, UR29 ;  /* 0x000000261c1c7290 */ /* 0x000fe4000fffe01d */
[----:B------:R-:W-:Y:S01]  /*8bd0*/  UIADD3 UR31, UPT, UPT, UR31, UR38, UR32 ;  /* 0x000000261f1f7290 */ /* 0x000fe2000fffe020 */
[----:B------:R-:W3:Y:S01]  /*8be0*/  LDL.U8 R22, [UR20] ;  /* 0x00000014ff167983 */ /* 0x000ee20008100000 */
[----:B------:R-:W-:Y:S02]  /*8bf0*/  UIADD3 UR33, UPT, UPT, UR33, UR38, UR34 ;  /* 0x0000002621217290 */ /* 0x000fe4000fffe022 */
[----:B------:R-:W-:Y:S01]  /*8c00*/  UIADD3 UR43, UPT, UPT, UR43, UR38, UR44 ;  /* 0x000000262b2b7290 */ /* 0x000fe2000fffe02c */
[----:B------:R-:W4:Y:S01]  /*8c10*/  LDL.U8 R25, [UR24] ;  /* 0x00000018ff197983 */ /* 0x000f220008100000 */
[----:B------:R-:W-:-:S02]  /*8c20*/  UIADD3 UR9, UPT, UPT, UR23, UR38, UR9 ;  /* 0x0000002617097290 */ /* 0x000fc4000fffe009 */
[----:B------:R-:W-:Y:S01]  /*8c30*/  UIADD3 UR10, UPT, UPT, UR30, UR38, UR10 ;  /* 0x000000261e0a7290 */ /* 0x000fe2000fffe00a */
[----:B------:R-:W4:Y:S01]  /*8c40*/  LDL.U8 R28, [UR31] ;  /* 0x0000001fff1c7983 */ /* 0x000f220008100000 */
[----:B------:R-:W-:Y:S02]  /*8c50*/  ULOP3.LUT UR21, UR21, 0x3, URZ, 0xc0, !UPT ;  /* 0x0000000315157892 */ /* 0x000fe4000f8ec0ff */
[----:B------:R-:W-:Y:S01]  /*8c60*/  ULOP3.LUT UR46, UR45, 0xfc, URZ, 0xc0, !UPT ;  /* 0x000000fc2d2e7892 */ /* 0x000fe2000f8ec0ff */
[----:B------:R-:W5:Y:S01]  /*8c70*/  LDL.U8 R26, [UR26] ;  /* 0x0000001aff1a7983 */ /* 0x000f620008100000 */
[----:B------:R-:W-:Y:S02]  /*8c80*/  ULOP3.LUT UR49, UR49, 0x3, URZ, 0xc0, !UPT ;  /* 0x0000000331317892 */ /* 0x000fe4000f8ec0ff */
[----:B------:R-:W-:Y:S01]  /*8c90*/  ULOP3.LUT UR6, UR8, 0xfc, URZ, 0xc0, !UPT ;  /* 0x000000fc08067892 */ /* 0x000fe2000f8ec0ff */
[----:B------:R-:W2:Y:S01]  /*8ca0*/  LDL.U8 R24, [UR9] ;  /* 0x00000009ff187983 */ /* 0x000ea20008100000 */
[----:B------:R-:W-:-:S02]  /*8cb0*/  ULOP3.LUT UR17, UR11, 0xfc, URZ, 0xc0, !UPT ;  /* 0x000000fc0b117892 */ /* 0x000fc4000f8ec0ff */
[----:B------:R-:W-:Y:S01]  /*8cc0*/  ULOP3.LUT UR45, UR45, 0x3, URZ, 0xc0, !UPT ;  /* 0x000000032d2d7892 */ /* 0x000fe2000f8ec0ff */
[----:B------:R-:W2:Y:S01]  /*8cd0*/  LDL.U8 R29, [UR10] ;  /* 0x0000000aff1d7983 */ /* 0x000ea20008100000 */
[----:B------:R-:W-:Y:S02]  /*8ce0*/  ULOP3.LUT UR8, UR8, 0x3, URZ, 0xc0, !UPT ;  /* 0x0000000308087892 */ /* 0x000fe4000f8ec0ff */
[----:B------:R-:W-:Y:S01]  /*8cf0*/  ULOP3.LUT UR11, UR11, 0x3, URZ, 0xc0, !UPT ;  /* 0x000000030b0b7892 */ /* 0x000fe2000f8ec0ff */
[----:B------:R-:W5:Y:S01]  /*8d00*/  LDL.U8 R31, [UR33] ;  /* 0x00000021ff1f7983 */ /* 0x000f620008100000 */
[----:B------:R-:W-:Y:S02]  /*8d10*/  UIADD3 UR47, UPT, UPT, UR47, UR38, UR48 ;  /* 0x000000262f2f7290 */ /* 0x000fe4000fffe030 */
[----:B------:R-:W-:Y:S01]  /*8d20*/  UIADD3 UR21, UPT, UPT, UR21, UR38, UR22 ;  /* 0x0000002615157290 */ /* 0x000fe2000fffe016 */
[----:B------:R-:W3:Y:S01]  /*8d30*/  LDL.U8 R27, [UR28] ;  /* 0x0000001cff1b7983 */ /* 0x000ee20008100000 */
[----:B------:R-:W-:-:S02]  /*8d40*/  UIADD3 UR49, UPT, UPT, UR49, UR38, UR50 ;  /* 0x0000002631317290 */ /* 0x000fc4000fffe032 */
[----:B------:R-:W-:Y:S01]  /*8d50*/  UIADD3 UR45, UPT, UPT, UR45, UR38, UR46 ;  /* 0x000000262d2d7290 */ /* 0x000fe2000fffe02e */
[----:B------:R-:W3:Y:S01]  /*8d60*/  LDL.U8 R30, [UR43] ;  /* 0x0000002bff1e7983 */ /* 0x000ee20008100000 */
[----:B------:R-:W-:Y:S02]  /*8d70*/  UIADD3 UR6, UPT, UPT, UR8, UR38, UR6 ;  /* 0x0000002608067290 */ /* 0x000fe4000fffe006 */
[----:B------:R-:W-:Y:S01]  /*8d80*/  UIADD3 UR11, UPT, UPT, UR11, UR38, UR17 ;  /* 0x000000260b0b7290 */ /* 0x000fe2000fffe011 */
[----:B------:R-:W3:Y:S04]  /*8d90*/  LDL.U8 R34, [UR47] ;  /* 0x0000002fff227983 */ /* 0x000ee80008100000 */
[----:B------:R-:W3:Y:S04]  /*8da0*/  LDL.U8 R23, [UR21] ;  /* 0x00000015ff177983 */ /* 0x000ee80008100000 */
[----:B------:R-:W3:Y:S04]  /*8db0*/  LDL.U8 R35, [UR49] ;  /* 0x00000031ff237983 */ /* 0x000ee80008100000 */
[----:B------:R-:W3:Y:S01]  /*8dc0*/  LDL.U8 R20, [UR6] ;  /* 0x00000006ff147983 */ /* 0x000ee20008100000 */
[----:B------:R-:W0:Y:S03]  /*8dd0*/  LDCU UR6, c[0x3][0x9c] ;  /* 0x00c01380ff0677ac */ /* 0x000e260008000800 */
[----:B------:R-:W3:Y:S04]  /*8de0*/  LDL.U8 R32, [UR11] ;  /* 0x0000000bff207983 */ /* 0x000ee80008100000 */
[----:B------:R-:W3:Y:S01]  /*8df0*/  LDL.U8 R33, [UR45] ;  /* 0x0000002dff217983 */ /* 0x000ee20008100000 */
[----:B------:R-:W-:-:S05]  /*8e00*/  VIADD R36, R36, 0x1 ;  /* 0x0000000124247836 */ /* 0x000fca0000000000 */
[----:B0-----:R-:W-:Y:S02]  /*8e10*/  ISETP.NE.AND P0, PT, R36, UR6, PT ;  /* 0x0000000624007c0c */ /* 0x001fe4000bf05270 */
[----:B----4-:R-:W-:Y:S02]  /*8e20*/  LOP3.LUT R25, R25, R28, RZ, 0x3c, !PT ;  /* 0x0000001c19197212 */ /* 0x010fe400078e3cff */
[----:B--2---:R-:W-:Y:S02]  /*8e30*/  LOP3.LUT R24, R24, R29, RZ, 0x3c, !PT ;  /* 0x0000001d18187212 */ /* 0x004fe400078e3cff */
[----:B-----5:R-:W-:Y:S02]  /*8e40*/  LOP3.LUT R26, R26, R31, RZ, 0x3c, !PT ;  /* 0x0000001f1a1a7212 */ /* 0x020fe400078e3cff */
[----:B------:R-:W-:Y:S02]  /*8e50*/  PRMT R25, R24, 0x3340, R25 ;  /* 0x0000334018197816 */ /* 0x000fe40000000019 */
[----:B---3--:R-:W-:-:S02]  /*8e60*/  LOP3.LUT R27, R27, R30, RZ, 0x3c, !PT ;  /* 0x0000001e1b1b7212 */ /* 0x008fc400078e3cff */
[----:B------:R-:W-:Y:S02]  /*8e70*/  LOP3.LUT R34, R34, R31, R22, 0x96, !PT ;  /* 0x0000001f22227212 */ /* 0x000fe400078e9616 */
[----:B------:R-:W-:Y:S02]  /*8e80*/  PRMT R26, R26, 0x3340, R27 ;  /* 0x000033401a1a7816 */ /* 0x000fe4000000001b */
[----:B------:R-:W-:Y:S02]  /*8e90*/  LOP3.LUT R31, R31, R22, RZ, 0x3c, !PT ;  /* 0x000000161f1f7212 */ /* 0x000fe400078e3cff */
[----:B------:R-:W-:Y:S02]  /*8ea0*/  LOP3.LUT R24, R30, R23, RZ, 0x3c, !PT ;  /* 0x000000171e187212 */ /* 0x000fe400078e3cff */
[--C-:B------:R-:W-:Y:S02]  /*8eb0*/  LOP3.LUT R35, R35, R30, R23.reuse, 0x96, !PT ;  /* 0x0000001e23237212 */ /* 0x100fe400078e9617 */
[----:B------:R-:W-:-:S02]  /*8ec0*/  PRMT R27, R22, 0x3340, R23 ;  /* 0x00003340161b7816 */ /* 0x000fc40000000017 */
[----:B------:R-:W-:Y:S02]  /*8ed0*/  LOP3.LUT R23, R28, R21, RZ, 0x3c, !PT ;  /* 0x000000151c177212 */ /* 0x000fe400078e3cff */
[----:B------:R-:W-:Y:S02]  /*8ee0*/  LOP3.LUT R22, R29, R20, RZ, 0x3c, !PT ;  /* 0x000000141d167212 */ /* 0x000fe400078e3cff */
[----:B------:R-:W-:Y:S02]  /*8ef0*/  LOP3.LUT R32, R32, R29, R20, 0x96, !PT ;  /* 0x0000001d20207212 */ /* 0x000fe400078e9614 */
[--C-:B------:R-:W-:Y:S02]  /*8f00*/  LOP3.LUT R33, R33, R28, R21.reuse, 0x96, !PT ;  /* 0x0000001c21217212 */ /* 0x100fe400078e9615 */
[----:B------:R-:W-:Y:S02]  /*8f10*/  PRMT R20, R20, 0x3340, R21 ;  /* 0x0000334014147816 */ /* 0x000fe40000000015 */
[----:B------:R-:W-:-:S02]  /*8f20*/  PRMT R24, R31, 0x3340, R24 ;  /* 0x000033401f187816 */ /* 0x000fc40000000018 */
[----:B------:R-:W-:Y:S02]  /*8f30*/  PRMT R34, R34, 0x3340, R35 ;  /* 0x0000334022227816 */ /* 0x000fe40000000023 */
[----:B------:R-:W-:Y:S02]  /*8f40*/  PRMT R23, R22, 0x3340, R23 ;  /* 0x0000334016177816 */ /* 0x000fe40000000017 */
[----:B------:R-:W-:Y:S02]  /*8f50*/  PRMT R33, R32, 0x3340, R33 ;  /* 0x0000334020217816 */ /* 0x000fe40000000021 */
[----:B------:R-:W-:Y:S02]  /*8f60*/  PRMT R21, R20, 0x5410, R27 ;  /* 0x0000541014157816 */ /* 0x000fe4000000001b */
[----:B------:R-:W-:Y:S02]  /*8f70*/  PRMT R22, R25, 0x5410, R26 ;  /* 0x0000541019167816 */ /* 0x000fe4000000001a */
[----:B------:R-:W-:-:S02]  /*8f80*/  PRMT R23, R23, 0x5410, R24 ;  /* 0x0000541017177816 */ /* 0x000fc40000000018 */
[----:B------:R-:W-:-:S05]  /*8f90*/  PRMT R20, R33, 0x5410, R34 ;  /* 0x0000541021147816 */ /* 0x000fca0000000022 */
[----:B------:R0:W-:Y:S01]  /*8fa0*/  STL.128 [R1+0x30], R20 ;  /* 0x0000301401007387 */ /* 0x0001e20000100c00 */
[----:B------:R-:W-:Y:S01]  /*8fb0*/  PRMT R70, R32, 0x7610, R70 ;  /* 0x0000761020467816 */ /* 0x000fe20000000046 */
[----:B------:R-:W-:Y:S06]  /*8fc0*/  @P0 BRA `(.L_x_128) ;  /* 0xffffffc800f40947 */ /* 0x000fec000383ffff */
.L_x_100:
[----:B------:R-:W0:Y:S02]  /*8fd0*/  LDCU UR7, c[0x3][UR12] ;  /* 0x00c000000c0777ac */ /* 0x000e240008000800 */
[----:B01234-:R-:W-:-:S05]  /*8fe0*/  IMAD.U32 R20, RZ, RZ, UR7 ;  /* 0x00000007ff147e24 */ /* 0x01ffca000f8e00ff */
[----:B------:R-:W-:-:S13]  /*8ff0*/  ISETP.NE.AND P0, PT, R20, 0x40, PT ;  /* 0x000000401400780c */ /* 0x000fda0003f05270 */
[----:B------:R-:W-:Y:S05]  /*9000*/  @P0 BRA `(.L_x_129) ;  /* 0x0000000000c80947 */ /* 0x000fea0003800000 */
[----:B------:R-:W2:Y:S04]  /*9010*/  LDL.64 R24, [R1+0x38] ;  /* 0x0000380001187983 */ /* 0x000ea80000100a00 */
[----:B------:R-:W3:Y:S04]  /*9020*/  LDL.U16 R29, [R1+0x32] ;  /* 0x00003200011d7983 */ /* 0x000ee80000100400 */
[----:B------:R-:W4:Y:S04]  /*9030*/  LDL R31, [R1+0x34] ;  /* 0x00003400011f7983 */ /* 0x000f280000100800 */
[----:B------:R-:W5:Y:S01]  /*9040*/  LDL.U8 R20, [R1+0x31] ;  /* 0x0000310001147983 */ /* 0x000f620000100000 */
[----:B--2---:R-:W-:-:S02]  /*9050*/  PRMT R21, R25, 0x7773, RZ ;  /* 0x0000777319157816 */ /* 0x004fc400000000ff */
[C---:B------:R-:W-:Y:S02]  /*9060*/  PRMT R23, R25.reuse, 0x7771, RZ ;  /* 0x0000777119177816 */ /* 0x040fe400000000ff */
[C---:B------:R-:W-:Y:S02]  /*9070*/  PRMT R28, R24.reuse, 0x7771, RZ ;  /* 0x00007771181c7816 */ /* 0x040fe400000000ff */
[C---:B------:R-:W-:Y:S02]  /*9080*/  PRMT R22, R25.reuse, 0x7772, RZ ;  /* 0x0000777219167816 */ /* 0x040fe400000000ff */
[----:B------:R-:W-:Y:S02]  /*9090*/  PRMT R25, R25, 0x7770, RZ ;  /* 0x0000777019197816 */ /* 0x000fe400000000ff */
[C---:B------:R-:W-:Y:S02]  /*90a0*/  PRMT R26, R24.reuse, 0x7773, RZ ;  /* 0x00007773181a7816 */ /* 0x040fe400000000ff */
[----:B------:R-:W-:-:S02]  /*90b0*/  PRMT R27, R24, 0x7772, RZ ;  /* 0x00007772181b7816 */ /* 0x000fc400000000ff */
[----:B------:R-:W-:Y:S02]  /*90c0*/  LOP3.LUT R21, R21, 0xf, RZ, 0xc0, !PT ;  /* 0x0000000f15157812 */ /* 0x000fe400078ec0ff */
[----:B------:R-:W-:Y:S02]  /*90d0*/  LOP3.LUT R30, R23, 0xf, RZ, 0xc0, !PT ;  /* 0x0000000f171e7812 */ /* 0x000fe400078ec0ff */
[----:B------:R-:W-:Y:S02]  /*90e0*/  PRMT R24, R24, 0x7770, RZ ;  /* 0x0000777018187816 */ /* 0x000fe400000000ff */
[----:B------:R-:W-:Y:S01]  /*90f0*/  LOP3.LUT R23, R28, 0xf, RZ, 0xc0, !PT ;  /* 0x0000000f1c177812 */ /* 0x000fe200078ec0ff */
[----:B------:R-:W-:Y:S01]  /*9100*/  IMAD R28, R22, 0x10, R21 ;  /* 0x00000010161c7824 */ /* 0x000fe200078e0215 */
[----:B---3--:R-:W-:Y:S01]  /*9110*/  PRMT R22, R29, 0x7770, RZ ;  /* 0x000077701d167816 */ /* 0x008fe200000000ff */
[----:B------:R-:W-:Y:S01]  /*9120*/  IMAD R30, R25, 0x10, R30 ;  /* 0x00000010191e7824 */ /* 0x000fe200078e021e */
[----:B------:R-:W-:Y:S01]  /*9130*/  PRMT R29, R29, 0x7771, RZ ;  /* 0x000077711d1d7816 */ /* 0x000fe200000000ff */
[----:B------:R-:W-:Y:S01]  /*9140*/  IMAD R25, R24, 0x10, R23 ;  /* 0x0000001018197824 */ /* 0x000fe200078e0217 */
[----:B----4-:R-:W-:-:S02]  /*9150*/  PRMT R23, R31, 0x7771, RZ ;  /* 0x000077711f177816 */ /* 0x010fc400000000ff */
[C---:B------:R-:W-:Y:S02]  /*9160*/  PRMT R24, R31.reuse, 0x7773, RZ ;  /* 0x000077731f187816 */ /* 0x040fe400000000ff */
[----:B-----5:R-:W-:Y:S02]  /*9170*/  LOP3.LUT R21, R20, 0xf, RZ, 0xc0, !PT ;  /* 0x0000000f14157812 */ /* 0x020fe400078ec0ff */
[C---:B------:R-:W-:Y:S02]  /*9180*/  PRMT R20, R31.reuse, 0x7770, RZ ;  /* 0x000077701f147816 */ /* 0x040fe400000000ff */
[----:B------:R-:W-:Y:S02]  /*9190*/  LOP3.LUT R26, R26, 0xf, RZ, 0xc0, !PT ;  /* 0x0000000f1a1a7812 */ /* 0x000fe400078ec0ff */
[----:B------:R-:W-:Y:S02]  /*91a0*/  PRMT R31, R31, 0x7772, RZ ;  /* 0x000077721f1f7816 */ /* 0x000fe400000000ff */
[----:B------:R-:W-:-:S02]  /*91b0*/  LOP3.LUT R29, R29, 0xf, RZ, 0xc0, !PT ;  /* 0x0000000f1d1d7812 */ /* 0x000fc400078ec0ff */
[----:B------:R-:W-:Y:S02]  /*91c0*/  LOP3.LUT R23, R23, 0xf, RZ, 0xc0, !PT ;  /* 0x0000000f17177812 */ /* 0x000fe400078ec0ff */
[----:B------:R-:W-:Y:S01]  /*91d0*/  LOP3.LUT R24, R24, 0xf, RZ, 0xc0, !PT ;  /* 0x0000000f18187812 */ /* 0x000fe200078ec0ff */
[----:B------:R-:W-:Y:S02]  /*91e0*/  IMAD R21, R70, 0x10, R21 ;  /* 0x0000001046157824 */ /* 0x000fe400078e0215 */
[----:B------:R-:W-:Y:S02]  /*91f0*/  IMAD R26, R27, 0x10, R26 ;  /* 0x000000101b1a7824 */ /* 0x000fe400078e021a */
[----:B------:R-:W-:Y:S02]  /*9200*/  IMAD R22, R22, 0x10, R29 ;  /* 0x0000001016167824 */ /* 0x000fe400078e021d */
[----:B------:R-:W-:Y:S02]  /*9210*/  IMAD R20, R20, 0x10, R23 ;  /* 0x0000001014147824 */ /* 0x000fe400078e0217 */
[----:B------:R-:W-:Y:S01]  /*9220*/  IMAD R24, R31, 0x10, R24 ;  /* 0x000000101f187824 */ /* 0x000fe200078e0218 */
[----:B------:R-:W-:-:S02]  /*9230*/  LOP3.LUT R23, R21, 0xffff, RZ, 0xc0, !PT ;  /* 0x0000ffff15177812 */ /* 0x000fc400078ec0ff */
[----:B------:R-:W-:Y:S02]  /*9240*/  LOP3.LUT R28, R28, 0xffff, RZ, 0xc0, !PT ;  /* 0x0000ffff1c1c7812 */ /* 0x000fe400078ec0ff */
[----:B------:R-:W-:Y:S02]  /*9250*/  LOP3.LUT R21, R30, 0xffff, RZ, 0xc0, !PT ;  /* 0x0000ffff1e157812 */ /* 0x000fe400078ec0ff */
[----:B------:R-:W-:Y:S02]  /*9260*/  LOP3.LUT R26, R26, 0xffff, RZ, 0xc0, !PT ;  /* 0x0000ffff1a1a7812 */ /* 0x000fe400078ec0ff */
[----:B------:R-:W-:Y:S02]  /*9270*/  LOP3.LUT R25, R25, 0xffff, RZ, 0xc0, !PT ;  /* 0x0000ffff19197812 */ /* 0x000fe400078ec0ff */
[----:B------:R-:W-:Y:S02]  /*9280*/  LOP3.LUT R22, R22, 0xffff, RZ, 0xc0, !PT ;  /* 0x0000ffff16167812 */ /* 0x000fe400078ec0ff */
[----:B------:R-:W-:-:S02]  /*9290*/  LOP3.LUT R27, R20, 0xffff, RZ, 0xc0, !PT ;  /* 0x0000ffff141b7812 */ /* 0x000fc400078ec0ff */
[----:B------:R-:W-:Y:S02]  /*92a0*/  LOP3.LUT R24, R24, 0xffff, RZ, 0xc0, !PT ;  /* 0x0000ffff18187812 */ /* 0x000fe400078ec0ff */
[----:B------:R-:W-:Y:S02]  /*92b0*/  PRMT R21, R21, 0x3340, R28 ;  /* 0x0000334015157816 */ /* 0x000fe4000000001c */
[----:B------:R-:W-:Y:S02]  /*92c0*/  PRMT R26, R25, 0x3340, R26 ;  /* 0x00003340191a7816 */ /* 0x000fe4000000001a */
[----:B------:R-:W-:Y:S02]  /*92d0*/  PRMT R20, R23, 0x3340, R22 ;  /* 0x0000334017147816 */ /* 0x000fe40000000016 */
[----:B------:R-:W-:Y:S02]  /*92e0*/  PRMT R27, R27, 0x3340, R24 ;  /* 0x000033401b1b7816 */ /* 0x000fe40000000018 */
[----:B------:R-:W-:-:S02]  /*92f0*/  PRMT R21, R26, 0x5410, R21 ;  /* 0x000054101a157816 */ /* 0x000fc40000000015 */
[----:B------:R-:W-:-:S05]  /*9300*/  PRMT R20, R20, 0x5410, R27 ;  /* 0x0000541014147816 */ /* 0x000fca000000001b */
[----:B------:R0:W-:Y:S01]  /*9310*/  STL.64 [R1+0x70], R20 ;  /* 0x0000701401007387 */ /* 0x0001e20000100a00 */
[----:B------:R-:W-:Y:S05]  /*9320*/  BRA `(.L_x_130) ;  /* 0x0000000000387947 */ /* 0x000fea0003800000 */
.L_x_129:
[----:B------:R-:W-:-:S05]  /*9330*/  IMAD.U32 R20, RZ, RZ, UR7 ;  /* 0x00000007ff147e24 */ /* 0x000fca000f8e00ff */
[----:B------:R-:W-:-:S13]  /*9340*/  ISETP.NE.AND P1, PT, R20, 0x80, PT ;  /* 0x000000801400780c */ /* 0x000fda0003f25270 */
[----:B------:R-:W-:Y:S05]  /*9350*/  @P1 BRA `(.L_x_130) ;  /* 0x00000000002c1947 */ /* 0x000fea0003800000 */
[----:B------:R-:W2:Y:S04]  /*9360*/  LDL.U16 R25, [R1+0x32] ;  /* 0x0000320001197983 */ /* 0x000ea80000100400 */
[----:B------:R-:W3:Y:S04]  /*9370*/  LDL.U8 R24, [R1+0x31] ;  /* 0x0000310001187983 */ /* 0x000ee80000100000 */
[----:B------:R-:W4:Y:S04]  /*9380*/  LDL.64 R22, [R1+0x38] ;  /* 0x0000380001167983 */ /* 0x000f280000100a00 */
[----:B------:R-:W4:Y:S01]  /*9390*/  LDL R21, [R1+0x34] ;  /* 0x0000340001157983 */ /* 0x000f220000100800 */
[----:B------:R-:W-:-:S02]  /*93a0*/  LOP3.LUT R27, R70, 0xffff, RZ, 0xc0, !PT ;  /* 0x0000ffff461b7812 */ /* 0x000fc400078ec0ff */
[C---:B--2---:R-:W-:Y:S02]  /*93b0*/  PRMT R20, R25.reuse, 0x7770, RZ ;  /* 0x0000777019147816 */ /* 0x044fe400000000ff */
[----:B------:R-:W-:-:S04]  /*93c0*/  PRMT R25, R25, 0x7771, RZ ;  /* 0x0000777119197816 */ /* 0x000fc800000000ff */
[----:B------:R-:W-:Y:S02]  /*93d0*/  PRMT R25, R20, 0x3340, R25 ;  /* 0x0000334014197816 */ /* 0x000fe40000000019 */
[----:B---3--:R-:W-:-:S04]  /*93e0*/  PRMT R20, R27, 0x3340, R24 ;  /* 0x000033401b147816 */ /* 0x008fc80000000018 */
[----:B------:R-:W-:-:S05]  /*93f0*/  PRMT R20, R20, 0x5410, R25 ;  /* 0x0000541014147816 */ /* 0x000fca0000000019 */
[----:B----4-:R1:W-:Y:S02]  /*9400*/  STL.128 [R1+0x70], R20 ;  /* 0x0000701401007387 */ /* 0x0103e40000100c00 */
.L_x_130:
[----:B------:R2:W-:Y:S04]  /*9410*/  STL.128 [R1+0x40], RZ ;  /* 0x000040ff01007387 */ /* 0x0005e80000100c00 */
[----:B------:R2:W-:Y:S04]  /*9420*/  STL.128 [R1+0x50], RZ ;  /* 0x000050ff01007387 */ /* 0x0005e80000100c00 */
[----:B------:R2:W-:Y:S01]  /*9430*/  STL.128 [R1+0x60], RZ ;  /* 0x000060ff01007387 */ /* 0x0005e20000100c00 */
[----:B------:R-:W-:Y:S05]  /*9440*/  @P0 BRA `(.L_x_131) ;  /* 0x0000000c00540947 */ /* 0x000fea0003800000 */
[----:B------:R-:W3:Y:S04]  /*9450*/  LDL.U8 R24, [R1+0xe0] ;  /* 0x0000e00001187983 */ /* 0x000ee80000100000 */
[----:B------:R-:W4:Y:S04]  /*9460*/  LDL.U8 R72, [R1+0x80] ;  /* 0x0000800001487983 */ /* 0x000f280000100000 */
[----:B01----:R-:W5:Y:S04]  /*9470*/  LDL.U8 R21, [R1+0x81] ;  /* 0x0000810001157983 */ /* 0x003f680000100000 */
[----:B------:R-:W2:Y:S04]  /*9480*/  LDL.U8 R25, [R1+0x82] ;  /* 0x0000820001197983 */ /* 0x000ea80000100000 */
        /* <DEDUP_REMOVED lines=11> */
[----:B------:R-:W2:Y:S01]  /*9540*/  LDL.U8 R41, [R1+0x87] ;  /* 0x0000870001297983 */ /* 0x000ea20000100000 */
[----:B------:R-:W0:Y:S01]  /*9550*/  LDCU UR6, c[0x3][UR12+0x4] ;  /* 0x00c000800c0677ac */ /* 0x000e220008000800 */
[----:B---3--:R-:W-:-:S02]  /*9560*/  SHF.R.U32.HI R20, RZ, 0x4, R24 ;  /* 0x00000004ff147819 */ /* 0x008fc40000011618 */
[----:B------:R-:W-:Y:S02]  /*9570*/  LOP3.LUT R24, R24, 0xf, RZ, 0xc0, !PT ;  /* 0x0000000f18187812 */ /* 0x000fe400078ec0ff */
[----:B----4-:R-:W-:Y:S02]  /*9580*/  LOP3.LUT R22, R72, 0xf, RZ, 0xc0, !PT ;  /* 0x0000000f48167812 */ /* 0x010fe400078ec0ff */
[----:B-----5:R-:W-:Y:S01]  /*9590*/  LOP3.LUT R30, R21, 0xf, RZ, 0xc0, !PT ;  /* 0x0000000f151e7812 */ /* 0x020fe200078ec0ff */
[----:B------:R2:W-:Y:S01]  /*95a0*/  STL.U8 [R1+0x40], R20 ;  /* 0x0000401401007387 */ /* 0x0005e20000100000 */
[----:B------:R-:W-:-:S03]  /*95b0*/  SHF.R.U32.HI R26, RZ, 0x4, R21 ;  /* 0x00000004ff1a7819 */ /* 0x000fc60000011615 */
[----:B------:R1:W-:Y:S04]  /*95c0*/  STL.U8 [R1+0x41], R24 ;  /* 0x0000411801007387 */ /* 0x0003e80000100000 */
[----:B------:R3:W-:Y:S01]  /*95d0*/  STL.U8 [R1+0x31], R22 ;  /* 0x0000311601007387 */ /* 0x0007e20000100000 */
[----:B--2---:R-:W-:-:S03]  /*95e0*/  SHF.R.U32.HI R20, RZ, 0x4, R27 ;  /* 0x00000004ff147819 */ /* 0x004fc6000001161b */
[----:B------:R2:W-:Y:S01]  /*95f0*/  STL.U8 [R1+0x33], R30 ;  /* 0x0000331e01007387 */ /* 0x0005e20000100000 */
[----:B------:R-:W-:Y:S02]  /*9600*/  SHF.R.U32.HI R28, RZ, 0x4, R23 ;  /* 0x00000004ff1c7819 */ /* 0x000fe40000011617 */
[----:B-1----:R-:W-:Y:S02]  /*9610*/  LOP3.LUT R24, R25, 0xf, RZ, 0xc0, !PT ;  /* 0x0000000f19187812 */ /* 0x002fe400078ec0ff */
[----:B---3--:R-:W-:Y:S02]  /*9620*/  LOP3.LUT R22, R27, 0xf, RZ, 0xc0, !PT ;  /* 0x0000000f1b167812 */ /* 0x008fe400078ec0ff */
[----:B--2---:R-:W-:Y:S01]  /*9630*/  LOP3.LUT R30, R29, 0xf, RZ, 0xc0, !PT ;  /* 0x0000000f1d1e7812 */ /* 0x004fe200078ec0ff */
        /* <DEDUP_REMOVED lines=57> */
.L_x_132:
[----:B------:R-:W-:Y:S05]  /*99d0*/  @!P1 BRA `(.L_x_133) ;  /* 0x00000000000c9947 */ /* 0x000fea0003800000 */
[----:B0-----:R-:W2:Y:S02]  /*99e0*/  LDL.U8 R20, [R1+0xf0] ;  /* 0x0000f00001147983 */ /* 0x001ea40000100000 */
[----:B--2---:R-:W-:-:S05]  /*99f0*/  SHF.R.U32.HI R20, RZ, 0x4, R20 ;  /* 0x00000004ff147819 */ /* 0x004fca0000011614 */
[----:B------:R1:W-:Y:S02]  /*9a00*/  STL.U8 [R1+0x60], R20 ;  /* 0x0000601401007387 */ /* 0x0003e40000100000 */
.L_x_133:
[----:B------:R-:W-:Y:S05]  /*9a10*/  @!P0 BRA `(.L_x_134) ;  /* 0x00000000000c8947 */ /* 0x000fea0003800000 */
[----:B01----:R-:W2:Y:S02]  /*9a20*/  LDL.U8 R20, [R1+0xe8] ;  /* 0x0000e80001147983 */ /* 0x003ea40000100000 */
[----:B--2---:R-:W-:-:S05]  /*9a30*/  LOP3.LUT R20, R20, 0xf, RZ, 0xc0, !PT ;  /* 0x0000000f14147812 */ /* 0x004fca00078ec0ff */
[----:B------:R2:W-:Y:S02]  /*9a40*/  STL.U8 [R1+0x51], R20 ;  /* 0x0000511401007387 */ /* 0x0005e40000100000 */
.L_x_134:
[----:B------:R-:W-:Y:S05]  /*9a50*/  @!P1 BRA `(.L_x_135) ;  /* 0x00000000000c9947 */ /* 0x000fea0003800000 */
[----:B012---:R-:W2:Y:S02]  /*9a60*/  LDL.U8 R20, [R1+0xf0] ;  /* 0x0000f00001147983 */ /* 0x007ea40000100000 */
[----:B--2---:R-:W-:-:S05]  /*9a70*/  LOP3.LUT R20, R20, 0xf, RZ, 0xc0, !PT ;  /* 0x0000000f14147812 */ /* 0x004fca00078ec0ff */
[----:B------:R3:W-:Y:S02]  /*9a80*/  STL.U8 [R1+0x61], R20 ;  /* 0x0000611401007387 */ /* 0x0007e40000100000 */
.L_x_135:
[----:B------:R-:W-:Y:S05]  /*9a90*/  @!P0 BRA `(.L_x_136) ;  /* 0x00000000000c8947 */ /* 0x000fea0003800000 */
[----:B0123--:R-:W2:Y:S02]  /*9aa0*/  LDL.U8 R20, [R1+0xe9] ;  /* 0x0000e90001147983 */ /* 0x00fea40000100000 */
[----:B--2---:R-:W-:-:S05]  /*9ab0*/  SHF.R.U32.HI R20, RZ, 0x4, R20 ;  /* 0x00000004ff147819 */ /* 0x004fca0000011614 */
[----:B------:R4:W-:Y:S02]  /*9ac0*/  STL.U8 [R1+0x52], R20 ;  /* 0x0000521401007387 */ /* 0x0009e40000100000 */
.L_x_136:
[----:B------:R-:W-:Y:S05]  /*9ad0*/  @!P1 BRA `(.L_x_137) ;  /* 0x00000000000c9947 */ /* 0x000fea0003800000 */
[----:B01234-:R-:W2:Y:S02]  /*9ae0*/  LDL.U8 R20, [R1+0xf1] ;  /* 0x0000f10001147983 */ /* 0x01fea40000100000 */
[----:B--2---:R-:W-:-:S05]  /*9af0*/  SHF.R.U32.HI R20, RZ, 0x4, R20 ;  /* 0x00000004ff147819 */ /* 0x004fca0000011614 */
[----:B------:R0:W-:Y:S02]  /*9b00*/  STL.U8 [R1+0x62], R20 ;  /* 0x0000621401007387 */ /* 0x0001e40000100000 */
.L_x_137:
[----:B------:R-:W-:Y:S05]  /*9b10*/  @!P0 BRA `(.L_x_138) ;  /* 0x00000000000c8947 */ /* 0x000fea0003800000 */
[----:B01234-:R-:W2:Y:S02]  /*9b20*/  LDL.U8 R20, [R1+0xe9] ;  /* 0x0000e90001147983 */ /* 0x01fea40000100000 */
[----:B--2---:R-:W-:-:S05]  /*9b30*/  LOP3.LUT R20, R20, 0xf, RZ, 0xc0, !PT ;  /* 0x0000000f14147812 */ /* 0x004fca00078ec0ff */
[----:B------:R0:W-:Y:S02]  /*9b40*/  STL.U8 [R1+0x53], R20 ;  /* 0x0000531401007387 */ /* 0x0001e40000100000 */
.L_x_138:
[----:B------:R-:W-:Y:S05]  /*9b50*/  @!P1 BRA `(.L_x_139) ;  /* 0x00000000000c9947 */ /* 0x000fea0003800000 */
[----:B01234-:R-:W2:Y:S02]  /*9b60*/  LDL.U8 R20, [R1+0xf1] ;  /* 0x0000f10001147983 */ /* 0x01fea40000100000 */
[----:B--2---:R-:W-:-:S05]  /*9b70*/  LOP3.LUT R20, R20, 0xf, RZ, 0xc0, !PT ;  /* 0x0000000f14147812 */ /* 0x004fca00078ec0ff */
[----:B------:R0:W-:Y:S02]  /*9b80*/  STL.U8 [R1+0x63], R20 ;  /* 0x0000631401007387 */ /* 0x0001e40000100000 */
.L_x_139:
[----:B------:R-:W-:Y:S05]  /*9b90*/  @!P0 BRA `(.L_x_140) ;  /* 0x00000000000c8947 */ /* 0x000fea0003800000 */
[----:B01234-:R-:W2:Y:S02]  /*9ba0*/  LDL.U8 R20, [R1+0xea] ;  /* 0x0000ea0001147983 */ /* 0x01fea40000100000 */
[----:B--2---:R-:W-:-:S05]  /*9bb0*/  SHF.R.U32.HI R20, RZ, 0x4, R20 ;  /* 0x00000004ff147819 */ /* 0x004fca0000011614 */
[----:B------:R0:W-:Y:S02]  /*9bc0*/  STL.U8 [R1+0x54], R20 ;  /* 0x0000541401007387 */ /* 0x0001e40000100000 */
.L_x_140:
[----:B------:R-:W-:Y:S05]  /*9bd0*/  @!P1 BRA `(.L_x_141) ;  /* 0x00000000000c9947 */ /* 0x000fea0003800000 */
[----:B01234-:R-:W2:Y:S02]  /*9be0*/  LDL.U8 R20, [R1+0xf2] ;  /* 0x0000f20001147983 */ /* 0x01fea40000100000 */
[----:B--2---:R-:W-:-:S05]  /*9bf0*/  SHF.R.U32.HI R20, RZ, 0x4, R20 ;  /* 0x00000004ff147819 */ /* 0x004fca0000011614 */
[----:B------:R0:W-:Y:S02]  /*9c00*/  STL.U8 [R1+0x64], R20 ;  /* 0x0000641401007387 */ /* 0x0001e40000100000 */
.L_x_141:
[----:B------:R-:W-:Y:S05]  /*9c10*/  @!P0 BRA `(.L_x_142) ;  /* 0x00000000000c8947 */ /* 0x000fea0003800000 */
[----:B01234-:R-:W2:Y:S02]  /*9c20*/  LDL.U8 R20, [R1+0xea] ;  /* 0x0000ea0001147983 */ /* 0x01fea40000100000 */
[----:B--2---:R-:W-:-:S05]  /*9c30*/  LOP3.LUT R20, R20, 0xf, RZ, 0xc0, !PT ;  /* 0x0000000f14147812 */ /* 0x004fca00078ec0ff */
[----:B------:R0:W-:Y:S02]  /*9c40*/  STL.U8 [R1+0x55], R20 ;  /* 0x0000551401007387 */ /* 0x0001e40000100000 */
.L_x_142:
[----:B------:R-:W-:Y:S05]  /*9c50*/  @!P1 BRA `(.L_x_143) ;  /* 0x00000000000c9947 */ /* 0x000fea0003800000 */
[----:B01234-:R-:W2:Y:S02]  /*9c60*/  LDL.U8 R20, [R1+0xf2] ;  /* 0x0000f20001147983 */ /* 0x01fea40000100000 */
[----:B--2---:R-:W-:-:S05]  /*9c70*/  LOP3.LUT R20, R20, 0xf, RZ, 0xc0, !PT ;  /* 0x0000000f14147812 */ /* 0x004fca00078ec0ff */
[----:B------:R0:W-:Y:S02]  /*9c80*/  STL.U8 [R1+0x65], R20 ;  /* 0x0000651401007387 */ /* 0x0001e40000100000 */
.L_x_143:
[----:B------:R-:W-:Y:S05]  /*9c90*/  @!P0 BRA `(.L_x_144) ;  /* 0x00000000000c8947 */ /* 0x000fea0003800000 */
[----:B01234-:R-:W2:Y:S02]  /*9ca0*/  LDL.U8 R20, [R1+0xeb] ;  /* 0x0000eb0001147983 */ /* 0x01fea40000100000 */
[----:B--2---:R-:W-:-:S05]  /*9cb0*/  SHF.R.U32.HI R20, RZ, 0x4, R20 ;  /* 0x00000004ff147819 */ /* 0x004fca0000011614 */
[----:B------:R0:W-:Y:S02]  /*9cc0*/  STL.U8 [R1+0x56], R20 ;  /* 0x0000561401007387 */ /* 0x0001e40000100000 */
.L_x_144:
[----:B------:R-:W-:Y:S05]  /*9cd0*/  @!P1 BRA `(.L_x_145) ;  /* 0x00000000000c9947 */ /* 0x000fea0003800000 */
[----:B01234-:R-:W2:Y:S02]  /*9ce0*/  LDL.U8 R20, [R1+0xf3] ;  /* 0x0000f30001147983 */ /* 0x01fea40000100000 */
[----:B--2---:R-:W-:-:S05]  /*9cf0*/  SHF.R.U32.HI R20, RZ, 0x4, R20 ;  /* 0x00000004ff147819 */ /* 0x004fca0000011614 */
[----:B------:R0:W-:Y:S02]  /*9d00*/  STL.U8 [R1+0x66], R20 ;  /* 0x0000661401007387 */ /* 0x0001e40000100000 */
.L_x_145:
[----:B------:R-:W-:Y:S05]  /*9d10*/  @!P0 BRA `(.L_x_146) ;  /* 0x00000000000c8947 */ /* 0x000fea0003800000 */
[----:B01234-:R-:W2:Y:S02]  /*9d20*/  LDL.U8 R20, [R1+0xeb] ;  /* 0x0000eb0001147983 */ /* 0x01fea40000100000 */
[----:B--2---:R-:W-:-:S05]  /*9d30*/  LOP3.LUT R20, R20, 0xf, RZ, 0xc0, !PT ;  /* 0x0000000f14147812 */ /* 0x004fca00078ec0ff */
[----:B------:R0:W-:Y:S02]  /*9d40*/  STL.U8 [R1+0x57], R20 ;  /* 0x0000571401007387 */ /* 0x0001e40000100000 */
.L_x_146:
[----:B------:R-:W-:Y:S05]  /*9d50*/  @!P1 BRA `(.L_x_147) ;  /* 0x00000000000c9947 */ /* 0x000fea0003800000 */
[----:B01234-:R-:W2:Y:S02]  /*9d60*/  LDL.U8 R20, [R1+0xf3] ;  /* 0x0000f30001147983 */ /* 0x01fea40000100000 */
[----:B--2---:R-:W-:-:S05]  /*9d70*/  LOP3.LUT R20, R20, 0xf, RZ, 0xc0, !PT ;  /* 0x0000000f14147812 */ /* 0x004fca00078ec0ff */
[----:B------:R0:W-:Y:S02]  /*9d80*/  STL.U8 [R1+0x67], R20 ;  /* 0x0000671401007387 */ /* 0x0001e40000100000 */
.L_x_147:
[----:B------:R-:W-:Y:S05]  /*9d90*/  @!P0 BRA `(.L_x_148) ;  /* 0x00000000000c8947 */ /* 0x000fea0003800000 */
[----:B01234-:R-:W2:Y:S02]  /*9da0*/  LDL.U8 R20, [R1+0xec] ;  /* 0x0000ec0001147983 */ /* 0x01fea40000100000 */
[----:B--2---:R-:W-:-:S05]  /*9db0*/  SHF.R.U32.HI R20, RZ, 0x4, R20 ;  /* 0x00000004ff147819 */ /* 0x004fca0000011614 */
[----:B------:R0:W-:Y:S02]  /*9dc0*/  STL.U8 [R1+0x58], R20 ;  /* 0x0000581401007387 */ /* 0x0001e40000100000 */
.L_x_148:
[----:B------:R-:W-:Y:S05]  /*9dd0*/  @!P1 BRA `(.L_x_149) ;  /* 0x00000000000c9947 */ /* 0x000fea0003800000 */
[----:B01234-:R-:W2:Y:S02]  /*9de0*/  LDL.U8 R20, [R1+0xf4] ;  /* 0x0000f40001147983 */ /* 0x01fea40000100000 */
[----:B--2---:R-:W-:-:S05]  /*9df0*/  SHF.R.U32.HI R20, RZ, 0x4, R20 ;  /* 0x00000004ff147819 */ /* 0x004fca0000011614 */
[----:B------:R0:W-:Y:S02]  /*9e00*/  STL.U8 [R1+0x68], R20 ;  /* 0x0000681401007387 */ /* 0x0001e40000100000 */
.L_x_149:
[----:B------:R-:W-:Y:S05]  /*9e10*/  @!P0 BRA `(.L_x_150) ;  /* 0x00000000000c8947 */ /* 0x000fea0003800000 */
[----:B01234-:R-:W2:Y:S02]  /*9e20*/  LDL.U8 R20, [R1+0xec] ;  /* 0x0000ec0001147983 */ /* 0x01fea40000100000 */
[----:B--2---:R-:W-:-:S05]  /*9e30*/  LOP3.LUT R20, R20, 0xf, RZ, 0xc0, !PT ;  /* 0x0000000f14147812 */ /* 0x004fca00078ec0ff */
[----:B------:R0:W-:Y:S02]  /*9e40*/  STL.U8 [R1+0x59], R20 ;  /* 0x0000591401007387 */ /* 0x0001e40000100000 */
.L_x_150:
[----:B------:R-:W-:Y:S05]  /*9e50*/  @!P1 BRA `(.L_x_151) ;  /* 0x00000000000c9947 */ /* 0x000fea0003800000 */
[----:B01234-:R-:W2:Y:S02]  /*9e60*/  LDL.U8 R20, [R1+0xf4] ;  /* 0x0000f40001147983 */ /* 0x01fea40000100000 */
[----:B--2---:R-:W-:-:S05]  /*9e70*/  LOP3.LUT R20, R20, 0xf, RZ, 0xc0, !PT ;  /* 0x0000000f14147812 */ /* 0x004fca00078ec0ff */
[----:B------:R0:W-:Y:S02]  /*9e80*/  STL.U8 [R1+0x69], R20 ;  /* 0x0000691401007387 */ /* 0x0001e40000100000 */
.L_x_151:
[----:B------:R-:W-:Y:S05]  /*9e90*/  @!P0 BRA `(.L_x_152) ;  /* 0x00000000000c8947 */ /* 0x000fea0003800000 */
[----:B01234-:R-:W2:Y:S02]  /*9ea0*/  LDL.U8 R20, [R1+0xed] ;  /* 0x0000ed0001147983 */ /* 0x01fea40000100000 */
[----:B--2---:R-:W-:-:S05]  /*9eb0*/  SHF.R.U32.HI R20, RZ, 0x4, R20 ;  /* 0x00000004ff147819 */ /* 0x004fca0000011614 */
[----:B------:R0:W-:Y:S02]  /*9ec0*/  STL.U8 [R1+0x5a], R20 ;  /* 0x00005a1401007387 */ /* 0x0001e40000100000 */
.L_x_152:
[----:B------:R-:W-:Y:S05]  /*9ed0*/  @!P1 BRA `(.L_x_153) ;  /* 0x00000000000c9947 */ /* 0x000fea0003800000 */
[----:B01234-:R-:W2:Y:S02]  /*9ee0*/  LDL.U8 R20, [R1+0xf5] ;  /* 0x0000f50001147983 */ /* 0x01fea40000100000 */
[----:B--2---:R-:W-:-:S05]  /*9ef0*/  SHF.R.U32.HI R20, RZ, 0x4, R20 ;  /* 0x00000004ff147819 */ /* 0x004fca0000011614 */
[----:B------:R0:W-:Y:S02]  /*9f00*/  STL.U8 [R1+0x6a], R20 ;  /* 0x00006a1401007387 */ /* 0x0001e40000100000 */
.L_x_153:
[----:B------:R-:W-:Y:S05]  /*9f10*/  @!P0 BRA `(.L_x_154) ;  /* 0x00000000000c8947 */ /* 0x000fea0003800000 */
[----:B01234-:R-:W2:Y:S02]  /*9f20*/  LDL.U8 R20, [R1+0xed] ;  /* 0x0000ed0001147983 */ /* 0x01fea40000100000 */
[----:B--2---:R-:W-:-:S05]  /*9f30*/  LOP3.LUT R20, R20, 0xf, RZ, 0xc0, !PT ;  /* 0x0000000f14147812 */ /* 0x004fca00078ec0ff */
[----:B------:R0:W-:Y:S02]  /*9f40*/  STL.U8 [R1+0x5b], R20 ;  /* 0x00005b1401007387 */ /* 0x0001e40000100000 */
.L_x_154:
[----:B------:R-:W-:Y:S05]  /*9f50*/  @!P1 BRA `(.L_x_155) ;  /* 0x00000000000c9947 */ /* 0x000fea0003800000 */
[----:B01234-:R-:W2:Y:S02]  /*9f60*/  LDL.U8 R20, [R1+0xf5] ;  /* 0x0000f50001147983 */ /* 0x01fea40000100000 */
[----:B--2---:R-:W-:-:S05]  /*9f70*/  LOP3.LUT R20, R20, 0xf, RZ, 0xc0, !PT ;  /* 0x0000000f14147812 */ /* 0x004fca00078ec0ff */
[----:B------:R0:W-:Y:S02]  /*9f80*/  STL.U8 [R1+0x6b], R20 ;  /* 0x00006b1401007387 */ /* 0x0001e40000100000 */
.L_x_155:
[----:B------:R-:W-:Y:S05]  /*9f90*/  @!P0 BRA `(.L_x_156) ;  /* 0x00000000000c8947 */ /* 0x000fea0003800000 */
[----:B01234-:R-:W2:Y:S02]  /*9fa0*/  LDL.U8 R20, [R1+0xee] ;  /* 0x0000ee0001147983 */ /* 0x01fea40000100000 */
[----:B--2---:R-:W-:-:S05]  /*9fb0*/  SHF.R.U32.HI R20, RZ, 0x4, R20 ;  /* 0x00000004ff147819 */ /* 0x004fca0000011614 */
[----:B------:R0:W-:Y:S02]  /*9fc0*/  STL.U8 [R1+0x5c], R20 ;  /* 0x00005c1401007387 */ /* 0x0001e40000100000 */
.L_x_156:
[----:B------:R-:W-:Y:S05]  /*9fd0*/  @!P1 BRA `(.L_x_157) ;  /* 0x00000000000c9947 */ /* 0x000fea0003800000 */
[----:B01234-:R-:W2:Y:S02]  /*9fe0*/  LDL.U8 R20, [R1+0xf6] ;  /* 0x0000f60001147983 */ /* 0x01fea40000100000 */
[----:B--2---:R-:W-:-:S05]  /*9ff0*/  SHF.R.U32.HI R20, RZ, 0x4, R20 ;  /* 0x00000004ff147819 */ /* 0x004fca0000011614 */
[----:B------:R0:W-:Y:S02]  /*a000*/  STL.U8 [R1+0x6c], R20 ;  /* 0x00006c1401007387 */ /* 0x0001e40000100000 */
.L_x_157:
[----:B------:R-:W-:Y:S05]  /*a010*/  @!P0 BRA `(.L_x_158) ;  /* 0x00000000000c8947 */ /* 0x000fea0003800000 */
[----:B01234-:R-:W2:Y:S02]  /*a020*/  LDL.U8 R20, [R1+0xee] ;  /* 0x0000ee0001147983 */ /* 0x01fea40000100000 */
[----:B--2---:R-:W-:-:S05]  /*a030*/  LOP3.LUT R20, R20, 0xf, RZ, 0xc0, !PT ;  /* 0x0000000f14147812 */ /* 0x004fca00078ec0ff */
[----:B------:R0:W-:Y:S02]  /*a040*/  STL.U8 [R1+0x5d], R20 ;  /* 0x00005d1401007387 */ /* 0x0001e40000100000 */
.L_x_158:
[----:B------:R-:W-:Y:S05]  /*a050*/  @!P1 BRA `(.L_x_159) ;  /* 0x00000000000c9947 */ /* 0x000fea0003800000 */
[----:B01234-:R-:W2:Y:S02]  /*a060*/  LDL.U8 R20, [R1+0xf6] ;  /* 0x0000f60001147983 */ /* 0x01fea40000100000 */
[----:B--2---:R-:W-:-:S05]  /*a070*/  LOP3.LUT R20, R20, 0xf, RZ, 0xc0, !PT ;  /* 0x0000000f14147812 */ /* 0x004fca00078ec0ff */
[----:B------:R0:W-:Y:S02]  /*a080*/  STL.U8 [R1+0x6d], R20 ;  /* 0x00006d1401007387 */ /* 0x0001e40000100000 */
.L_x_159:
[----:B------:R-:W-:Y:S05]  /*a090*/  @!P0 BRA `(.L_x_160) ;  /* 0x00000000000c8947 */ /* 0x000fea0003800000 */
[----:B01234-:R-:W2:Y:S02]  /*a0a0*/  LDL.U8 R20, [R1+0xef] ;  /* 0x0000ef0001147983 */ /* 0x01fea40000100000 */
[----:B--2---:R-:W-:-:S05]  /*a0b0*/  SHF.R.U32.HI R20, RZ, 0x4, R20 ;  /* 0x00000004ff147819 */ /* 0x004fca0000011614 */
[----:B------:R0:W-:Y:S02]  /*a0c0*/  STL.U8 [R1+0x5e], R20 ;  /* 0x00005e1401007387 */ /* 0x0001e40000100000 */
.L_x_160:
[----:B------:R-:W-:Y:S05]  /*a0d0*/  @!P1 BRA `(.L_x_161) ;  /* 0x00000000000c9947 */ /* 0x000fea0003800000 */
[----:B01234-:R-:W2:Y:S02]  /*a0e0*/  LDL.U8 R20, [R1+0xf7] ;  /* 0x0000f70001147983 */ /* 0x01fea40000100000 */
[----:B--2---:R-:W-:-:S05]  /*a0f0*/  SHF.R.U32.HI R20, RZ, 0x4, R20 ;  /* 0x00000004ff147819 */ /* 0x004fca0000011614 */
[----:B------:R0:W-:Y:S02]  /*a100*/  STL.U8 [R1+0x6e], R20 ;  /* 0x00006e1401007387 */ /* 0x0001e40000100000 */
.L_x_161:
[----:B------:R-:W-:Y:S05]  /*a110*/  @!P0 BRA `(.L_x_162) ;  /* 0x00000000000c8947 */ /* 0x000fea0003800000 */
[----:B01234-:R-:W2:Y:S02]  /*a120*/  LDL.U8 R20, [R1+0xef] ;  /* 0x0000ef0001147983 */ /* 0x01fea40000100000 */
[----:B--2---:R-:W-:-:S05]  /*a130*/  LOP3.LUT R20, R20, 0xf, RZ, 0xc0, !PT ;  /* 0x0000000f14147812 */ /* 0x004fca00078ec0ff */
[----:B------:R0:W-:Y:S02]  /*a140*/  STL.U8 [R1+0x5f], R20 ;  /* 0x00005f1401007387 */ /* 0x0001e40000100000 */
.L_x_162:
[----:B------:R-:W-:Y:S05]  /*a150*/  @!P1 BRA `(.L_x_163) ;  /* 0x0000000800c89947 */ /* 0x000fea0003800000 */
[----:B01234-:R-:W2:Y:S02]  /*a160*/  LDL.U8 R20, [R1+0xf7] ;  /* 0x0000f70001147983 */ /* 0x01fea40000100000 */
[----:B--2---:R-:W-:-:S05]  /*a170*/  LOP3.LUT R20, R20, 0xf, RZ, 0xc0, !PT ;  /* 0x0000000f14147812 */ /* 0x004fca00078ec0ff */
[----:B------:R0:W-:Y:S01]  /*a180*/  STL.U8 [R1+0x6f], R20 ;  /* 0x00006f1401007387 */ /* 0x0001e20000100000 */
[----:B------:R-:W-:Y:S05]  /*a190*/  BRA `(.L_x_163) ;  /* 0x0000000800b87947 */ /* 0x000fea0003800000 */
.L_x_131:
[----:B01----:R-:W-:-:S05]  /*a1a0*/  IMAD.U32 R20, RZ, RZ, UR7 ;  /* 0x00000007ff147e24 */ /* 0x003fca000f8e00ff */
[----:B------:R-:W-:-:S13]  /*a1b0*/  ISETP.NE.AND P0, PT, R20, 0x80, PT ;  /* 0x000000801400780c */ /* 0x000fda0003f05270 */
[----:B------:R-:W-:Y:S05]  /*a1c0*/  @P0 BRA `(.L_x_164) ;  /* 0x0000000000380947 */ /* 0x000fea0003800000 */
[----:B------:R-:W3:Y:S04]  /*a1d0*/  LDL.U8 R20, [R1+0xe0] ;  /* 0x0000e00001147983 */ /* 0x000ee80000100000 */
[----:B------:R-:W4:Y:S01]  /*a1e0*/  LDL.U8 R72, [R1+0x80] ;  /* 0x0000800001487983 */ /* 0x000f220000100000 */
[----:B------:R-:W0:Y:S02]  /*a1f0*/  LDCU UR6, c[0x3][UR12+0x4] ;  /* 0x00c000800c0677ac */ /* 0x000e240008000800 */
[----:B0-----:R-:W-:-:S05]  /*a200*/  IMAD.U32 R21, RZ, RZ, UR6 ;  /* 0x00000006ff157e24 */ /* 0x001fca000f8e00ff */
[C---:B------:R-:W-:Y:S02]  /*a210*/  ISETP.GE.AND P0, PT, R21.reuse, 0x100, PT ;  /* 0x000001001500780c */ /* 0x040fe40003f06270 */
[----:B------:R-:W-:Y:S01]  /*a220*/  ISETP.GE.AND P1, PT, R21, 0x180, PT ;  /* 0x000001801500780c */ /* 0x000fe20003f26270 */
[----:B---3--:R0:W-:Y:S04]  /*a230*/  STL.U8 [R1+0x40], R20 ;  /* 0x0000401401007387 */ /* 0x0081e80000100000 */
[----:B----4-:R0:W-:Y:S06]  /*a240*/  STL.U8 [R1+0x30], R72 ;  /* 0x0000304801007387 */ /* 0x0101ec0000100000 */
[----:B------:R-:W-:Y:S05]  /*a250*/  @!P0 BRA `(.L_x_165) ;  /* 0x0000000000088947 */ /* 0x000fea0003800000 */
[----:B0-----:R-:W3:Y:S04]  /*a260*/  LDL.U8 R20, [R1+0xf0] ;  /* 0x0000f00001147983 */ /* 0x001ee80000100000 */
[----:B---3--:R1:W-:Y:S02]  /*a270*/  STL.U8 [R1+0x50], R20 ;  /* 0x0000501401007387 */ /* 0x0083e40000100000 */
.L_x_165:
[----:B------:R-:W-:Y:S05]  /*a280*/  @!P1 BRA `(.L_x_164) ;  /* 0x0000000000089947 */ /* 0x000fea0003800000 */
[----:B01----:R-:W3:Y:S04]  /*a290*/  LDL.U8 R20, [R1+0x100] ;  /* 0x0001000001147983 */ /* 0x003ee80000100000 */
[----:B---3--:R3:W-:Y:S02]  /*a2a0*/  STL.U8 [R1+0x60], R20 ;  /* 0x0000601401007387 */ /* 0x0087e40000100000 */
.L_x_164:
[----:B01-3--:R-:W-:-:S05]  /*a2b0*/  IMAD.U32 R20, RZ, RZ, UR7 ;  /* 0x00000007ff147e24 */ /* 0x00bfca000f8e00ff */
[----:B------:R-:W-:-:S13]  /*a2c0*/  ISETP.NE.AND P0, PT, R20, 0x80, PT ;  /* 0x000000801400780c */ /* 0x000fda0003f05270 */
[----:B------:R-:W-:Y:S05]  /*a2d0*/  @P0 BRA `(.L_x_163) ;  /* 0x0000000800680947 */ /* 0x000fea0003800000 */
[----:B------:R-:W3:Y:S04]  /*a2e0*/  LDL.U8 R20, [R1+0x81] ;  /* 0x0000810001147983 */ /* 0x000ee80000100000 */
[----:B------:R-:W4:Y:S04]  /*a2f0*/  LDL.U8 R22, [R1+0xe1] ;  /* 0x0000e10001167983 */ /* 0x000f280000100000 */
[----:B------:R-:W5:Y:S04]  /*a300*/  LDL.U8 R24, [R1+0x82] ;  /* 0x0000820001187983 */ /* 0x000f680000100000 */
        /* <DEDUP_REMOVED lines=27> */
[----:B------:R-:W0:Y:S03]  /*a4c0*/  LDCU UR6, c[0x3][UR12+0x4] ;  /* 0x00c000800c0677ac */ /* 0x000e260008000800 */
[----:B---3--:R0:W-:Y:S04]  /*a4d0*/  STL.U8 [R1+0x31], R20 ;  /* 0x0000311401007387 */ /* 0x0081e80000100000 */
[----:B----4-:R1:W-:Y:S04]  /*a4e0*/  STL.U8 [R1+0x41], R22 ;  /* 0x0000411601007387 */ /* 0x0103e80000100000 */
[----:B-----5:R1:W-:Y:S01]  /*a4f0*/  STL.U8 [R1+0x32], R24 ;  /* 0x0000321801007387 */ /* 0x0203e20000100000 */
[----:B0-----:R-:W-:-:S03]  /*a500*/  IMAD.U32 R20, RZ, RZ, UR6 ;  /* 0x00000006ff147e24 */ /* 0x001fc6000f8e00ff */
[----:B--2---:R1:W-:Y:S02]  /*a510*/  STL.U8 [R1+0x42], R26 ;  /* 0x0000421a01007387 */ /* 0x0043e40000100000 */
        /* <DEDUP_REMOVED lines=31> */
.L_x_166:
[----:B------:R-:W-:Y:S05]  /*a710*/  @!P1 BRA `(.L_x_167) ;  /* 0x0000000000089947 */ /* 0x000fea0003800000 */
[----:B0-----:R-:W2:Y:S04]  /*a720*/  LDL.U8 R20, [R1+0x101] ;  /* 0x0001010001147983 */ /* 0x001ea80000100000 */
[----:B--2---:R2:W-:Y:S02]  /*a730*/  STL.U8 [R1+0x61], R20 ;  /* 0x0000611401007387 */ /* 0x0045e40000100000 */
.L_x_167:
[----:B------:R-:W-:Y:S05]  /*a740*/  @!P0 BRA `(.L_x_168) ;  /* 0x0000000000088947 */ /* 0x000fea0003800000 */
[----:B0-2---:R-:W2:Y:S04]  /*a750*/  LDL.U8 R20, [R1+0xf2] ;  /* 0x0000f20001147983 */ /* 0x005ea80000100000 */
[----:B--2---:R3:W-:Y:S02]  /*a760*/  STL.U8 [R1+0x52], R20 ;  /* 0x0000521401007387 */ /* 0x0047e40000100000 */
.L_x_168:
[----:B------:R-:W-:Y:S05]  /*a770*/  @!P1 BRA `(.L_x_169) ;  /* 0x0000000000089947 */ /* 0x000fea0003800000 */
[----:B0-23--:R-:W2:Y:S04]  /*a780*/  LDL.U8 R20, [R1+0x102] ;  /* 0x0001020001147983 */ /* 0x00dea80000100000 */
[----:B--2---:R4:W-:Y:S02]  /*a790*/  STL.U8 [R1+0x62], R20 ;  /* 0x0000621401007387 */ /* 0x0049e40000100000 */
.L_x_169:
[----:B------:R-:W-:Y:S05]  /*a7a0*/  @!P0 BRA `(.L_x_170) ;  /* 0x0000000000088947 */ /* 0x000fea0003800000 */
[----:B0-234-:R-:W2:Y:S04]  /*a7b0*/  LDL.U8 R20, [R1+0xf3] ;  /* 0x0000f30001147983 */ /* 0x01dea80000100000 */
[----:B--2---:R0:W-:Y:S02]  /*a7c0*/  STL.U8 [R1+0x53], R20 ;  /* 0x0000531401007387 */ /* 0x0041e40000100000 */
.L_x_170:
[----:B------:R-:W-:Y:S05]  /*a7d0*/  @!P1 BRA `(.L_x_171) ;  /* 0x0000000000089947 */ /* 0x000fea0003800000 */
[----:B0-234-:R-:W2:Y:S04]  /*a7e0*/  LDL.U8 R20, [R1+0x103] ;  /* 0x0001030001147983 */ /* 0x01dea80000100000 */
[----:B--2---:R0:W-:Y:S02]  /*a7f0*/  STL.U8 [R1+0x63], R20 ;  /* 0x0000631401007387 */ /* 0x0041e40000100000 */
.L_x_171:
[----:B------:R-:W-:Y:S05]  /*a800*/  @!P0 BRA `(.L_x_172) ;  /* 0x0000000000088947 */ /* 0x000fea0003800000 */
[----:B0-234-:R-:W2:Y:S04]  /*a810*/  LDL.U8 R20, [R1+0xf4] ;  /* 0x0000f40001147983 */ /* 0x01dea80000100000 */
[----:B--2---:R0:W-:Y:S02]  /*a820*/  STL.U8 [R1+0x54], R20 ;  /* 0x0000541401007387 */ /* 0x0041e40000100000 */
.L_x_172:
[----:B------:R-:W-:Y:S05]  /*a830*/  @!P1 BRA `(.L_x_173) ;  /* 0x0000000000089947 */ /* 0x000fea0003800000 */
[----:B0-234-:R-:W2:Y:S04]  /*a840*/  LDL.U8 R20, [R1+0x104] ;  /* 0x0001040001147983 */ /* 0x01dea80000100000 */
[----:B--2---:R0:W-:Y:S02]  /*a850*/  STL.U8 [R1+0x64], R20 ;  /* 0x0000641401007387 */ /* 0x0041e40000100000 */
.L_x_173:
[----:B------:R-:W-:Y:S05]  /*a860*/  @!P0 BRA `(.L_x_174) ;  /* 0x0000000000088947 */ /* 0x000fea0003800000 */
[----:B0-234-:R-:W2:Y:S04]  /*a870*/  LDL.U8 R20, [R1+0xf5] ;  /* 0x0000f50001147983 */ /* 0x01dea80000100000 */
[----:B--2---:R0:W-:Y:S02]  /*a880*/  STL.U8 [R1+0x55], R20 ;  /* 0x0000551401007387 */ /* 0x0041e40000100000 */
.L_x_174:
[----:B------:R-:W-:Y:S05]  /*a890*/  @!P1 BRA `(.L_x_175) ;  /* 0x0000000000089947 */ /* 0x000fea0003800000 */
[----:B0-234-:R-:W2:Y:S04]  /*a8a0*/  LDL.U8 R20, [R1+0x105] ;  /* 0x0001050001147983 */ /* 0x01dea80000100000 */
[----:B--2---:R0:W-:Y:S02]  /*a8b0*/  STL.U8 [R1+0x65], R20 ;  /* 0x0000651401007387 */ /* 0x0041e40000100000 */
.L_x_175:
[----:B------:R-:W-:Y:S05]  /*a8c0*/  @!P0 BRA `(.L_x_176) ;  /* 0x0000000000088947 */ /* 0x000fea0003800000 */
[----:B0-234-:R-:W2:Y:S04]  /*a8d0*/  LDL.U8 R20, [R1+0xf6] ;  /* 0x0000f60001147983 */ /* 0x01dea80000100000 */
[----:B--2---:R0:W-:Y:S02]  /*a8e0*/  STL.U8 [R1+0x56], R20 ;  /* 0x0000561401007387 */ /* 0x0041e40000100000 */
.L_x_176:
[----:B------:R-:W-:Y:S05]  /*a8f0*/  @!P1 BRA `(.L_x_177) ;  /* 0x0000000000089947 */ /* 0x000fea0003800000 */
[----:B0-234-:R-:W2:Y:S04]  /*a900*/  LDL.U8 R20, [R1+0x106] ;  /* 0x0001060001147983 */ /* 0x01dea80000100000 */
[----:B--2---:R0:W-:Y:S02]  /*a910*/  STL.U8 [R1+0x66], R20 ;  /* 0x0000661401007387 */ /* 0x0041e40000100000 */
.L_x_177:
[----:B------:R-:W-:Y:S05]  /*a920*/  @!P0 BRA `(.L_x_178) ;  /* 0x0000000000088947 */ /* 0x000fea0003800000 */
[----:B0-234-:R-:W2:Y:S04]  /*a930*/  LDL.U8 R20, [R1+0xf7] ;  /* 0x0000f70001147983 */ /* 0x01dea80000100000 */
[----:B--2---:R0:W-:Y:S02]  /*a940*/  STL.U8 [R1+0x57], R20 ;  /* 0x0000571401007387 */ /* 0x0041e40000100000 */
.L_x_178:
[----:B------:R-:W-:Y:S05]  /*a950*/  @!P1 BRA `(.L_x_179) ;  /* 0x0000000000089947 */ /* 0x000fea0003800000 */
[----:B0-234-:R-:W2:Y:S04]  /*a960*/  LDL.U8 R20, [R1+0x107] ;  /* 0x0001070001147983 */ /* 0x01dea80000100000 */
[----:B--2---:R0:W-:Y:S02]  /*a970*/  STL.U8 [R1+0x67], R20 ;  /* 0x0000671401007387 */ /* 0x0041e40000100000 */
.L_x_179:
[----:B------:R-:W-:Y:S05]  /*a980*/  @!P0 BRA `(.L_x_180) ;  /* 0x0000000000088947 */ /* 0x000fea0003800000 */
[----:B0-234-:R-:W2:Y:S04]  /*a990*/  LDL.U8 R20, [R1+0xf8] ;  /* 0x0000f80001147983 */ /* 0x01dea80000100000 */
[----:B--2---:R0:W-:Y:S02]  /*a9a0*/  STL.U8 [R1+0x58], R20 ;  /* 0x0000581401007387 */ /* 0x0041e40000100000 */
.L_x_180:
[----:B------:R-:W-:Y:S05]  /*a9b0*/  @!P1 BRA `(.L_x_181) ;  /* 0x0000000000089947 */ /* 0x000fea0003800000 */
[----:B0-234-:R-:W2:Y:S04]  /*a9c0*/  LDL.U8 R20, [R1+0x108] ;  /* 0x0001080001147983 */ /* 0x01dea80000100000 */
[----:B--2---:R0:W-:Y:S02]  /*a9d0*/  STL.U8 [R1+0x68], R20 ;  /* 0x0000681401007387 */ /* 0x0041e40000100000 */
.L_x_181:
[----:B------:R-:W-:Y:S05]  /*a9e0*/  @!P0 BRA `(.L_x_182) ;  /* 0x0000000000088947 */ /* 0x000fea0003800000 */
[----:B0-234-:R-:W2:Y:S04]  /*a9f0*/  LDL.U8 R20, [R1+0xf9] ;  /* 0x0000f90001147983 */ /* 0x01dea80000100000 */
[----:B--2---:R0:W-:Y:S02]  /*aa00*/  STL.U8 [R1+0x59], R20 ;  /* 0x0000591401007387 */ /* 0x0041e40000100000 */
.L_x_182:
[----:B------:R-:W-:Y:S05]  /*aa10*/  @!P1 BRA `(.L_x_183) ;  /* 0x0000000000089947 */ /* 0x000fea0003800000 */
[----:B0-234-:R-:W2:Y:S04]  /*aa20*/  LDL.U8 R20, [R1+0x109] ;  /* 0x0001090001147983 */ /* 0x01dea80000100000 */
[----:B--2---:R0:W-:Y:S02]  /*aa30*/  STL.U8 [R1+0x69], R20 ;  /* 0x0000691401007387 */ /* 0x0041e40000100000 */
.L_x_183:
[----:B------:R-:W-:Y:S05]  /*aa40*/  @!P0 BRA `(.L_x_184) ;  /* 0x0000000000088947 */ /* 0x000fea0003800000 */
[----:B0-234-:R-:W2:Y:S04]  /*aa50*/  LDL.U8 R20, [R1+0xfa] ;  /* 0x0000fa0001147983 */ /* 0x01dea80000100000 */
[----:B--2---:R0:W-:Y:S02]  /*aa60*/  STL.U8 [R1+0x5a], R20 ;  /* 0x00005a1401007387 */ /* 0x0041e40000100000 */
.L_x_184:
[----:B------:R-:W-:Y:S05]  /*aa70*/  @!P1 BRA `(.L_x_185) ;  /* 0x0000000000089947 */ /* 0x000fea0003800000 */
[----:B0-234-:R-:W2:Y:S04]  /*aa80*/  LDL.U8 R20, [R1+0x10a] ;  /* 0x00010a0001147983 */ /* 0x01dea80000100000 */
[----:B--2---:R0:W-:Y:S02]  /*aa90*/  STL.U8 [R1+0x6a], R20 ;  /* 0x00006a1401007387 */ /* 0x0041e40000100000 */
.L_x_185:
[----:B------:R-:W-:Y:S05]  /*aaa0*/  @!P0 BRA `(.L_x_186) ;  /* 0x0000000000088947 */ /* 0x000fea0003800000 */
[----:B0-234-:R-:W2:Y:S04]  /*aab0*/  LDL.U8 R20, [R1+0xfb] ;  /* 0x0000fb0001147983 */ /* 0x01dea80000100000 */
[----:B--2---:R0:W-:Y:S02]  /*aac0*/  STL.U8 [R1+0x5b], R20 ;  /* 0x00005b1401007387 */ /* 0x0041e40000100000 */
.L_x_186:
[----:B------:R-:W-:Y:S05]  /*aad0*/  @!P1 BRA `(.L_x_187) ;  /* 0x0000000000089947 */ /* 0x000fea0003800000 */
[----:B0-234-:R-:W2:Y:S04]  /*aae0*/  LDL.U8 R20, [R1+0x10b] ;  /* 0x00010b0001147983 */ /* 0x01dea80000100000 */
[----:B--2---:R0:W-:Y:S02]  /*aaf0*/  STL.U8 [R1+0x6b], R20 ;  /* 0x00006b1401007387 */ /* 0x0041e40000100000 */
.L_x_187:
[----:B------:R-:W-:Y:S05]  /*ab00*/  @!P0 BRA `(.L_x_188) ;  /* 0x0000000000088947 */ /* 0x000fea0003800000 */
[----:B0-234-:R-:W2:Y:S04]  /*ab10*/  LDL.U8 R20, [R1+0xfc] ;  /* 0x0000fc0001147983 */ /* 0x01dea80000100000 */
[----:B--2---:R0:W-:Y:S02]  /*ab20*/  STL.U8 [R1+0x5c], R20 ;  /* 0x00005c1401007387 */ /* 0x0041e40000100000 */
.L_x_188:
[----:B------:R-:W-:Y:S05]  /*ab30*/  @!P1 BRA `(.L_x_189) ;  /* 0x0000000000089947 */ /* 0x000fea0003800000 */
[----:B0-234-:R-:W2:Y:S04]  /*ab40*/  LDL.U8 R20, [R1+0x10c] ;  /* 0x00010c0001147983 */ /* 0x01dea80000100000 */
[----:B--2---:R0:W-:Y:S02]  /*ab50*/  STL.U8 [R1+0x6c], R20 ;  /* 0x00006c1401007387 */ /* 0x0041e40000100000 */
.L_x_189:
[----:B------:R-:W-:Y:S05]  /*ab60*/  @!P0 BRA `(.L_x_190) ;  /* 0x0000000000088947 */ /* 0x000fea0003800000 */
[----:B0-234-:R-:W2:Y:S04]  /*ab70*/  LDL.U8 R20, [R1+0xfd] ;  /* 0x0000fd0001147983 */ /* 0x01dea80000100000 */
[----:B--2---:R0:W-:Y:S02]  /*ab80*/  STL.U8 [R1+0x5d], R20 ;  /* 0x00005d1401007387 */ /* 0x0041e40000100000 */
.L_x_190:
[----:B------:R-:W-:Y:S05]  /*ab90*/  @!P1 BRA `(.L_x_191) ;  /* 0x0000000000089947 */ /* 0x000fea0003800000 */
[----:B0-234-:R-:W2:Y:S04]  /*aba0*/  LDL.U8 R20, [R1+0x10d] ;  /* 0x00010d0001147983 */ /* 0x01dea80000100000 */
[----:B--2---:R0:W-:Y:S02]  /*abb0*/  STL.U8 [R1+0x6d], R20 ;  /* 0x00006d1401007387 */ /* 0x0041e40000100000 */
.L_x_191:
[----:B------:R-:W-:Y:S05]  /*abc0*/  @!P0 BRA `(.L_x_192) ;  /* 0x0000000000088947 */ /* 0x000fea0003800000 */
[----:B0-234-:R-:W2:Y:S04]  /*abd0*/  LDL.U8 R20, [R1+0xfe] ;  /* 0x0000fe0001147983 */ /* 0x01dea80000100000 */
[----:B--2---:R0:W-:Y:S02]  /*abe0*/  STL.U8 [R1+0x5e], R20 ;  /* 0x00005e1401007387 */ /* 0x0041e40000100000 */
.L_x_192:
[----:B------:R-:W-:Y:S05]  /*abf0*/  @!P1 BRA `(.L_x_193) ;  /* 0x0000000000089947 */ /* 0x000fea0003800000 */
[----:B0-234-:R-:W2:Y:S04]  /*ac00*/  LDL.U8 R20, [R1+0x10e] ;  /* 0x00010e0001147983 */ /* 0x01dea80000100000 */
[----:B--2---:R0:W-:Y:S02]  /*ac10*/  STL.U8 [R1+0x6e], R20 ;  /* 0x00006e1401007387 */ /* 0x0041e40000100000 */
.L_x_193:
[----:B------:R-:W-:Y:S05]  /*ac20*/  @!P0 BRA `(.L_x_194) ;  /* 0x0000000000088947 */ /* 0x000fea0003800000 */
[----:B0-234-:R-:W2:Y:S04]  /*ac30*/  LDL.U8 R20, [R1+0xff] ;  /* 0x0000ff0001147983 */ /* 0x01dea80000100000 */
[----:B--2---:R0:W-:Y:S02]  /*ac40*/  STL.U8 [R1+0x5f], R20 ;  /* 0x00005f1401007387 */ /* 0x0041e40000100000 */
.L_x_194:
[----:B------:R-:W-:Y:S05]  /*ac50*/  @!P1 BRA `(.L_x_163) ;  /* 0x0000000000089947 */ /* 0x000fea0003800000 */
[----:B0-234-:R-:W2:Y:S04]  /*ac60*/  LDL.U8 R20, [R1+0x10f] ;  /* 0x00010f0001147983 */ /* 0x01dea80000100000 */
[----:B--2---:R0:W-:Y:S02]  /*ac70*/  STL.U8 [R1+0x6f], R20 ;  /* 0x00006f1401007387 */ /* 0x0041e40000100000 */
.L_x_163:
[----:B------:R-:W-:Y:S05]  /*ac80*/  BRA.U !UP2, `(.L_x_195) ;  /* 0x000000390a2c7547 */ /* 0x000fea000b800000 */
[----:B-1----:R-:W-:Y:S01]  /*ac90*/  IMAD.U32 R24, RZ, RZ, UR7 ;  /* 0x00000007ff187e24 */ /* 0x002fe2000f8e00ff */
[----:B------:R-:W1:Y:S01]  /*aca0*/  LDCU UR43, c[0x3][UR12+0x4] ;  /* 0x00c000800c2b77ac */ /* 0x000e620008000800 */
[----:B------:R-:W-:-:S03]  /*acb0*/  IMAD.MOV.U32 R73, RZ, RZ, RZ ;  /* 0x000000ffff497224 */ /* 0x000fc600078e00ff */
[-C--:B------:R-:W-:Y:S02]  /*acc0*/  IABS R22, R24.reuse ;  /* 0x0000001800167213 */ /* 0x080fe40000000000 */
[----:B------:R-:W-:Y:S02]  /*acd0*/  IABS R26, R24 ;  /* 0x00000018001a7213 */ /* 0x000fe40000000000 */
[----:B------:R-:W5:Y:S03]  /*ace0*/  I2F.RP R23, R22 ;  /* 0x0000001600177306 */ /* 0x000f660000209400 */
[----:B------:R-:W-:Y:S02]  /*acf0*/  IMAD.MOV R26, RZ, RZ, -R26 ;  /* 0x000000ffff1a7224 */ /* 0x000fe400078e0a1a */
[----:B-1----:R-:W-:-:S03]  /*ad00*/  IMAD.U32 R71, RZ, RZ, UR43 ;  /* 0x0000002bff477e24 */ /* 0x002fc6000f8e00ff */
[----:B-----5:R-:W0:Y:S02]  /*ad10*/  MUFU.RCP R23, R23 ;  /* 0x0000001700177308 */ /* 0x020e240000001000 */
[----:B------:R-:W-:Y:S01]  /*ad20*/  IABS R24, R71 ;  /* 0x0000004700187213 */ /* 0x000fe20000000000 */
[----:B0-234-:R-:W-:-:S05]  /*ad30*/  VIADD R20, R23, 0xffffffe ;  /* 0x0ffffffe17147836 */ /* 0x01dfca0000000000 */
[----:B------:R0:W1:Y:S02]  /*ad40*/  F2I.FTZ.U32.TRUNC.NTZ R21, R20 ;  /* 0x0000001400157305 */ /* 0x000064000021f000 */
[----:B0-----:R-:W-:Y:S02]  /*ad50*/  IMAD.MOV.U32 R20, RZ, RZ, RZ ;  /* 0x000000ffff147224 */ /* 0x001fe400078e00ff */
[----:B-1----:R-:W-:-:S04]  /*ad60*/  IMAD.MOV R25, RZ, RZ, -R21 ;  /* 0x000000ffff197224 */ /* 0x002fc800078e0a15 */
[----:B------:R-:W-:-:S04]  /*ad70*/  IMAD R25, R25, R22, RZ ;  /* 0x0000001619197224 */ /* 0x000fc800078e02ff */
[----:B------:R-:W-:-:S04]  /*ad80*/  IMAD.HI.U32 R25, R21, R25, R20 ;  /* 0x0000001915197227 */ /* 0x000fc800078e0014 */
[----:B------:R-:W-:Y:S02]  /*ad90*/  IMAD.MOV.U32 R20, RZ, RZ, R24 ;  /* 0x000000ffff147224 */ /* 0x000fe400078e0018 */
[----:B------:R-:W-:Y:S02]  /*ada0*/  IMAD.MOV.U32 R21, RZ, RZ, R26 ;  /* 0x000000ffff157224 */ /* 0x000fe400078e001a */
[----:B------:R-:W-:-:S04]  /*adb0*/  IMAD.HI.U32 R25, R25, R20, RZ ;  /* 0x0000001419197227 */ /* 0x000fc800078e00ff */
[----:B------:R-:W-:Y:S02]  /*adc0*/  IMAD R21, R25, R21, R20 ;  /* 0x0000001519157224 */ /* 0x000fe400078e0214 */
[----:B------:R-:W-:-:S03]  /*add0*/  IMAD.U32 R20, RZ, RZ, UR7 ;  /* 0x00000007ff147e24 */ /* 0x000fc6000f8e00ff */
[----:B------:R-:W-:Y:S02]  /*ade0*/  ISETP.GT.U32.AND P0, PT, R22, R21, PT ;  /* 0x000000151600720c */ /* 0x000fe40003f04070 */
[----:B------:R-:W-:-:S04]  /*adf0*/  LOP3.LUT R20, R20, UR43, RZ, 0x3c, !PT ;  /* 0x0000002b14147c12 */ /* 0x000fc8000f8e3cff */
[----:B------:R-:W-:-:S07]  /*ae00*/  ISETP.GE.AND P2, PT, R20, RZ, PT ;  /* 0x000000ff1400720c */ /* 0x000fce0003f46270 */
[----:B------:R-:W-:Y:S02]  /*ae10*/  @!P0 IMAD.IADD R21, R21, 0x1, -R22 ;  /* 0x0000000115158824 */ /* 0x000fe400078e0a16 */
[----:B------:R-:W-:Y:S01]  /*ae20*/  @!P0 VIADD R25, R25, 0x1 ;  /* 0x0000000119198836 */ /* 0x000fe20000000000 */
[----:B------:R-:W-:Y:S02]  /*ae30*/  ISETP.NE.AND P0, PT, RZ, UR7, PT ;  /* 0x00000007ff007c0c */ /* 0x000fe4000bf05270 */
[----:B------:R-:W-:-:S13]  /*ae40*/  ISETP.GE.U32.AND P1, PT, R21, R22, PT ;  /* 0x000000161500720c */ /* 0x000fda0003f26070 */
[----:B------:R-:W-:-:S04]  /*ae50*/  @P1 VIADD R25, R25, 0x1 ;  /* 0x0000000119191836 */ /* 0x000fc80000000000 */
[----:B------:R-:W-:-:S04]  /*ae60*/  IMAD.MOV.U32 R20, RZ, RZ, R25 ;  /* 0x000000ffff147224 */ /* 0x000fc800078e0019 */
[----:B------:R-:W-:Y:S01]  /*ae70*/  @!P2 IMAD.MOV R20, RZ, RZ, -R20 ;  /* 0x000000ffff14a224 */ /* 0x000fe200078e0a14 */
[----:B------:R-:W-:-:S04]  /*ae80*/  @!P0 LOP3.LUT R20, RZ, UR7, RZ, 0x33, !PT ;  /* 0x00000007ff148c12 */ /* 0x000fc8000f8e33ff */
[----:B------:R-:W-:-:S13]  /*ae90*/  ISETP.GT.AND P1, PT, R20, RZ, PT ;  /* 0x000000ff1400720c */ /* 0x000fda0003f24270 */
.L_x_225:
        /* <DEDUP_REMOVED lines=15> */
[----:B------:R-:W-:Y:S02]  /*af90*/  LOP3.LUT R44, R34, 0xff, RZ, 0xc0, !PT ;  /* 0x000000ff222c7812 */ /* 0x000fe400078ec0ff */
[----:B------:R-:W-:Y:S02]  /*afa0*/  PRMT R28, R25, 0x7771, RZ ;  /* 0x00007771191c7816 */ /* 0x000fe400000000ff */
[----:B------:R-:W-:Y:S02]  /*afb0*/  LOP3.LUT R34, R35, 0xff, RZ, 0xc0, !PT ;  /* 0x000000ff23227812 */ /* 0x000fe400078ec0ff */
[----:B------:R-:W-:Y:S02]  /*afc0*/  PRMT R25, R25, 0x7770, RZ ;  /* 0x0000777019197816 */ /* 0x000fe400000000ff */
[----:B------:R-:W-:Y:S02]  /*afd0*/  PRMT R29, R24, 0x7773, RZ ;  /* 0x00007773181d7816 */ /* 0x000fe400000000ff */
[----:B------:R-:W-:-:S02]  /*afe0*/  LOP3.LUT R35, R36, 0xff, RZ, 0xc0, !PT ;  /* 0x000000ff24237812 */ /* 0x000fc400078ec0ff */
[----:B------:R-:W-:Y:S02]  /*aff0*/  PRMT R30, R24, 0x7772, RZ ;  /* 0x00007772181e7816 */ /* 0x000fe400000000ff */
[C---:B----4-:R-:W-:Y:S02]  /*b000*/  PRMT R21, R32.reuse, 0x7770, RZ ;  /* 0x0000777020157816 */ /* 0x050fe400000000ff */
[----:B------:R-:W-:Y:S02]  /*b010*/  LOP3.LUT R36, R23, 0xff, RZ, 0xc0, !PT ;  /* 0x000000ff17247812 */ /* 0x000fe400078ec0ff */
[----:B------:R-:W-:Y:S02]  /*b020*/  PRMT R32, R32, 0x7771, RZ ;  /* 0x0000777120207816 */ /* 0x000fe400000000ff */
[----:B------:R-:W-:Y:S02]  /*b030*/  LOP3.LUT R41, R26, 0xff, RZ, 0xc0, !PT ;  /* 0x000000ff1a297812 */ /* 0x000fe400078ec0ff */
[----:B------:R-:W-:Y:S01]  /*b040*/  LOP3.LUT R42, R27, 0xff, RZ, 0xc0, !PT ;  /* 0x000000ff1b2a7812 */ /* 0x000fe200078ec0ff */
[----:B-----5:R-:W0:Y:S01]  /*b050*/  LDC.U8 R33, c[0x3][R20+0x140] ;  /* 0x00c0500014217b82 */ /* 0x020e220000000000 */
[----:B------:R-:W-:-:S02]  /*b060*/  LOP3.LUT R40, R25, 0xff, RZ, 0xc0, !PT ;  /* 0x000000ff19287812 */ /* 0x000fc400078ec0ff */
[----:B------:R-:W-:Y:S02]  /*b070*/  LOP3.LUT R43, R28, 0xff, RZ, 0xc0, !PT ;  /* 0x000000ff1c2b7812 */ /* 0x000fe400078ec0ff */
[----:B------:R-:W-:Y:S02]  /*b080*/  LOP3.LUT R38, R29, 0xff, RZ, 0xc0, !PT ;  /* 0x000000ff1d267812 */ /* 0x000fe400078ec0ff */
[----:B------:R-:W-:Y:S01]  /*b090*/  LOP3.LUT R27, R30, 0xff, RZ, 0xc0, !PT ;  /* 0x000000ff1e1b7812 */ /* 0x000fe200078ec0ff */
[----:B------:R0:W1:Y:S01]  /*b0a0*/  LDC.U8 R29, c[0x3][R21+0x140] ;  /* 0x00c05000151d7b82 */ /* 0x0000620000000000 */
[----:B------:R-:W-:-:S07]  /*b0b0*/  PRMT R31, R24, 0x7771, RZ ;  /* 0x00007771181f7816 */ /* 0x000fce00000000ff */
[----:B------:R-:W1:Y:S01]  /*b0c0*/  LDC.U8 R26, c[0x3][R32+0x140] ;  /* 0x00c05000201a7b82 */ /* 0x000e620000000000 */
[----:B------:R-:W-:-:S07]  /*b0d0*/  LOP3.LUT R30, R31, 0xff, RZ, 0xc0, !PT ;  /* 0x000000ff1f1e7812 */ /* 0x000fce00078ec0ff */
        /* <DEDUP_REMOVED lines=27> */
[----:B------:R-:W-:Y:S02]  /*b290*/  PRMT R31, R23, 0x7610, R31 ;  /* 0x00007610171f7816 */ /* 0x000fe4000000001f */
[----:B------:R-:W-:-:S04]  /*b2a0*/  PRMT R39, R40, 0x3340, R39 ;  /* 0x0000334028277816 */ /* 0x000fc80000000027 */
[----:B------:R-:W-:Y:S02]  /*b2b0*/  PRMT R24, R39, 0x5410, R24 ;  /* 0x0000541027187816 */ /* 0x000fe40000000018 */
[----:B------:R-:W-:Y:S02]  /*b2c0*/  PRMT R28, R33, 0x7610, R28 ;  /* 0x00007610211c7816 */ /* 0x000fe4000000001c */
[----:B------:R-:W-:Y:S01]  /*b2d0*/  PRMT R23, R34, 0x7610, R23 ;  /* 0x0000761022177816 */ /* 0x000fe20000000017 */
[----:B------:R0:W-:Y:S01]  /*b2e0*/  STL [R1+0x3c], R24 ;  /* 0x00003c1801007387 */ /* 0x0001e20000100800 */
[----:B------:R-:W-:Y:S02]  /*b2f0*/  PRMT R26, R35, 0x7610, R26 ;  /* 0x00007610231a7816 */ /* 0x000fe4000000001a */
[----:B------:R-:W-:Y:S02]  /*b300*/  PRMT R22, R36, 0x7610, R22 ;  /* 0x0000761024167816 */ /* 0x000fe40000000016 */
[----:B0-----:R-:W-:Y:S01]  /*b310*/  PRMT R24, R37, 0x7610, R24 ;  /* 0x0000761025187816 */ /* 0x001fe20000000018 */
[----:B------:R-:W-:Y:S06]  /*b320*/  BRA `(.L_x_197) ;  /* 0x0000000000f87947 */ /* 0x000fec0003800000 */
.L_x_196:
[----:B------:R-:W2:Y:S04]  /*b330*/  LDL.64 R22, [R1+0x38] ;  /* 0x0000380001167983 */ /* 0x000ea80000100a00 */
[----:B------:R-:W3:Y:S04]  /*b340*/  LDL.U16 R29, [R1+0x32] ;  /* 0x00003200011d7983 */ /* 0x000ee80000100400 */
[----:B------:R-:W4:Y:S04]  /*b350*/  LDL.U8 R20, [R1+0x31] ;  /* 0x0000310001147983 */ /* 0x000f280000100000 */
[----:B------:R-:W5:Y:S01]  /*b360*/  LDL R21, [R1+0x34] ;  /* 0x0000340001157983 */ /* 0x000f620000100800 */
[----:B--2---:R-:W-:-:S02]  /*b370*/  PRMT R27, R22, 0x7773, RZ ;  /* 0x00007773161b7816 */ /* 0x004fc400000000ff */
[----:B------:R-:W-:Y:S02]  /*b380*/  PRMT R28, R22, 0x7772, RZ ;  /* 0x00007772161c7816 */ /* 0x000fe400000000ff */
[----:B------:R-:W-:Y:S02]  /*b390*/  LOP3.LUT R36, R27, 0xff, RZ, 0xc0, !PT ;  /* 0x000000ff1b247812 */ /* 0x000fe400078ec0ff */
[----:B------:R-:W-:Y:S02]  /*b3a0*/  LOP3.LUT R35, R28, 0xff, RZ, 0xc0, !PT ;  /* 0x000000ff1c237812 */ /* 0x000fe400078ec0ff */
[----:B---3--:R-:W-:Y:S01]  /*b3b0*/  PRMT R30, R29, 0x7770, RZ ;  /* 0x000077701d1e7816 */ /* 0x008fe200000000ff */
[----:B----4-:R-:W0:Y:S01]  /*b3c0*/  LDC.U8 R20, c[0x3][R20+0x120] ;  /* 0x00c0480014147b82 */ /* 0x010e220000000000 */
[C---:B------:R-:W-:Y:S02]  /*b3d0*/  PRMT R24, R23.reuse, 0x7773, RZ ;  /* 0x0000777317187816 */ /* 0x040fe400000000ff */
[----:B------:R-:W-:-:S02]  /*b3e0*/  PRMT R25, R23, 0x7772, RZ ;  /* 0x0000777217197816 */ /* 0x000fc400000000ff */
[C---:B------:R-:W-:Y:S02]  /*b3f0*/  PRMT R26, R23.reuse, 0x7771, RZ ;  /* 0x00007771171a7816 */ /* 0x040fe400000000ff */
[----:B------:R-:W-:Y:S01]  /*b400*/  PRMT R23, R23, 0x7770, RZ ;  /* 0x0000777017177816 */ /* 0x000fe200000000ff */
[----:B------:R-:W1:Y:S01]  /*b410*/  LDC.U8 R36, c[0x3][R36+0x120] ;  /* 0x00c0480024247b82 */ /* 0x000e620000000000 */
[----:B------:R-:W-:Y:S02]  /*b420*/  LOP3.LUT R24, R24, 0xff, RZ, 0xc0, !PT ;  /* 0x000000ff18187812 */ /* 0x000fe400078ec0ff */
[----:B------:R-:W-:Y:S02]  /*b430*/  LOP3.LUT R25, R25, 0xff, RZ, 0xc0, !PT ;  /* 0x000000ff19197812 */ /* 0x000fe400078ec0ff */
[----:B------:R-:W-:Y:S02]  /*b440*/  LOP3.LUT R23, R23, 0xff, RZ, 0xc0, !PT ;  /* 0x000000ff17177812 */ /* 0x000fe400078ec0ff */
[----:B------:R-:W-:Y:S01]  /*b450*/  LOP3.LUT R26, R26, 0xff, RZ, 0xc0, !PT ;  /* 0x000000ff1a1a7812 */ /* 0x000fe200078ec0ff */
[----:B------:R-:W1:Y:S01]  /*b460*/  LDC.U8 R35, c[0x3][R35+0x120] ;  /* 0x00c0480023237b82 */ /* 0x000e620000000000 */
[----:B------:R-:W-:-:S02]  /*b470*/  PRMT R27, R22, 0x7771, RZ ;  /* 0x00007771161b7816 */ /* 0x000fc400000000ff */
[----:B------:R-:W-:Y:S02]  /*b480*/  PRMT R34, R22, 0x7770, RZ ;  /* 0x0000777016227816 */ /* 0x000fe400000000ff */
[----:B-----5:R-:W-:Y:S02]  /*b490*/  PRMT R33, R21, 0x7773, RZ ;  /* 0x0000777315217816 */ /* 0x020fe400000000ff */
[----:B------:R-:W-:Y:S01]  /*b4a0*/  LOP3.LUT R41, R27, 0xff, RZ, 0xc0, !PT ;  /* 0x000000ff1b297812 */ /* 0x000fe200078ec0ff */
[----:B------:R-:W2:Y:S01]  /*b4b0*/  LDC.U8 R30, c[0x3][R30+0x120] ;  /* 0x00c048001e1e7b82 */ /* 0x000ea20000000000 */
[----:B------:R-:W-:Y:S02]  /*b4c0*/  PRMT R32, R21, 0x7772, RZ ;  /* 0x0000777215207816 */ /* 0x000fe400000000ff */
[----:B------:R-:W-:Y:S02]  /*b4d0*/  LOP3.LUT R27, R72, 0xff, RZ, 0xc0, !PT ;  /* 0x000000ff481b7812 */ /* 0x000fe400078ec0ff */
[----:B------:R-:W-:-:S02]  /*b4e0*/  LOP3.LUT R42, R34, 0xff, RZ, 0xc0, !PT ;  /* 0x000000ff222a7812 */ /* 0x000fc400078ec0ff */
[----:B------:R-:W-:Y:S01]  /*b4f0*/  LOP3.LUT R34, R33, 0xff, RZ, 0xc0, !PT ;  /* 0x000000ff21227812 */ /* 0x000fe200078ec0ff */
[----:B------:R-:W3:Y:S01]  /*b500*/  LDC.U8 R37, c[0x3][R24+0x120] ;  /* 0x00c0480018257b82 */ /* 0x000ee20000000000 */
[----:B------:R-:W-:Y:S02]  /*b510*/  PRMT R29, R29, 0x7771, RZ ;  /* 0x000077711d1d7816 */ /* 0x000fe400000000ff */
[C---:B------:R-:W-:Y:S02]  /*b520*/  PRMT R28, R21.reuse, 0x7770, RZ ;  /* 0x00007770151c7816 */ /* 0x040fe400000000ff */
[----:B------:R-:W-:Y:S02]  /*b530*/  PRMT R31, R21, 0x7771, RZ ;  /* 0x00007771151f7816 */ /* 0x000fe400000000ff */
[----:B------:R-:W-:Y:S01]  /*b540*/  LOP3.LUT R43, R32, 0xff, RZ, 0xc0, !PT ;  /* 0x000000ff202b7812 */ /* 0x000fe200078ec0ff */
[----:B------:R-:W3:Y:S01]  /*b550*/  LDC.U8 R38, c[0x3][R25+0x120] ;  /* 0x00c0480019267b82 */ /* 0x000ee20000000000 */
[----:B------:R-:W-:-:S02]  /*b560*/  LOP3.LUT R45, R28, 0xff, RZ, 0xc0, !PT ;  /* 0x000000ff1c2d7812 */ /* 0x000fc400078ec0ff */
[----:B------:R-:W-:-:S05]  /*b570*/  LOP3.LUT R44, R31, 0xff, RZ, 0xc0, !PT ;  /* 0x000000ff1f2c7812 */ /* 0x000fca00078ec0ff */
[----:B------:R3:W4:Y:S01]  /*b580*/  LDC.U8 R39, c[0x3][R26+0x120] ;  /* 0x00c048001a277b82 */ /* 0x0007220000000000 */
[----:B0-----:R-:W-:Y:S01]  /*b590*/  STL.U8 [R1+0x31], R20 ;  /* 0x0000311401007387 */ /* 0x001fe20000100000 */
[----:B------:R-:W-:-:S06]  /*b5a0*/  PRMT R28, R20, 0x7610, R28 ;  /* 0x00007610141c7816 */ /* 0x000fcc000000001c */
[----:B------:R-:W4:Y:S08]  /*b5b0*/  LDC.U8 R40, c[0x3][R23+0x120] ;  /* 0x00c0480017287b82 */ /* 0x000f300000000000 */
[----:B------:R-:W0:Y:S01]  /*b5c0*/  LDC.U8 R22, c[0x3][R41+0x120] ;  /* 0x00c0480029167b82 */ /* 0x000e220000000000 */
[----:B-1----:R-:W-:-:S05]  /*b5d0*/  PRMT R32, R36, 0x7604, R35 ;  /* 0x0000760424207816 */ /* 0x002fca0000000023 */
[----:B------:R-:W-:Y:S02]  /*b5e0*/  STL.U16 [R1+0x3a], R32 ;  /* 0x00003a2001007387 */ /* 0x000fe40000100400 */
[----:B------:R-:W1:Y:S02]  /*b5f0*/  LDC.U8 R27, c[0x3][R27+0x120] ;  /* 0x00c048001b1b7b82 */ /* 0x000e640000000000 */
[----:B--2---:R-:W-:Y:S06]  /*b600*/  STL.U8 [R1+0x32], R30 ;  /* 0x0000321e01007387 */ /* 0x004fec0000100000 */
[----:B------:R2:W5:Y:S08]  /*b610*/  LDC.U8 R21, c[0x3][R29+0x120] ;  /* 0x00c048001d157b82 */ /* 0x0005700000000000 */
[----:B------:R-:W5:Y:S01]  /*b620*/  LDC.U8 R33, c[0x3][R43+0x120] ;  /* 0x00c048002b217b82 */ /* 0x000f620000000000 */
[----:B---3--:R-:W-:-:S02]  /*b630*/  PRMT R26, R38, 0x3340, R37 ;  /* 0x00003340261a7816 */ /* 0x008fc40000000025 */
[----:B--2---:R-:W-:-:S05]  /*b640*/  PRMT R29, R30, 0x7610, R29 ;  /* 0x000076101e1d7816 */ /* 0x004fca000000001d */
[----:B------:R-:W2:Y:S08]  /*b650*/  LDC.U8 R34, c[0x3][R34+0x120] ;  /* 0x00c0480022227b82 */ /* 0x000eb00000000000 */
[----:B------:R3:W3:Y:S01]  /*b660*/  LDC.U8 R24, c[0x3][R42+0x120] ;  /* 0x00c048002a187b82 */ /* 0x0006e20000000000 */
[----:B----4-:R-:W-:-:S04]  /*b670*/  PRMT R39, R40, 0x3340, R39 ;  /* 0x0000334028277816 */ /* 0x010fc80000000027 */
[----:B------:R-:W-:-:S03]  /*b680*/  PRMT R26, R39, 0x5410, R26 ;  /* 0x00005410271a7816 */ /* 0x000fc6000000001a */
[----:B------:R4:W3:Y:S01]  /*b690*/  LDC.U8 R31, c[0x3][R45+0x120] ;  /* 0x00c048002d1f7b82 */ /* 0x0008e20000000000 */
[----:B0-----:R-:W-:Y:S04]  /*b6a0*/  STL.U8 [R1+0x39], R22 ;  /* 0x0000391601007387 */ /* 0x001fe80000100000 */
[----:B------:R0:W-:Y:S03]  /*b6b0*/  STL [R1+0x3c], R26 ;  /* 0x00003c1a01007387 */ /* 0x0001e60000100800 */
[----:B------:R4:W3:Y:S01]  /*b6c0*/  LDC.U8 R23, c[0x3][R44+0x120] ;  /* 0x00c048002c177b82 */ /* 0x0008e20000000000 */
[----:B-1----:R-:W-:Y:S02]  /*b6d0*/  PRMT R25, R27, 0x7610, R25 ;  /* 0x000076101b197816 */ /* 0x002fe40000000019 */
[----:B-----5:R-:W-:-:S02]  /*b6e0*/  PRMT R27, R21, 0x7610, R27 ;  /* 0x00007610151b7816 */ /* 0x020fc4000000001b */
[----:B0-----:R-:W-:Y:S02]  /*b6f0*/  PRMT R26, R33, 0x7610, R26 ;  /* 0x00007610211a7816 */ /* 0x001fe4000000001a */
[----:B--2-4-:R-:W-:-:S07]  /*b700*/  PRMT R22, R34, 0x7610, R22 ;  /* 0x0000761022167816 */ /* 0x014fce0000000016 */
.L_x_197:
[----:B------:R-:W0:Y:S01]  /*b710*/  LDC.U8 R48, c[0x3][R73+0x380] ;  /* 0x00c0e00049307b82 */ /* 0x000e220000000000 */
[----:B---3--:R-:W-:Y:S01]  /*b720*/  LOP3.LUT R24, R24, 0x2, RZ, 0x3c, !PT ;  /* 0x0000000218187812 */ /* 0x008fe200078e3cff */
[----:B------:R-:W-:-:S04]  /*b730*/  IMAD.U32 R20, RZ, RZ, UR7 ;  /* 0x00000007ff147e24 */ /* 0x000fc8000f8e00ff */
[----:B------:R1:W-:Y:S01]  /*b740*/  STL.U8 [R1+0x38], R24 ;  /* 0x0000381801007387 */ /* 0x0003e20000100000 */
[----:B------:R-:W-:-:S05]  /*b750*/  IMAD.SHL.U32 R20, R20, 0x2, RZ ;  /* 0x0000000214147824 */ /* 0x000fca00078e00ff */
[----:B------:R-:W-:Y:S02]  /*b760*/  ISETP.NE.AND P0, PT, R20, UR43, PT ;  /* 0x0000002b14007c0c */ /* 0x000fe4000bf05270 */
[--C-:B0-----:R-:W-:Y:S02]  /*b770*/  SHF.R.U32.HI R30, RZ, 0x4, R48.reuse ;  /* 0x00000004ff1e7819 */ /* 0x101fe40000011630 */
[----:B------:R-:W-:Y:S02]  /*b780*/  LOP3.LUT R48, R25, 0xf, R48, 0x78, !PT ;  /* 0x0000000f19307812 */ /* 0x000fe400078e7830 */
[----:B------:R-:W-:-:S07]  /*b790*/  LOP3.LUT R30, R31, 0x3, R30, 0x78, !PT ;  /* 0x000000031f1e7812 */ /* 0x000fce00078e781e */
[----:B-1----:R-:W-:Y:S05]  /*b7a0*/  @!P0 BRA `(.L_x_198) ;  /* 0x0000000000fc8947 */ /* 0x002fea0003800000 */
[----:B------:R-:W0:Y:S01]  /*b7b0*/  LDCU UR7, c[0x3][UR12] ;  /* 0x00c000000c0777ac */ /* 0x000e220008000800 */
[----:B------:R-:W2:Y:S04]  /*b7c0*/  LDL.U8 R49, [R1+0x40] ;  /* 0x0000400001317983 */ /* 0x000ea80000100000 */
[----:B------:R-:W3:Y:S04]  /*b7d0*/  LDL.U8 R25, [R1+0x41] ;  /* 0x0000410001197983 */ /* 0x000ee80000100000 */
[----:B------:R-:W4:Y:S04]  /*b7e0*/  LDL.U8 R32, [R1+0x42] ;  /* 0x0000420001207983 */ /* 0x000f280000100000 */
[----:B------:R-:W5:Y:S04]  /*b7f0*/  LDL.U8 R36, [R1+0x43] ;  /* 0x0000430001247983 */ /* 0x000f680000100000 */
[----:B------:R-:W5:Y:S01]  /*b800*/  LDL.U8 R37, [R1+0x44] ;  /* 0x0000440001257983 */ /* 0x000f620000100000 */
[----:B0-----:R-:W-:-:S03]  /*b810*/  IMAD.U32 R20, RZ, RZ, UR7 ;  /* 0x00000007ff147e24 */ /* 0x001fc6000f8e00ff */
[----:B------:R-:W5:Y:S01]  /*b820*/  LDL.U8 R42, [R1+0x45] ;  /* 0x00004500012a7983 */ /* 0x000f620000100000 */
[----:B------:R-:W-:-:S03]  /*b830*/  IMAD R20, R20, 0x3, RZ ;  /* 0x0000000314147824 */ /* 0x000fc600078e02ff */
[----:B------:R-:W5:Y:S02]  /*b840*/  LDL.U8 R43, [R1+0x46] ;  /* 0x00004600012b7983 */ /* 0x000f640000100000 */
[C---:B------:R-:W-:Y:S02]  /*b850*/  ISETP.NE.AND P0, PT, R20.reuse, UR43, PT ;  /* 0x0000002b14007c0c */ /* 0x040fe4000bf05270 */
[----:B------:R-:W-:Y:S01]  /*b860*/  ISETP.NE.AND P2, PT, R20, UR43, PT ;  /* 0x0000002b14007c0c */ /* 0x000fe2000bf45270 */
[----:B------:R-:W5:Y:S10]  /*b870*/  LDL.U8 R47, [R1+0x47] ;  /* 0x00004700012f7983 */ /* 0x000f740000100000 */
        /* <DEDUP_REMOVED lines=13> */
[----:B------:R-:W5:Y:S01]  /*b950*/  @!P2 LDL.U8 R46, [R1+0x66] ;  /* 0x00006600012ea983 */ /* 0x000f620000100000 */
        /* <DEDUP_REMOVED lines=8> */
[----:B------:R-:W-:-:S03]  /*b9e0*/  LOP3.LUT R47, R22, R47, RZ, 0x3c, !PT ;  /* 0x0000002f162f7212 */ /* 0x000fc600078e3cff */
[----:B------:R1:W-:Y:S04]  /*b9f0*/  STL.U8 [R1+0x31], R28 ;  /* 0x0000311c01007387 */ /* 0x0003e80000100000 */
[----:B------:R1:W-:Y:S04]  /*ba00*/  STL.U8 [R1+0x32], R32 ;  /* 0x0000322001007387 */ /* 0x0003e80000100000 */
        /* <DEDUP_REMOVED lines=8> */
[----:B------:R1:W-:Y:S01]  /*ba90*/  @!P0 STL.U8 [R1+0x30], R20 ;  /* 0x0000301401008387 */ /* 0x0003e20000100000 */
[----:B------:R-:W-:-:S03]  /*baa0*/  @!P2 LOP3.LUT R40, R30, R40, R39, 0x96, !PT ;  /* 0x000000281e28a212 */ /* 0x000fc600078e9627 */
[----:B------:R1:W-:Y:S01]  /*bab0*/  @!P2 STL.U8 [R1+0x31], R24 ;  /* 0x000031180100a387 */ /* 0x0003e20000100000 */
[----:B------:R-:W-:-:S03]  /*bac0*/  @!P2 LOP3.LUT R44, R42, R44, R41, 0x96, !PT ;  /* 0x0000002c2a2ca212 */ /* 0x000fc600078e9629 */
[----:B------:R1:W-:Y:S01]  /*bad0*/  @!P2 STL.U8 [R1+0x32], R34 ;  /* 0x000032220100a387 */ /* 0x0003e20000100000 */
[----:B------:R-:W-:-:S03]  /*bae0*/  @!P2 LOP3.LUT R46, R26, R46, R45, 0x96, !PT ;  /* 0x0000002e1a2ea212 */ /* 0x000fc600078e962d */
[----:B------:R1:W-:Y:S04]  /*baf0*/  @!P2 STL.U8 [R1+0x33], R38 ;  /* 0x000033260100a387 */ /* 0x0003e80000100000 */
[----:B------:R1:W-:Y:S04]  /*bb00*/  @!P2 STL.U8 [R1+0x34], R40 ;  /* 0x000034280100a387 */ /* 0x0003e80000100000 */
[----:B------:R1:W-:Y:S04]  /*bb10*/  @!P2 STL.U8 [R1+0x35], R44 ;  /* 0x0000352c0100a387 */ /* 0x0003e80000100000 */
[----:B------:R1:W-:Y:S04]  /*bb20*/  @!P2 STL.U8 [R1+0x36], R46 ;  /* 0x0000362e0100a387 */ /* 0x0003e80000100000 */
[----:B------:R1:W-:Y:S01]  /*bb30*/  STL.U8 [R1+0x37], R47 ;  /* 0x0000372f01007387 */ /* 0x0003e20000100000 */
[----:B------:R-:W-:Y:S05]  /*bb40*/  @P2 BRA `(.L_x_199) ;  /* 0x0000000000b82947 */ /* 0x000fea0003800000 */
[----:B------:R-:W2:Y:S04]  /*bb50*/  LDL.U8 R21, [R1+0x57] ;  /* 0x0000570001157983 */ /* 0x000ea80000100000 */
[----:B-1----:R-:W2:Y:S02]  /*bb60*/  LDL.U8 R20, [R1+0x67] ;  /* 0x0000670001147983 */ /* 0x002ea40000100000 */
[----:B--2---:R-:W-:-:S05]  /*bb70*/  LOP3.LUT R20, R47, R20, R21, 0x96, !PT ;  /* 0x000000142f147212 */ /* 0x004fca00078e9615 */
[----:B------:R2:W-:Y:S01]  /*bb80*/  STL.U8 [R1+0x37], R20 ;  /* 0x0000371401007387 */ /* 0x0005e20000100000 */
[----:B------:R-:W-:Y:S05]  /*bb90*/  BRA `(.L_x_199) ;  /* 0x0000000000a47947 */ /* 0x000fea0003800000 */
.L_x_198:
        /* <DEDUP_REMOVED lines=41> */
.L_x_199:
[----:B------:R-:W-:Y:S05]  /*be30*/  @!P1 BRA `(.L_x_200) ;  /* 0x0000002000049947 */ /* 0x000fea0003800000 */
[----:B------:R-:W3:Y:S01]  /*be40*/  LDCU UR7, c[0x3][UR12] ;  /* 0x00c000000c0777ac */ /* 0x000ee20008000800 */
[----:B-1----:R-:W-:Y:S01]  /*be50*/  IABS R26, R71 ;  /* 0x00000047001a7213 */ /* 0x002fe20000000000 */
[----:B------:R-:W-:Y:S02]  /*be60*/  IMAD.MOV.U32 R81, RZ, RZ, RZ ;  /* 0x000000ffff517224 */ /* 0x000fe400078e00ff */
[----:B------:R-:W-:Y:S02]  /*be70*/  IMAD.SHL.U32 R29, R63, 0x4, RZ ;  /* 0x000000043f1d7824 */ /* 0x000fe400078e00ff */
[----:B------:R-:W-:Y:S02]  /*be80*/  IMAD.SHL.U32 R31, R61, 0x4, RZ ;  /* 0x000000043d1f7824 */ /* 0x000fe400078e00ff */
[----:B------:R-:W-:Y:S02]  /*be90*/  IMAD.SHL.U32 R35, R59, 0x4, RZ ;  /* 0x000000043b237824 */ /* 0x000fe400078e00ff */
[----:B------:R-:W-:-:S02]  /*bea0*/  IMAD.SHL.U32 R37, R57, 0x4, RZ ;  /* 0x0000000439257824 */ /* 0x000fc400078e00ff */
[----:B------:R-:W-:Y:S02]  /*beb0*/  IMAD.SHL.U32 R39, R55, 0x4, RZ ;  /* 0x0000000437277824 */ /* 0x000fe400078e00ff */
[----:B------:R-:W-:Y:S02]  /*bec0*/  IMAD.SHL.U32 R41, R53, 0x4, RZ ;  /* 0x0000000435297824 */ /* 0x000fe400078e00ff */
[----:B------:R-:W-:Y:S02]  /*bed0*/  IMAD.SHL.U32 R43, R19, 0x4, RZ ;  /* 0x00000004132b7824 */ /* 0x000fe400078e00ff */
[----:B---3--:R-:W-:Y:S02]  /*bee0*/  IMAD.U32 R24, RZ, RZ, UR7 ;  /* 0x00000007ff187e24 */ /* 0x008fe4000f8e00ff */
[----:B------:R-:W-:Y:S02]  /*bef0*/  IMAD.SHL.U32 R45, R3, 0x4, RZ ;  /* 0x00000004032d7824 */ /* 0x000fe400078e00ff */
[----:B------:R-:W-:Y:S01]  /*bf00*/  IMAD.SHL.U32 R47, R5, 0x4, RZ ;  /* 0x00000004052f7824 */ /* 0x000fe200078e00ff */
[-C--:B------:R-:W-:Y:S01]  /*bf10*/  IABS R22, R24.reuse ;  /* 0x0000001800167213 */ /* 0x080fe20000000000 */
[----:B------:R-:W-:Y:S01]  /*bf20*/  IMAD.SHL.U32 R49, R7, 0x4, RZ ;  /* 0x0000000407317824 */ /* 0x000fe200078e00ff */
[----:B------:R-:W-:Y:S01]  /*bf30*/  IABS R27, R24 ;  /* 0x00000018001b7213 */ /* 0x000fe20000000000 */
[----:B------:R-:W-:Y:S01]  /*bf40*/  IMAD.MOV.U32 R24, RZ, RZ, R26 ;  /* 0x000000ffff187224 */ /* 0x000fe200078e001a */
[----:B------:R-:W1:Y:S01]  /*bf50*/  I2F.RP R23, R22 ;  /* 0x0000001600177306 */ /* 0x000e620000209400 */
[----:B------:R-:W-:-:S02]  /*bf60*/  IMAD.SHL.U32 R51, R9, 0x4, RZ ;  /* 0x0000000409337824 */ /* 0x000fc400078e00ff */
[----:B------:R-:W-:Y:S02]  /*bf70*/  IMAD.SHL.U32 R75, R11, 0x4, RZ ;  /* 0x000000040b4b7824 */ /* 0x000fe400078e00ff */
[----:B------:R-:W-:Y:S02]  /*bf80*/  IMAD.SHL.U32 R77, R13, 0x4, RZ ;  /* 0x000000040d4d7824 */ /* 0x000fe400078e00ff */
[----:B------:R-:W-:Y:S01]  /*bf90*/  IMAD.SHL.U32 R79, R15, 0x4, RZ ;  /* 0x000000040f4f7824 */ /* 0x000fe200078e00ff */
[----:B-1----:R-:W0:Y:S02]  /*bfa0*/  MUFU.RCP R23, R23 ;  /* 0x0000001700177308 */ /* 0x002e240000001000 */
[----:B0-2---:R-:W-:-:S06]  /*bfb0*/  VIADD R20, R23, 0xffffffe ;  /* 0x0ffffffe17147836 */ /* 0x005fcc0000000000 */
[----:B------:R0:W1:Y:S02]  /*bfc0*/  F2I.FTZ.U32.TRUNC.NTZ R21, R20 ;  /* 0x0000001400157305 */ /* 0x000064000021f000 */
[----:B0-----:R-:W-:Y:S02]  /*bfd0*/  IMAD.MOV.U32 R20, RZ, RZ, RZ ;  /* 0x000000ffff147224 */ /* 0x001fe400078e00ff */
[----:B-1----:R-:W-:-:S04]  /*bfe0*/  IMAD.MOV R25, RZ, RZ, -R21 ;  /* 0x000000ffff197224 */ /* 0x002fc800078e0a15 */
[----:B------:R-:W-:-:S04]  /*bff0*/  IMAD R25, R25, R22, RZ ;  /* 0x0000001619197224 */ /* 0x000fc800078e02ff */
[----:B------:R-:W-:-:S04]  /*c000*/  IMAD.HI.U32 R25, R21, R25, R20 ;  /* 0x0000001915197227 */ /* 0x000fc800078e0014 */
[----:B------:R-:W-:Y:S02]  /*c010*/  IMAD.MOV R21, RZ, RZ, -R27 ;  /* 0x000000ffff157224 */ /* 0x000fe400078e0a1b */
[----:B------:R-:W-:-:S04]  /*c020*/  IMAD.HI.U32 R33, R25, R24, RZ ;  /* 0x0000001819217227 */ /* 0x000fc800078e00ff */
[----:B------:R-:W-:Y:S02]  /*c030*/  IMAD R21, R33, R21, R24 ;  /* 0x0000001521157224 */ /* 0x000fe400078e0218 */
[----:B------:R-:W-:Y:S02]  /*c040*/  IMAD.U32 R20, RZ, RZ, UR7 ;  /* 0x00000007ff147e24 */ /* 0x000fe4000f8e00ff */
[----:B------:R-:W-:Y:S01]  /*c050*/  IMAD.SHL.U32 R25, R67, 0x4, RZ ;  /* 0x0000000443197824 */ /* 0x000fe200078e00ff */
[----:B------:R-:W-:Y:S01]  /*c060*/  ISETP.GT.U32.AND P0, PT, R22, R21, PT ;  /* 0x000000151600720c */ /* 0x000fe20003f04070 */
[----:B------:R-:W-:Y:S01]  /*c070*/  IMAD.SHL.U32 R27, R65, 0x4, RZ ;  /* 0x00000004411b7824 */ /* 0x000fe200078e00ff */
[----:B------:R-:W-:-:S04]  /*c080*/  LOP3.LUT R20, R20, UR43, RZ, 0x3c, !PT ;  /* 0x0000002b14147c12 */ /* 0x000fc8000f8e3cff */
[----:B------:R-:W-:-:S07]  /*c090*/  ISETP.GE.AND P3, PT, R20, RZ, PT ;  /* 0x000000ff1400720c */ /* 0x000fce0003f66270 */
[----:B------:R-:W-:Y:S02]  /*c0a0*/  @!P0 IMAD.IADD R21, R21, 0x1, -R22 ;  /* 0x0000000115158824 */ /* 0x000fe400078e0a16 */
[----:B------:R-:W-:Y:S01]  /*c0b0*/  @!P0 VIADD R33, R33, 0x1 ;  /* 0x0000000121218836 */ /* 0x000fe20000000000 */
[----:B------:R-:W-:Y:S02]  /*c0c0*/  ISETP.NE.AND P0, PT, RZ, UR7, PT ;  /* 0x00000007ff007c0c */ /* 0x000fe4000bf05270 */
[----:B------:R-:W-:-:S13]  /*c0d0*/  ISETP.GE.U32.AND P2, PT, R21, R22, PT ;  /* 0x000000161500720c */ /* 0x000fda0003f46070 */
[----:B------:R-:W-:-:S04]  /*c0e0*/  @P2 VIADD R33, R33, 0x1 ;  /* 0x0000000121212836 */ /* 0x000fc80000000000 */
[----:B------:R-:W-:Y:S01]  /*c0f0*/  @!P3 IMAD.MOV R33, RZ, RZ, -R33 ;  /* 0x000000ffff21b224 */ /* 0x000fe200078e0a21 */
[----:B------:R-:W-:-:S04]  /*c100*/  @!P0 LOP3.LUT R33, RZ, UR7, RZ, 0x33, !PT ;  /* 0x00000007ff218c12 */ /* 0x000fc8000f8e33ff */
[----:B------:R-:W-:-:S07]  /*c110*/  VIMNMX R32, PT, PT, R33, 0x1, !PT ;  /* 0x0000000121207848 */ /* 0x000fce0007fe0100 */
.L_x_201:
[----:B0-----:R-:W-:-:S04]  /*c120*/  LEA R20, R81, UR14, 0x4 ;  /* 0x0000000e51147c11 */ /* 0x001fc8000f8e20ff */
        /* <DEDUP_REMOVED lines=49> */
[----:B0-----:R-:W2:Y:S04]  /*c440*/  LDL.64 R20, [R1+0x10] ;  /* 0x0000100001147983 */ /* 0x001ea80000100a00 */
[----:B------:R-:W3:Y:S01]  /*c450*/  LDL.64 R24, [R1+0x20] ;  /* 0x0000200001187983 */ /* 0x000ee20000100a00 */
[----:B------:R-:W-:Y:S01]  /*c460*/  IMAD.U32 R42, RZ, RZ, UR7 ;  /* 0x00000007ff2a7e24 */ /* 0x000fe2000f8e00ff */
[----:B------:R-:W-:Y:S01]  /*c470*/  UMOV UR6, URZ ;  /* 0x000000ff00067c82 */ /* 0x000fe20008000000 */
[----:B------:R-:W-:Y:S01]  /*c480*/  UMOV UR8, UR7 ;  /* 0x0000000700087c82 */ /* 0x000fe20008000000 */
[----:B--2---:R-:W-:Y:S02]  /*c490*/  PRMT R35, R20, 0x7773, RZ ;  /* 0x0000777314237816 */ /* 0x004fe400000000ff */
[----:B------:R-:W-:-:S02]  /*c4a0*/  PRMT R36, R21, 0x7770, RZ ;  /* 0x0000777015247816 */ /* 0x000fc400000000ff */
[C---:B------:R-:W-:Y:S02]  /*c4b0*/  PRMT R34, R20.reuse, 0x7772, RZ ;  /* 0x0000777214227816 */ /* 0x040fe400000000ff */
[C---:B------:R-:W-:Y:S02]  /*c4c0*/  PRMT R37, R21.reuse, 0x7771, RZ ;  /* 0x0000777115257816 */ /* 0x040fe400000000ff */
[C---:B------:R-:W-:Y:S02]  /*c4d0*/  PRMT R38, R21.reuse, 0x7772, RZ ;  /* 0x0000777215267816 */ /* 0x040fe400000000ff */
[----:B------:R-:W-:Y:S02]  /*c4e0*/  PRMT R39, R21, 0x7773, RZ ;  /* 0x0000777315277816 */ /* 0x000fe400000000ff */
[----:B------:R-:W-:Y:S02]  /*c4f0*/  PRMT R21, R35, 0x7610, R21 ;  /* 0x0000761023157816 */ /* 0x000fe40000000015 */
[----:B------:R-:W-:-:S02]  /*c500*/  PRMT R30, R20, 0x7770, RZ ;  /* 0x00007770141e7816 */ /* 0x000fc400000000ff */
[----:B------:R-:W-:Y:S02]  /*c510*/  PRMT R31, R20, 0x7771, RZ ;  /* 0x00007771141f7816 */ /* 0x000fe400000000ff */
[----:B------:R-:W-:Y:S02]  /*c520*/  PRMT R35, R36, 0x7610, R35 ;  /* 0x0000761024237816 */ /* 0x000fe40000000023 */
[C---:B---3--:R-:W-:Y:S02]  /*c530*/  PRMT R22, R24.reuse, 0x7770, RZ ;  /* 0x0000777018167816 */ /* 0x048fe400000000ff */
[C---:B------:R-:W-:Y:S02]  /*c540*/  PRMT R23, R24.reuse, 0x7771, RZ ;  /* 0x0000777118177816 */ /* 0x040fe400000000ff */
[----:B------:R-:W-:Y:S02]  /*c550*/  PRMT R26, R24, 0x7772, RZ ;  /* 0x00007772181a7816 */ /* 0x000fe400000000ff */
[----:B------:R-:W-:-:S02]  /*c560*/  PRMT R27, R25, 0x7770, RZ ;  /* 0x00007770191b7816 */ /* 0x000fc400000000ff */
[C---:B------:R-:W-:Y:S02]  /*c570*/  PRMT R28, R25.reuse, 0x7771, RZ ;  /* 0x00007771191c7816 */ /* 0x040fe400000000ff */
[----:B------:R-:W-:Y:S02]  /*c580*/  PRMT R29, R25, 0x7772, RZ ;  /* 0x00007772191d7816 */ /* 0x000fe400000000ff */
[----:B------:R-:W-:Y:S02]  /*c590*/  PRMT R20, R34, 0x7610, R20 ;  /* 0x0000761022147816 */ /* 0x000fe40000000014 */
[----:B------:R-:W-:Y:S02]  /*c5a0*/  PRMT R36, R37, 0x7610, R36 ;  /* 0x0000761025247816 */ /* 0x000fe40000000024 */
[----:B------:R-:W-:Y:S02]  /*c5b0*/  PRMT R24, R24, 0x7773, RZ ;  /* 0x0000777318187816 */ /* 0x000fe400000000ff */
[----:B------:R-:W-:-:S02]  /*c5c0*/  PRMT R25, R25, 0x7773, RZ ;  /* 0x0000777319197816 */ /* 0x000fc400000000ff */
[----:B------:R-:W-:Y:S02]  /*c5d0*/  PRMT R34, R38, 0x7610, R34 ;  /* 0x0000761026227816 */ /* 0x000fe40000000022 */
[----:B------:R-:W-:-:S07]  /*c5e0*/  PRMT R37, R39, 0x7610, R37 ;  /* 0x0000761027257816 */ /* 0x000fce0000000025 */
.L_x_219:
[----:B------:R-:W-:-:S09]  /*c5f0*/  UISETP.NE.AND UP3, UPT, UR6, 0x1, UPT ;  /* 0x000000010600788c */ /* 0x000fd2000bf65270 */
[----:B------:R-:W-:Y:S05]  /*c600*/  BRA.U !UP3, `(.L_x_202) ;  /* 0x000000050bb87547 */ /* 0x000fea000b800000 */
[----:B------:R-:W-:-:S09]  /*c610*/  UISETP.NE.AND UP3, UPT, UR6, 0x2, UPT ;  /* 0x000000020600788c */ /* 0x000fd2000bf65270 */
[----:B------:R-:W-:Y:S05]  /*c620*/  BRA.U UP3, `(.L_x_203) ;  /* 0x0000000d03dc7547 */ /* 0x000fea000b800000 */
[----:B------:R-:W-:-:S13]  /*c630*/  ISETP.NE.AND P0, PT, R42, 0x40, PT ;  /* 0x000000402a00780c */ /* 0x000fda0003f05270 */
[----:B------:R-:W-:Y:S01]  /*c640*/  @P0 LOP3.LUT R38, R22, 0xfe, RZ, 0xc0, !PT ;  /* 0x000000fe16260812 */ /* 0x000fe200078ec0ff */
[C---:B------:R-:W-:Y:S01]  /*c650*/  @P0 IMAD.SHL.U32 R48, R26.reuse, 0x2, RZ ;  /* 0x000000021a300824 */ /* 0x040fe200078e00ff */
[C---:B------:R-:W-:Y:S01]  /*c660*/  @P0 LOP3.LUT R41, R23.reuse, 0xfe, RZ, 0xc0, !PT ;  /* 0x000000fe17290812 */ /* 0x040fe200078ec0ff */
[----:B------:R-:W-:Y:S01]  /*c670*/  @P0 IMAD.SHL.U32 R43, R23, 0x2, RZ ;  /* 0x00000002172b0824 */ /* 0x000fe200078e00ff */
[----:B------:R-:W-:Y:S01]  /*c680*/  @P0 LOP3.LUT R44, R26, 0xfe, RZ, 0xc0, !PT ;  /* 0x000000fe1a2c0812 */ /* 0x000fe200078ec0ff */
[----:B------:R-:W-:Y:S01]  /*c690*/  @P0 IMAD.SHL.U32 R50, R24, 0x2, RZ ;  /* 0x0000000218320824 */ /* 0x000fe200078e00ff */
[----:B------:R-:W-:Y:S01]  /*c6a0*/  @P0 SHF.R.U32.HI R39, RZ, 0x1, R38 ;  /* 0x00000001ff270819 */ /* 0x000fe20000011626 */
[C---:B------:R-:W-:Y:S01]  /*c6b0*/  @P0 IMAD.SHL.U32 R40, R22.reuse, 0x2, RZ ;  /* 0x0000000216280824 */ /* 0x040fe200078e00ff */
[----:B------:R-:W-:Y:S01]  /*c6c0*/  @P0 SHF.R.U32.HI R38, RZ, 0x1, R41 ;  /* 0x00000001ff260819 */ /* 0x000fe20000011629 */
[----:B------:R-:W-:Y:S01]  /*c6d0*/  @P0 IMAD.SHL.U32 R49, R27, 0x2, RZ ;  /* 0x000000021b310824 */ /* 0x000fe200078e00ff */
[----:B------:R-:W-:Y:S01]  /*c6e0*/  @P0 SHF.R.U32.HI R41, RZ, 0x1, R44 ;  /* 0x00000001ff290819 */ /* 0x000fe2000001162c */
[----:B------:R-:W-:Y:S01]  /*c6f0*/  @P0 IMAD R39, R22, 0x80, R39 ;  /* 0x0000008016270824 */ /* 0x000fe200078e0227 */
[----:B------:R-:W-:Y:S01]  /*c700*/  @P0 LOP3.LUT R45, R24, 0xfe, RZ, 0xc0, !PT ;  /* 0x000000fe182d0812 */ /* 0x000fe200078ec0ff */
[----:B------:R-:W-:Y:S01]  /*c710*/  @P0 IMAD R38, R23, 0x80, R38 ;  /* 0x0000008017260824 */ /* 0x000fe200078e0226 */
[C---:B------:R-:W-:Y:S01]  /*c720*/  @P0 LOP3.LUT R44, R25.reuse, 0xfe, RZ, 0xc0, !PT ;  /* 0x000000fe192c0812 */ /* 0x040fe200078ec0ff */
[----:B------:R-:W-:Y:S01]  /*c730*/  @P0 IMAD R41, R26, 0x80, R41 ;  /* 0x000000801a290824 */ /* 0x000fe200078e0229 */
[----:B------:R-:W-:Y:S01]  /*c740*/  @P0 SHF.R.U32.HI R45, RZ, 0x1, R45 ;  /* 0x00000001ff2d0819 */ /* 0x000fe2000001162d */
[----:B------:R-:W-:Y:S01]  /*c750*/  @P0 IMAD.SHL.U32 R47, R25, 0x2, RZ ;  /* 0x00000002192f0824 */ /* 0x000fe200078e00ff */
[----:B------:R-:W-:-:S02]  /*c760*/  @P0 LOP3.LUT R46, R38, 0xff80, R43, 0x78, !PT ;  /* 0x0000ff80262e0812 */ /* 0x000fc400078e782b */
[----:B------:R-:W-:Y:S01]  /*c770*/  @P0 LOP3.LUT R48, R41, 0xff80, R48, 0x78, !PT ;  /* 0x0000ff8029300812 */ /* 0x000fe200078e7830 */
[----:B------:R-:W-:Y:S01]  /*c780*/  @P0 IMAD R45, R24, 0x80, R45 ;  /* 0x00000080182d0824 */ /* 0x000fe200078e022d */
[----:B------:R-:W-:Y:S02]  /*c790*/  @P0 LOP3.LUT R41, R27, 0xfe, RZ, 0xc0, !PT ;  /* 0x000000fe1b290812 */ /* 0x000fe400078ec0ff */
[----:B------:R-:W-:Y:S02]  /*c7a0*/  @P0 LOP3.LUT R38, R28, 0xfe, RZ, 0xc0, !PT ;  /* 0x000000fe1c260812 */ /* 0x000fe400078ec0ff */
[----:B------:R-:W-:Y:S02]  /*c7b0*/  @P0 LOP3.LUT R43, R29, 0xfe, RZ, 0xc0, !PT ;  /* 0x000000fe1d2b0812 */ /* 0x000fe400078ec0ff */
[----:B------:R-:W-:Y:S02]  /*c7c0*/  @P0 SHF.R.U32.HI R72, RZ, 0x1, R41 ;  /* 0x00000001ff480819 */ /* 0x000fe40000011629 */
[----:B------:R-:W-:-:S02]  /*c7d0*/  @P0 SHF.R.U32.HI R41, RZ, 0x1, R38 ;  /* 0x00000001ff290819 */ /* 0x000fc40000011626 */
[----:B------:R-:W-:Y:S01]  /*c7e0*/  @P0 SHF.R.U32.HI R38, RZ, 0x1, R43 ;  /* 0x00000001ff260819 */ /* 0x000fe2000001162b */
[----:B------:R-:W-:Y:S01]  /*c7f0*/  @P0 IMAD R72, R27, 0x80, R72 ;  /* 0x000000801b480824 */ /* 0x000fe200078e0248 */
[----:B------:R-:W-:Y:S01]  /*c800*/  @P0 LOP3.LUT R50, R45, 0xff80, R50, 0x78, !PT ;  /* 0x0000ff802d320812 */ /* 0x000fe200078e7832 */
[----:B------:R-:W-:Y:S01]  /*c810*/  @P0 IMAD.SHL.U32 R45, R29, 0x2, RZ ;  /* 0x000000021d2d0824 */ /* 0x000fe200078e00ff */
[----:B------:R-:W-:Y:S01]  /*c820*/  @P0 LOP3.LUT R39, R39, 0xff80, R40, 0x78, !PT ;  /* 0x0000ff8027270812 */ /* 0x000fe200078e7828 */
[----:B------:R-:W-:Y:S01]  /*c830*/  @P0 IMAD R38, R29, 0x80, R38 ;  /* 0x000000801d260824 */ /* 0x000fe200078e0226 */
[----:B------:R-:W-:Y:S01]  /*c840*/  @P0 PRMT R23, R46, 0x7610, R23 ;  /* 0x000076102e170816 */ /* 0x000fe20000000017 */
[C---:B------:R-:W-:Y:S01]  /*c850*/  @P0 IMAD.SHL.U32 R40, R28.reuse, 0x2, RZ ;  /* 0x000000021c280824 */ /* 0x040fe200078e00ff */
[----:B------:R-:W-:Y:S01]  /*c860*/  @P0 PRMT R22, R39, 0x7610, R22 ;  /* 0x0000761027160816 */ /* 0x000fe20000000016 */
[----:B------:R-:W-:Y:S01]  /*c870*/  @P0 IMAD R41, R28, 0x80, R41 ;  /* 0x000000801c290824 */ /* 0x000fe200078e0229 */
[----:B------:R-:W-:Y:S01]  /*c880*/  @P0 LOP3.LUT R38, R38, 0xff80, R45, 0x78, !PT ;  /* 0x0000ff8026260812 */ /* 0x000fe200078e782d */
[----:B------:R-:W-:Y:S01]  /*c890*/  @!P0 IMAD.SHL.U32 R43, R23, 0x8, RZ ;  /* 0x00000008172b8824 */ /* 0x000fe200078e00ff */
[----:B------:R-:W-:-:S02]  /*c8a0*/  @P0 SHF.R.U32.HI R44, RZ, 0x1, R44 ;  /* 0x00000001ff2c0819 */ /* 0x000fc4000001162c */
[----:B------:R-:W-:Y:S02]  /*c8b0*/  @P0 PRMT R29, R38, 0x7610, R29 ;  /* 0x00007610261d0816 */ /* 0x000fe4000000001d */
[----:B------:R-:W-:Y:S01]  /*c8c0*/  @P0 LOP3.LUT R40, R41, 0xff80, R40, 0x78, !PT ;  /* 0x0000ff8029280812 */ /* 0x000fe200078e7828 */
[----:B------:R-:W-:Y:S01]  /*c8d0*/  @P0 IMAD R44, R25, 0x80, R44 ;  /* 0x00000080192c0824 */ /* 0x000fe200078e022c */
[----:B------:R-:W-:Y:S02]  /*c8e0*/  @!P0 LOP3.LUT R38, R22, 0xffff, RZ, 0xc0, !PT ;  /* 0x0000ffff16268812 */ /* 0x000fe400078ec0ff */
[----:B------:R-:W-:Y:S02]  /*c8f0*/  @!P0 LOP3.LUT R41, R23, 0xffff, RZ, 0xc0, !PT ;  /* 0x0000ffff17298812 */ /* 0x000fe400078ec0ff */
[----:B------:R-:W-:Y:S02]  /*c900*/  @!P0 SHF.R.U32.HI R38, RZ, 0x1, R38 ;  /* 0x00000001ff268819 */ /* 0x000fe40000011626 */
[----:B------:R-:W-:-:S02]  /*c910*/  @!P0 SHF.R.U32.HI R41, RZ, 0x1, R41 ;  /* 0x00000001ff298819 */ /* 0x000fc40000011629 */
[----:B------:R-:W-:Y:S02]  /*c920*/  @P0 PRMT R26, R48, 0x7610, R26 ;  /* 0x00007610301a0816 */ /* 0x000fe4000000001a */
[----:B------:R-:W-:Y:S02]  /*c930*/  @!P0 LOP3.LUT R39, R38, 0x7, RZ, 0xc0, !PT ;  /* 0x0000000726278812 */ /* 0x000fe400078ec0ff */
[----:B------:R-:W-:Y:S01]  /*c940*/  @!P0 LOP3.LUT R38, R41, 0x7, RZ, 0xc0, !PT ;  /* 0x0000000729268812 */ /* 0x000fe200078ec0ff */
[----:B------:R-:W-:Y:S01]  /*c950*/  @!P0 IMAD.SHL.U32 R48, R26, 0x8, RZ ;  /* 0x000000081a308824 */ /* 0x000fe200078e00ff */
[----:B------:R-:W-:Y:S02]  /*c960*/  @P0 LOP3.LUT R49, R72, 0xff80, R49, 0x78, !PT ;  /* 0x0000ff8048310812 */ /* 0x000fe400078e7831 */
[----:B------:R-:W-:Y:S01]  /*c970*/  @P0 PRMT R28, R40, 0x7610, R28 ;  /* 0x00007610281c0816 */ /* 0x000fe2000000001c */
[----:B------:R-:W-:Y:S01]  /*c980*/  @!P0 IMAD.SHL.U32 R40, R22, 0x8, RZ ;  /* 0x0000000816288824 */ /* 0x000fe200078e00ff */
[----:B------:R-:W-:-:S02]  /*c990*/  @P0 PRMT R24, R50, 0x7610, R24 ;  /* 0x0000761032180816 */ /* 0x000fc40000000018 */
[----:B------:R-:W-:Y:S02]  /*c9a0*/  @!P0 LOP3.LUT R45, R26, 0xffff, RZ, 0xc0, !PT ;  /* 0x0000ffff1a2d8812 */ /* 0x000fe400078ec0ff */
[----:B------:R-:W-:Y:S01]  /*c9b0*/  @!P0 LOP3.LUT R39, R39, 0x8, R22, 0xf8, !PT ;  /* 0x0000000827278812 */ /* 0x000fe200078ef816 */
[----:B------:R-:W-:Y:S01]  /*c9c0*/  @!P0 IMAD.SHL.U32 R50, R24, 0x8, RZ ;  /* 0x0000000818328824 */ /* 0x000fe200078e00ff */
[----:B------:R-:W-:Y:S02]  /*c9d0*/  @!P0 LOP3.LUT R38, R38, 0x8, R23, 0xf8, !PT ;  /* 0x0000000826268812 */ /* 0x000fe400078ef817 */
[----:B------:R-:W-:Y:S02]  /*c9e0*/  @P0 PRMT R27, R49, 0x7610, R27 ;  /* 0x00007610311b0816 */ /* 0x000fe4000000001b */
[----:B------:R-:W-:Y:S02]  /*c9f0*/  @P0 LOP3.LUT R44, R44, 0xff80, R47, 0x78, !PT ;  /* 0x0000ff802c2c0812 */ /* 0x000fe400078e782f */
[----:B------:R-:W-:-:S02]  /*ca00*/  @!P0 SHF.R.U32.HI R45, RZ, 0x1, R45 ;  /* 0x00000001ff2d8819 */ /* 0x000fc4000001162d */
[----:B------:R-:W-:Y:S01]  /*ca10*/  @!P0 LOP3.LUT R46, R39, 0x8, R40, 0x78, !PT ;  /* 0x00000008272e8812 */ /* 0x000fe200078e7828 */
[C---:B------:R-:W-:Y:S01]  /*ca20*/  @!P0 IMAD.SHL.U32 R39, R27.reuse, 0x8, RZ ;  /* 0x000000081b278824 */ /* 0x040fe200078e00ff */
[----:B------:R-:W-:Y:S02]  /*ca30*/  @!P0 LOP3.LUT R41, R24, 0xffff, RZ, 0xc0, !PT ;  /* 0x0000ffff18298812 */ /* 0x000fe400078ec0ff */
[----:B------:R-:W-:Y:S02]  /*ca40*/  @!P0 LOP3.LUT R47, R38, 0x8, R43, 0x78, !PT ;  /* 0x00000008262f8812 */ /* 0x000fe400078e782b */
[----:B------:R-:W-:Y:S02]  /*ca50*/  @!P0 LOP3.LUT R40, R28, 0xffff, RZ, 0xc0, !PT ;  /* 0x0000ffff1c288812 */ /* 0x000fe400078ec0ff */
[----:B------:R-:W-:Y:S02]  /*ca60*/  @!P0 LOP3.LUT R38, R27, 0xffff, RZ, 0xc0, !PT ;  /* 0x0000ffff1b268812 */ /* 0x000fe400078ec0ff */
[----:B------:R-:W-:-:S02]  /*ca70*/  @!P0 LOP3.LUT R43, R29, 0xffff, RZ, 0xc0, !PT ;  /* 0x0000ffff1d2b8812 */ /* 0x000fc400078ec0ff */
[----:B------:R-:W-:Y:S02]  /*ca80*/  @!P0 LOP3.LUT R45, R45, 0x7, RZ, 0xc0, !PT ;  /* 0x000000072d2d8812 */ /* 0x000fe400078ec0ff */
[----:B------:R-:W-:Y:S02]  /*ca90*/  @!P0 SHF.R.U32.HI R41, RZ, 0x1, R41 ;  /* 0x00000001ff298819 */ /* 0x000fe40000011629 */
[----:B------:R-:W-:Y:S02]  /*caa0*/  @!P0 SHF.R.U32.HI R40, RZ, 0x1, R40 ;  /* 0x00000001ff288819 */ /* 0x000fe40000011628 */
[----:B------:R-:W-:Y:S02]  /*cab0*/  @!P0 SHF.R.U32.HI R38, RZ, 0x1, R38 ;  /* 0x00000001ff268819 */ /* 0x000fe40000011626 */
[----:B------:R-:W-:Y:S02]  /*cac0*/  @!P0 SHF.R.U32.HI R43, RZ, 0x1, R43 ;  /* 0x00000001ff2b8819 */ /* 0x000fe4000001162b */
[----:B------:R-:W-:-:S02]  /*cad0*/  @!P0 LOP3.LUT R45, R45, 0x8, R26, 0xf8, !PT ;  /* 0x000000082d2d8812 */ /* 0x000fc400078ef81a */
[----:B------:R-:W-:Y:S02]  /*cae0*/  @!P0 LOP3.LUT R49, R41, 0x7, RZ, 0xc0, !PT ;  /* 0x0000000729318812 */ /* 0x000fe400078ec0ff */
[----:B------:R-:W-:Y:S02]  /*caf0*/  @!P0 LOP3.LUT R41, R40, 0x7, RZ, 0xc0, !PT ;  /* 0x0000000728298812 */ /* 0x000fe400078ec0ff */
[----:B------:R-:W-:Y:S02]  /*cb00*/  @!P0 LOP3.LUT R38, R38, 0x7, RZ, 0xc0, !PT ;  /* 0x0000000726268812 */ /* 0x000fe400078ec0ff */
[----:B------:R-:W-:Y:S02]  /*cb10*/  @!P0 LOP3.LUT R40, R43, 0x7, RZ, 0xc0, !PT ;  /* 0x000000072b288812 */ /* 0x000fe400078ec0ff */
[----:B------:R-:W-:Y:S01]  /*cb20*/  @P0 PRMT R25, R44, 0x7610, R25 ;  /* 0x000076102c190816 */ /* 0x000fe20000000019 */
[----:B------:R-:W-:Y:S01]  /*cb30*/  @!P0 IMAD.SHL.U32 R44, R28, 0x8, RZ ;  /* 0x000000081c2c8824 */ /* 0x000fe200078e00ff */
        /* <DEDUP_REMOVED lines=17> */
[----:B------:R-:W-:Y:S06]  /*cc50*/  @P0 BRA `(.L_x_203) ;  /* 0x0000000800500947 */ /* 0x000fec0003800000 */
[C---:B------:R-:W-:Y:S01]  /*cc60*/  LOP3.LUT R38, R25.reuse, 0xffff, RZ, 0xc0, !PT ;  /* 0x0000ffff19267812 */ /* 0x040fe200078ec0ff */
[----:B------:R-:W-:Y:S02]  /*cc70*/  IMAD.SHL.U32 R39, R25, 0x8, RZ ;  /* 0x0000000819277824 */ /* 0x000fe400078e00ff */
[----:B------:R-:W-:Y:S01]  /*cc80*/  IMAD.MOV.U32 R42, RZ, RZ, 0x40 ;  /* 0x00000040ff2a7424 */ /* 0x000fe200078e00ff */
[----:B------:R-:W-:-:S04]  /*cc90*/  SHF.R.U32.HI R38, RZ, 0x1, R38 ;  /* 0x00000001ff267819 */ /* 0x000fc80000011626 */
[----:B------:R-:W-:-:S04]  /*cca0*/  LOP3.LUT R38, R38, 0x7, RZ, 0xc0, !PT ;  /* 0x0000000726267812 */ /* 0x000fc800078ec0ff */
[----:B------:R-:W-:-:S04]  /*ccb0*/  LOP3.LUT R38, R38, 0x8, R25, 0xf8, !PT ;  /* 0x0000000826267812 */ /* 0x000fc800078ef819 */
[----:B------:R-:W-:-:S04]  /*ccc0*/  LOP3.LUT R38, R38, 0x8, R39, 0x78, !PT ;  /* 0x0000000826267812 */ /* 0x000fc800078e7827 */
[----:B------:R-:W-:Y:S01]  /*ccd0*/  PRMT R25, R38, 0x7610, R25 ;  /* 0x0000761026197816 */ /* 0x000fe20000000019 */
[----:B------:R-:W-:Y:S06]  /*cce0*/  BRA `(.L_x_203) ;  /* 0x00000008002c7947 */ /* 0x000fec0003800000 */
.L_x_202:
        /* <DEDUP_REMOVED lines=10> */
.L_x_204:
        /* <DEDUP_REMOVED lines=8> */
.L_x_205:
        /* <DEDUP_REMOVED lines=9> */
.L_x_206:
[C---:B------:R-:W-:Y:S01]  /*cea0*/  IMAD.SHL.U32 R38, R31.reuse, 0x2, RZ ;  /* 0x000000021f267824 */ /* 0x040fe200078e00ff */
[----:B------:R-:W-:-:S04]  /*ceb0*/  LOP3.LUT R40, R31, 0xffff, RZ, 0xc0, !PT ;  /* 0x0000ffff1f287812 */ /* 0x000fc800078ec0ff */
[----:B------:R-:W-:Y:S02]  /*cec0*/  LOP3.LUT R38, R38, 0xe, RZ, 0xc0, !PT ;  /* 0x0000000e26267812 */ /* 0x000fe400078ec0ff */
[--C-:B------:R-:W-:Y:S02]  /*ced0*/  SHF.R.U32.HI R31, RZ, 0x3, R40.reuse ;  /* 0x00000003ff1f7819 */ /* 0x100fe40000011628 */
[----:B------:R-:W-:Y:S02]  /*cee0*/  SHF.R.U32.HI R40, RZ, 0x2, R40 ;  /* 0x00000002ff287819 */ /* 0x000fe40000011628 */
[----:B------:R-:W-:-:S04]  /*cef0*/  LOP3.LUT R31, R38, 0x1, R31, 0xf8, !PT ;  /* 0x00000001261f7812 */ /* 0x000fc800078ef81f */
[----:B------:R-:W-:-:S07]  /*cf00*/  LOP3.LUT R31, R31, 0x1, R40, 0x78, !PT ;  /* 0x000000011f1f7812 */ /* 0x000fce00078e7828 */
.L_x_207:
        /* <DEDUP_REMOVED lines=9> */
.L_x_208:
        /* <DEDUP_REMOVED lines=8> */
.L_x_209:
        /* <DEDUP_REMOVED lines=9> */
.L_x_210:
[C---:B------:R-:W-:Y:S01]  /*d0b0*/  IMAD.SHL.U32 R38, R21.reuse, 0x2, RZ ;  /* 0x0000000215267824 */ /* 0x040fe200078e00ff */
[----:B------:R-:W-:-:S04]  /*d0c0*/  LOP3.LUT R40, R21, 0xffff, RZ, 0xc0, !PT ;  /* 0x0000ffff15287812 */ /* 0x000fc800078ec0ff */
[----:B------:R-:W-:Y:S02]  /*d0d0*/  LOP3.LUT R38, R38, 0xe, RZ, 0xc0, !PT ;  /* 0x0000000e26267812 */ /* 0x000fe400078ec0ff */
[--C-:B------:R-:W-:Y:S02]  /*d0e0*/  SHF.R.U32.HI R21, RZ, 0x3, R40.reuse ;  /* 0x00000003ff157819 */ /* 0x100fe40000011628 */
[----:B------:R-:W-:Y:S02]  /*d0f0*/  SHF.R.U32.HI R40, RZ, 0x2, R40 ;  /* 0x00000002ff287819 */ /* 0x000fe40000011628 */
[----:B------:R-:W-:-:S04]  /*d100*/  LOP3.LUT R21, R38, 0x1, R21, 0xf8, !PT ;  /* 0x0000000126157812 */ /* 0x000fc800078ef815 */
[----:B------:R-:W-:-:S07]  /*d110*/  LOP3.LUT R21, R21, 0x1, R40, 0x78, !PT ;  /* 0x0000000115157812 */ /* 0x000fce00078e7828 */
.L_x_211:
        /* <DEDUP_REMOVED lines=9> */
.L_x_212:
[C---:B------:R-:W-:Y:S01]  /*d1b0*/  IMAD.SHL.U32 R38, R35.reuse, 0x2, RZ ;  /* 0x0000000223267824 */ /* 0x040fe200078e00ff */
[----:B------:R-:W-:-:S04]  /*d1c0*/  LOP3.LUT R40, R35, 0xffff, RZ, 0xc0, !PT ;  /* 0x0000ffff23287812 */ /* 0x000fc800078ec0ff */
[----:B------:R-:W-:Y:S02]  /*d1d0*/  LOP3.LUT R38, R38, 0xe, RZ, 0xc0, !PT ;  /* 0x0000000e26267812 */ /* 0x000fe400078ec0ff */
[--C-:B------:R-:W-:Y:S02]  /*d1e0*/  SHF.R.U32.HI R35, RZ, 0x3, R40.reuse ;  /* 0x00000003ff237819 */ /* 0x100fe40000011628 */
[----:B------:R-:W-:Y:S02]  /*d1f0*/  SHF.R.U32.HI R40, RZ, 0x2, R40 ;  /* 0x00000002ff287819 */ /* 0x000fe40000011628 */
[----:B------:R-:W-:-:S04]  /*d200*/  LOP3.LUT R35, R38, 0x1, R35, 0xf8, !PT ;  /* 0x0000000126237812 */ /* 0x000fc800078ef823 */
[----:B------:R-:W-:-:S07]  /*d210*/  LOP3.LUT R35, R35, 0x1, R40, 0x78, !PT ;  /* 0x0000000123237812 */ /* 0x000fce00078e7828 */
.L_x_213:
        /* <DEDUP_REMOVED lines=9> */
.L_x_214:
        /* <DEDUP_REMOVED lines=8> */
.L_x_215:
        /* <DEDUP_REMOVED lines=9> */
.L_x_216:
        /* <DEDUP_REMOVED lines=8> */
.L_x_217:
[----:B------:R-:W-:-:S05]  /*d440*/  IMAD.U32 R38, RZ, RZ, UR7 ;  /* 0x00000007ff267e24 */ /* 0x000fca000f8e00ff */
[----:B------:R-:W-:-:S13]  /*d450*/  ISETP.NE.AND P0, PT, R38, 0x40, PT ;  /* 0x000000402600780c */ /* 0x000fda0003f05270 */
[----:B------:R-:W-:Y:S05]  /*d460*/  @!P0 BRA `(.L_x_218) ;  /* 0x0000000000288947 */ /* 0x000fea0003800000 */
[C---:B------:R-:W-:Y:S01]  /*d470*/  LOP3.LUT R38, R37.reuse, 0x80, RZ, 0xc0, !PT ;  /* 0x0000008025267812 */ /* 0x040fe200078ec0ff */
[----:B------:R-:W-:Y:S01]  /*d480*/  IMAD.U32 R42, RZ, RZ, UR7 ;  /* 0x00000007ff2a7e24 */ /* 0x000fe2000f8e00ff */
        /* <DEDUP_REMOVED lines=8> */
.L_x_218:
[C---:B------:R-:W-:Y:S01]  /*d510*/  IMAD.SHL.U32 R38, R37.reuse, 0x2, RZ ;  /* 0x0000000225267824 */ /* 0x040fe200078e00ff */
[----:B------:R-:W-:Y:S01]  /*d520*/  LOP3.LUT R40, R37, 0xffff, RZ, 0xc0, !PT ;  /* 0x0000ffff25287812 */ /* 0x000fe200078ec0ff */
[----:B------:R-:W-:Y:S01]  /*d530*/  IMAD.MOV.U32 R42, RZ, RZ, 0x40 ;  /* 0x00000040ff2a7424 */ /* 0x000fe200078e00ff */
[----:B------:R-:W-:Y:S02]  /*d540*/  UMOV UR8, 0x40 ;  /* 0x0000004000087882 */ /* 0x000fe40000000000 */
[----:B------:R-:W-:Y:S02]  /*d550*/  LOP3.LUT R38, R38, 0xe, RZ, 0xc0, !PT ;  /* 0x0000000e26267812 */ /* 0x000fe400078ec0ff */
[--C-:B------:R-:W-:Y:S02]  /*d560*/  SHF.R.U32.HI R37, RZ, 0x3, R40.reuse ;  /* 0x00000003ff257819 */ /* 0x100fe40000011628 */
[----:B------:R-:W-:Y:S02]  /*d570*/  SHF.R.U32.HI R40, RZ, 0x2, R40 ;  /* 0x00000002ff287819 */ /* 0x000fe40000011628 */
[----:B------:R-:W-:-:S04]  /*d580*/  LOP3.LUT R37, R38, 0x1, R37, 0xf8, !PT ;  /* 0x0000000126257812 */ /* 0x000fc800078ef825 */
[----:B------:R-:W-:-:S07]  /*d590*/  LOP3.LUT R37, R37, 0x1, R40, 0x78, !PT ;  /* 0x0000000125257812 */ /* 0x000fce00078e7828 */
.L_x_203:
[----:B------:R-:W-:-:S06]  /*d5a0*/  UIADD3 UR6, UPT, UPT, UR6, 0x1, URZ ;  /* 0x0000000106067890 */ /* 0x000fcc000fffe0ff */
[----:B------:R-:W-:-:S13]  /*d5b0*/  ISETP.NE.AND P0, PT, R32, UR6, PT ;  /* 0x0000000620007c0c */ /* 0x000fda000bf05270 */
[----:B------:R-:W-:Y:S05]  /*d5c0*/  @P0 BRA `(.L_x_219) ;  /* 0xfffffff000080947 */ /* 0x000fea000383ffff */
[----:B------:R-:W-:Y:S01]  /*d5d0*/  LOP3.LUT R38, R29, 0xffff, RZ, 0xc0, !PT ;  /* 0x0000ffff1d267812 */ /* 0x000fe200078ec0ff */
[----:B------:R-:W-:Y:S01]  /*d5e0*/  IMAD.MOV.U32 R75, RZ, RZ, RZ ;  /* 0x000000ffff4b7224 */ /* 0x000fe200078e00ff */
        /* <DEDUP_REMOVED lines=27> */
[----:B------:R0:W-:Y:S01]  /*d7a0*/  STL.64 [R1+0x20], R20 ;  /* 0x0000201401007387 */ /* 0x0001e20000100a00 */
[----:B------:R-:W-:Y:S02]  /*d7b0*/  ISETP.GE.AND P0, PT, R33, 0x4, PT ;  /* 0x000000042100780c */ /* 0x000fe40003f06270 */
[----:B------:R-:W-:Y:S01]  /*d7c0*/  LOP3.LUT R72, R32, 0x3, RZ, 0xc0, !PT ;  /* 0x0000000320487812 */ /* 0x000fe200078ec0ff */
[----:B------:R0:W-:Y:S10]  /*d7d0*/  STL.64 [R1+0x10], R22 ;  /* 0x0000101601007387 */ /* 0x0001f40000100a00 */
[----:B------:R-:W-:Y:S05]  /*d7e0*/  @!P0 BRA `(.L_x_220) ;  /* 0x0000000400688947 */ /* 0x000fea0003800000 */
[----:B------:R-:W-:Y:S01]  /*d7f0*/  LOP3.LUT R75, R32, 0x7ffffffc, RZ, 0xc0, !PT ;  /* 0x7ffffffc204b7812 */ /* 0x000fe200078ec0ff */
[----:B------:R-:W-:-:S03]  /*d800*/  IMAD.MOV.U32 R78, RZ, RZ, RZ ;  /* 0x000000ffff4e7224 */ /* 0x000fc600078e00ff */
[----:B------:R-:W-:-:S13]  /*d810*/  ISETP.GT.AND P0, PT, R75, RZ, PT ;  /* 0x000000ff4b00720c */ /* 0x000fda0003f04270 */
[----:B------:R-:W-:Y:S05]  /*d820*/  @!P0 BRA `(.L_x_221) ;  /* 0x0000000400288947 */ /* 0x000fea0003800000 */
[----:B0-----:R-:W-:Y:S01]  /*d830*/  IMAD.IADD R20, R75, 0x1, -R78 ;  /* 0x000000014b147824 */ /* 0x001fe200078e0a4e */
[----:B------:R-:W-:-:S04]  /*d840*/  PLOP3.LUT P0, PT, PT, PT, PT, 0x80, 0x8 ;  /* 0x000000000008781c */ /* 0x000fc80003f0f070 */
[----:B------:R-:W-:-:S13]  /*d850*/  ISETP.GT.AND P2, PT, R20, 0xc, PT ;  /* 0x0000000c1400780c */ /* 0x000fda0003f44270 */
[----:B------:R-:W-:Y:S05]  /*d860*/  @!P2 BRA `(.L_x_222) ;  /* 0x0000000000b0a947 */ /* 0x000fea0003800000 */
[----:B------:R-:W-:Y:S01]  /*d870*/  PLOP3.LUT P0, PT, PT, PT, PT, 0x8, 0x80 ;  /* 0x000000000080781c */ /* 0x000fe20003f0e170 */
[----:B------:R-:W-:-:S12]  /*d880*/  VIADD R77, R75, 0xfffffff4 ;  /* 0xfffffff44b4d7836 */ /* 0x000fd80000000000 */
.L_x_223:
[----:B0-----:R-:W-:-:S05]  /*d890*/  LEA R79, R78, UR35, 0x4 ;  /* 0x000000234e4f7c11 */ /* 0x001fca000f8e20ff */
[----:B------:R-:W2:Y:S04]  /*d8a0*/  LDL.128 R20, [R79] ;  /* 0x000000004f147983 */ /* 0x000ea80000100c00 */
[----:B------:R-:W3:Y:S04]  /*d8b0*/  LDL.128 R24, [R79+0x10] ;  /* 0x000010004f187983 */ /* 0x000ee80000100c00 */
[----:B------:R-:W4:Y:S04]  /*d8c0*/  LDL.128 R28, [R79+0x20] ;  /* 0x000020004f1c7983 */ /* 0x000f280000100c00 */
[----:B------:R-:W5:Y:S01]  /*d8d0*/  LDL.128 R32, [R79+0x30] ;  /* 0x000030004f207983 */ /* 0x000f620000100c00 */
[----:B------:R-:W-:-:S05]  /*d8e0*/  VIADD R36, R78, 0x4 ;  /* 0x000000044e247836 */ /* 0x000fca0000000000 */
[----:B------:R-:W-:Y:S01]  /*d8f0*/  LEA R80, R36, UR35, 0x4 ;  /* 0x0000002324507c11 */ /* 0x000fe2000f8e20ff */
[----:B--2---:R0:W-:Y:S04]  /*d900*/  STL.128 [R79+0x40], R20 ;  /* 0x000040144f007387 */ /* 0x0041e80000100c00 */
[----:B---3--:R1:W-:Y:S04]  /*d910*/  STL.128 [R79+0x50], R24 ;  /* 0x000050184f007387 */ /* 0x0083e80000100c00 */
[----:B----4-:R2:W-:Y:S04]  /*d920*/  STL.128 [R79+0x60], R28 ;  /* 0x0000601c4f007387 */ /* 0x0105e80000100c00 */
[----:B-----5:R3:W-:Y:S04]  /*d930*/  STL.128 [R79+0x70], R32 ;  /* 0x000070204f007387 */ /* 0x0207e80000100c00 */
[----:B------:R-:W4:Y:S04]  /*d940*/  LDL.128 R36, [R80] ;  /* 0x0000000050247983 */ /* 0x000f280000100c00 */
[----:B------:R-:W5:Y:S04]  /*d950*/  LDL.128 R40, [R80+0x10] ;  /* 0x0000100050287983 */ /* 0x000f680000100c00 */
[----:B------:R-:W2:Y:S04]  /*d960*/  LDL.128 R44, [R80+0x20] ;  /* 0x00002000502c7983 */ /* 0x000ea80000100c00 */
[----:B------:R-:W3:Y:S01]  /*d970*/  LDL.128 R48, [R80+0x30] ;  /* 0x0000300050307983 */ /* 0x000ee20000100c00 */
[----:B------:R-:W-:-:S05]  /*d980*/  VIADD R81, R78, 0x8 ;  /* 0x000000084e517836 */ /* 0x000fca0000000000 */
[----:B------:R-:W-:Y:S01]  /*d990*/  LEA R81, R81, UR35, 0x4 ;  /* 0x0000002351517c11 */ /* 0x000fe2000f8e20ff */
[----:B----4-:R4:W-:Y:S04]  /*d9a0*/  STL.128 [R80+0x40], R36 ;  /* 0x0000402450007387 */ /* 0x0109e80000100c00 */
[----:B-----5:R5:W-:Y:S04]  /*d9b0*/  STL.128 [R80+0x50], R40 ;  /* 0x0000502850007387 */ /* 0x020be80000100c00 */
[----:B--2---:R2:W-:Y:S04]  /*d9c0*/  STL.128 [R80+0x60], R44 ;  /* 0x0000602c50007387 */ /* 0x0045e80000100c00 */
[----:B---3--:R3:W-:Y:S04]  /*d9d0*/  STL.128 [R80+0x70], R48 ;  /* 0x0000703050007387 */ /* 0x0087e80000100c00 */
[----:B0-----:R-:W4:Y:S04]  /*d9e0*/  LDL.128 R20, [R81] ;  /* 0x0000000051147983 */ /* 0x001f280000100c00 */
[----:B-1----:R-:W5:Y:S04]  /*d9f0*/  LDL.128 R24, [R81+0x10] ;  /* 0x0000100051187983 */ /* 0x002f680000100c00 */
        /* <DEDUP_REMOVED lines=8> */
[----:B------:R-:W2:Y:S04]  /*da80*/  LDL.128 R36, [R79] ;  /* 0x000000004f247983 */ /* 0x000ea80000100c00 */
[----:B------:R-:W3:Y:S04]  /*da90*/  LDL.128 R40, [R79+0x10] ;  /* 0x000010004f287983 */ /* 0x000ee80000100c00 */
[----:B------:R-:W4:Y:S04]  /*daa0*/  LDL.128 R44, [R79+0x20] ;  /* 0x000020004f2c7983 */ /* 0x000f280000100c00 */
[----:B------:R-:W5:Y:S01]  /*dab0*/  LDL.128 R48, [R79+0x30] ;  /* 0x000030004f307983 */ /* 0x000f620000100c00 */
[----:B------:R-:W-:-:S05]  /*dac0*/  VIADD R78, R78, 0x10 ;  /* 0x000000104e4e7836 */ /* 0x000fca0000000000 */
[----:B------:R-:W-:Y:S01]  /*dad0*/  ISETP.GE.AND P2, PT, R78, R77, PT ;  /* 0x0000004d4e00720c */ /* 0x000fe20003f46270 */
[----:B--2---:R0:W-:Y:S04]  /*dae0*/  STL.128 [R79+0x40], R36 ;  /* 0x000040244f007387 */ /* 0x0041e80000100c00 */
[----:B---3--:R0:W-:Y:S04]  /*daf0*/  STL.128 [R79+0x50], R40 ;  /* 0x000050284f007387 */ /* 0x0081e80000100c00 */
[----:B----4-:R0:W-:Y:S04]  /*db00*/  STL.128 [R79+0x60], R44 ;  /* 0x0000602c4f007387 */ /* 0x0101e80000100c00 */
[----:B-----5:R0:W-:Y:S01]  /*db10*/  STL.128 [R79+0x70], R48 ;  /* 0x000070304f007387 */ /* 0x0201e20000100c00 */
[----:B------:R-:W-:Y:S05]  /*db20*/  @!P2 BRA `(.L_x_223) ;  /* 0xfffffffc0058a947 */ /* 0x000fea000383ffff */
.L_x_222:
[----:B0-----:R-:W-:-:S05]  /*db30*/  IMAD.IADD R20, R75, 0x1, -R78 ;  /* 0x000000014b147824 */ /* 0x001fca00078e0a4e */
[----:B------:R-:W-:-:S13]  /*db40*/  ISETP.GT.AND P2, PT, R20, 0x4, PT ;  /* 0x000000041400780c */ /* 0x000fda0003f44270 */
[----:B------:R-:W-:Y:S05]  /*db50*/  @!P2 BRA `(.L_x_224) ;  /* 0x000000000054a947 */ /* 0x000fea0003800000 */
[----:B------:R-:W-:-:S05]  /*db60*/  LEA R77, R78, UR35, 0x4 ;  /* 0x000000234e4d7c11 */ /* 0x000fca000f8e20ff */
        /* <DEDUP_REMOVED lines=10> */
[----:B------:R-:W2:Y:S04]  /*dc10*/  LDL.128 R36, [R79] ;  /* 0x000000004f247983 */ /* 0x000ea80000100c00 */
[----:B------:R-:W3:Y:S04]  /*dc20*/  LDL.128 R40, [R79+0x10] ;  /* 0x000010004f287983 */ /* 0x000ee80000100c00 */
[----:B------:R-:W4:Y:S04]  /*dc30*/  LDL.128 R44, [R79+0x20] ;  /* 0x000020004f2c7983 */ /* 0x000f280000100c00 */
[----:B------:R-:W5:Y:S01]  /*dc40*/  LDL.128 R48, [R79+0x30] ;  /* 0x000030004f307983 */ /* 0x000f620000100c00 */
[----:B------:R-:W-:Y:S01]  /*dc50*/  PLOP3.LUT P0, PT, PT, PT, PT, 0x8, 0x80 ;  /* 0x000000000080781c */ /* 0x000fe20003f0e170 */
[----:B------:R-:W-:-:S02]  /*dc60*/  VIADD R78, R78, 0x8 ;  /* 0x000000084e4e7836 */ /* 0x000fc40000000000 */
[----:B--2---:R0:W-:Y:S04]  /*dc70*/  STL.128 [R79+0x40], R36 ;  /* 0x000040244f007387 */ /* 0x0041e80000100c00 */
[----:B---3--:R0:W-:Y:S04]  /*dc80*/  STL.128 [R79+0x50], R40 ;  /* 0x000050284f007387 */ /* 0x0081e80000100c00 */
[----:B----4-:R0:W-:Y:S04]  /*dc90*/  STL.128 [R79+0x60], R44 ;  /* 0x0000602c4f007387 */ /* 0x0101e80000100c00 */
[----:B-----5:R0:W-:Y:S02]  /*dca0*/  STL.128 [R79+0x70], R48 ;  /* 0x000070304f007387 */ /* 0x0201e40000100c00 */
.L_x_224:
[----:B------:R-:W-:-:S13]  /*dcb0*/  ISETP.EQ.AND P2, PT, R78, R75, PT ;  /* 0x0000004b4e00720c */ /* 0x000fda0003f42270 */
[----:B------:R-:W-:Y:S05]  /*dcc0*/  @!P0 BRA P2, `(.L_x_220) ;  /* 0x0000000000308947 */ /* 0x000fea0001000000 */
.L_x_221:
[----:B01----:R-:W-:-:S05]  /*dcd0*/  LEA R36, R78, UR35, 0x4 ;  /* 0x000000234e247c11 */ /* 0x003fca000f8e20ff */
[----:B------:R-:W2:Y:S04]  /*dce0*/  LDL.128 R20, [R36] ;  /* 0x0000000024147983 */ /* 0x000ea80000100c00 */
[----:B------:R-:W3:Y:S04]  /*dcf0*/  LDL.128 R24, [R36+0x10] ;  /* 0x0000100024187983 */ /* 0x000ee80000100c00 */
[----:B------:R-:W4:Y:S04]  /*dd00*/  LDL.128 R28, [R36+0x20] ;  /* 0x00002000241c7983 */ /* 0x000f280000100c00 */
[----:B------:R-:W5:Y:S01]  /*dd10*/  LDL.128 R32, [R36+0x30] ;  /* 0x0000300024207983 */ /* 0x000f620000100c00 */
[----:B------:R-:W-:-:S05]  /*dd20*/  VIADD R78, R78, 0x4 ;  /* 0x000000044e4e7836 */ /* 0x000fca0000000000 */
[----:B------:R-:W-:Y:S01]  /*dd30*/  ISETP.NE.AND P0, PT, R78, R75, PT ;  /* 0x0000004b4e00720c */ /* 0x000fe20003f05270 */
[----:B--2---:R1:W-:Y:S04]  /*dd40*/  STL.128 [R36+0x40], R20 ;  /* 0x0000401424007387 */ /* 0x0043e80000100c00 */
[----:B---3--:R1:W-:Y:S04]  /*dd50*/  STL.128 [R36+0x50], R24 ;  /* 0x0000501824007387 */ /* 0x0083e80000100c00 */
[----:B----4-:R1:W-:Y:S04]  /*dd60*/  STL.128 [R36+0x60], R28 ;  /* 0x0000601c24007387 */ /* 0x0103e80000100c00 */
[----:B-----5:R1:W-:Y:S01]  /*dd70*/  STL.128 [R36+0x70], R32 ;  /* 0x0000702024007387 */ /* 0x0203e20000100c00 */
[----:B------:R-:W-:Y:S05]  /*dd80*/  @P0 BRA `(.L_x_221) ;  /* 0xfffffffc00d00947 */ /* 0x000fea000383ffff */
.L_x_220:
[----:B------:R-:W-:-:S13]  /*dd90*/  ISETP.NE.AND P0, PT, R72, RZ, PT ;  /* 0x000000ff4800720c */ /* 0x000fda0003f05270 */
[----:B------:R-:W-:Y:S05]  /*dda0*/  @!P0 BRA `(.L_x_200) ;  /* 0x0000000000288947 */ /* 0x000fea0003800000 */
[----:B------:R-:W-:-:S05]  /*ddb0*/  LEA R75, R75, UR35, 0x4 ;  /* 0x000000234b4b7c11 */ /* 0x000fca000f8e20ff */
[----:B01----:R-:W2:Y:S01]  /*ddc0*/  LDL.128 R20, [R75] ;  /* 0x000000004b147983 */ /* 0x003ea20000100c00 */
[----:B------:R-:W-:-:S03]  /*ddd0*/  ISETP.NE.AND P0, PT, R72, 0x1, PT ;  /* 0x000000014800780c */ /* 0x000fc60003f05270 */
[----:B--2---:R3:W-:Y:S10]  /*dde0*/  STL.128 [R75+0x40], R20 ;  /* 0x000040144b007387 */ /* 0x0047f40000100c00 */
[----:B------:R-:W-:Y:S05]  /*ddf0*/  @!P0 BRA `(.L_x_200) ;  /* 0x0000000000148947 */ /* 0x000fea0003800000 */
[----:B------:R-:W-:Y:S01]  /*de00*/  ISETP.NE.AND P0, PT, R72, 0x2, PT ;  /* 0x000000024800780c */ /* 0x000fe20003f05270 */
[----:B---3--:R-:W2:-:S12]  /*de10*/  LDL.128 R20, [R75+0x10] ;  /* 0x000010004b147983 */ /* 0x008e980000100c00 */
[----:B------:R-:W3:Y:S04]  /*de20*/  @P0 LDL.128 R24, [R75+0x20] ;  /* 0x000020004b180983 */ /* 0x000ee80000100c00 */
[----:B--2---:R4:W-:Y:S04]  /*de30*/  STL.128 [R75+0x50], R20 ;  /* 0x000050144b007387 */ /* 0x0049e80000100c00 */
[----:B---3--:R4:W-:Y:S02]  /*de40*/  @P0 STL.128 [R75+0x60], R24 ;  /* 0x000060184b000387 */ /* 0x0089e40000100c00 */
.L_x_200:
[----:B------:R-:W5:Y:S01]  /*de50*/  LDCU.128 UR8, c[0x3][0x340] ;  /* 0x00c06800ff0877ac */ /* 0x000f620008000c00 */
[----:B------:R-:W1:Y:S01]  /*de60*/  LDCU.U8 UR15, c[0x3][0x342] ;  /* 0x00c06840ff0f77ac */ /* 0x000e620008000000 */
[----:B------:R-:W2:Y:S01]  /*de70*/  LDCU.U8 UR6, c[0x3][0x341] ;  /* 0x00c06820ff0677ac */ /* 0x000ea20008000000 */
[----:B------:R-:W0:Y:S01]  /*de80*/  LDCU.U8 UR17, c[0x3][0x343] ;  /* 0x00c06860ff1177ac */ /* 0x000e220008000000 */
[----:B------:R-:W3:Y:S01]  /*de90*/  LDCU.U8 UR22, c[0x3][0x345] ;  /* 0x00c068a0ff1677ac */ /* 0x000ee20008000000 */
[----:B------:R-:W4:Y:S01]  /*dea0*/  LDCU.U8 UR24, c[0x3][0x346] ;  /* 0x00c068c0ff1877ac */ /* 0x000f220008000000 */
[----:B------:R-:W4:Y:S01]  /*deb0*/  LDCU.U8 UR26, c[0x3][0x347] ;  /* 0x00c068e0ff1a77ac */ /* 0x000f220008000000 */
[----:B------:R-:W4:Y:S01]  /*dec0*/  LDCU.U8 UR29, c[0x3][0x349] ;  /* 0x00c06920ff1d77ac */ /* 0x000f220008000000 */
[----:B------:R-:W4:Y:S01]  /*ded0*/  LDCU.U8 UR31, c[0x3][0x34a] ;  /* 0x00c06940ff1f77ac */ /* 0x000f220008000000 */
[----:B------:R-:W4:Y:S01]  /*dee0*/  LDCU.U8 UR33, c[0x3][0x34b] ;  /* 0x00c06960ff2177ac */ /* 0x000f220008000000 */
[----:B------:R-:W4:Y:S01]  /*def0*/  LDCU.U8 UR46, c[0x3][0x34e] ;  /* 0x00c069c0ff2e77ac */ /* 0x000f220008000000 */
[----:B------:R-:W4:Y:S01]  /*df00*/  LDCU.U8 UR48, c[0x3][0x34f] ;  /* 0x00c069e0ff3077ac */ /* 0x000f220008000000 */
[----:B------:R-:W4:Y:S01]  /*df10*/  LDCU.U8 UR44, c[0x3][0x34d] ;  /* 0x00c069a0ff2c77ac */ /* 0x000f220008000000 */
[----:B-----5:R-:W-:-:S02]  /*df20*/  ULOP3.LUT UR21, UR9, 0xff, URZ, 0xc0, !UPT ;  /* 0x000000ff09157892 */ /* 0x020fc4000f8ec0ff */
[----:B------:R-:W-:Y:S02]  /*df30*/  ULOP3.LUT UR28, UR10, 0xff, URZ, 0xc0, !UPT ;  /* 0x000000ff0a1c7892 */ /* 0x000fe4000f8ec0ff */
[----:B-1----:R-:W-:Y:S02]  /*df40*/  ULOP3.LUT UR16, UR15, 0xfc, URZ, 0xc0, !UPT ;  /* 0x000000fc0f107892 */ /* 0x002fe4000f8ec0ff */
[----:B--2---:R-:W-:Y:S02]  /*df50*/  ULOP3.LUT UR9, UR6, 0xfc, URZ, 0xc0, !UPT ;  /* 0x000000fc06097892 */ /* 0x004fe4000f8ec0ff */
[----:B------:R-:W-:Y:S02]  /*df60*/  ULOP3.LUT UR10, UR6, 0x3, URZ, 0xc0, !UPT ;  /* 0x00000003060a7892 */ /* 0x000fe4000f8ec0ff */
[----:B------:R-:W-:Y:S02]  /*df70*/  ULOP3.LUT UR15, UR15, 0x3, URZ, 0xc0, !UPT ;  /* 0x000000030f0f7892 */ /* 0x000fe4000f8ec0ff */
[----:B------:R-:W-:-:S02]  /*df80*/  UIADD3 UR9, UPT, UPT, UR10, UR38, UR9 ;  /* 0x000000260a097290 */ /* 0x000fc4000fffe009 */
[----:B------:R-:W-:Y:S02]  /*df90*/  UIADD3 UR15, UPT, UPT, UR15, UR38, UR16 ;  /* 0x000000260f0f7290 */ /* 0x000fe4000fffe010 */
[----:B0-----:R-:W-:Y:S02]  /*dfa0*/  ULOP3.LUT UR20, UR17, 0xfc, URZ, 0xc0, !UPT ;  /* 0x000000fc11147892 */ /* 0x001fe4000f8ec0ff */
[----:B---3--:R-:W-:Y:S02]  /*dfb0*/  ULOP3.LUT UR23, UR22, 0xfc, URZ, 0xc0, !UPT ;  /* 0x000000fc16177892 */ /* 0x008fe4000f8ec0ff */
[----:B----4-:R-:W-:Y:S01]  /*dfc0*/  ULOP3.LUT UR25, UR24, 0xfc, URZ, 0xc0, !UPT ;  /* 0x000000fc18197892 */ /* 0x010fe2000f8ec0ff */
[----:B------:R-:W2:Y:S01]  /*dfd0*/  LDL.U8 R21, [UR9] ;  /* 0x00000009ff157983 */ /* 0x000ea20008100000 */
[----:B------:R-:W-:Y:S02]  /*dfe0*/  ULOP3.LUT UR27, UR26, 0xfc, URZ, 0xc0, !UPT ;  /* 0x000000fc1a1b7892 */ /* 0x000fe4000f8ec0ff */
[----:B------:R-:W-:Y:S01]  /*dff0*/  ULOP3.LUT UR30, UR29, 0xfc, URZ, 0xc0, !UPT ;  /* 0x000000fc1d1e7892 */ /* 0x000fe2000f8ec0ff */
[----:B------:R-:W3:Y:S01]  /*e000*/  LDL.U8 R22, [UR15] ;  /* 0x0000000fff167983 */ /* 0x000ee20008100000 */
        /* <DEDUP_REMOVED lines=18> */
[----:B------:R-:W-:-:S02]  /*e130*/  UIADD3 UR17, UPT, UPT, UR17, UR38, UR20 ;  /* 0x0000002611117290 */ /* 0x000fc4000fffe014 */
[----:B------:R-:W-:Y:S02]  /*e140*/  UIADD3 UR22, UPT, UPT, UR22, UR38, UR23 ;  /* 0x0000002616167290 */ /* 0x000fe4000fffe017 */
[----:B------:R-:W-:Y:S02]  /*e150*/  UIADD3 UR24, UPT, UPT, UR24, UR38, UR25 ;  /* 0x0000002618187290 */ /* 0x000fe4000fffe019 */
[----:B------:R-:W-:Y:S02]  /*e160*/  UIADD3 UR26, UPT, UPT, UR26, UR38, UR27 ;  /* 0x000000261a1a7290 */ /* 0x000fe4000fffe01b */
[----:B------:R-:W-:Y:S01]  /*e170*/  UIADD3 UR29, UPT, UPT, UR29, UR38, UR30 ;  /* 0x000000261d1d7290 */ /* 0x000fe2000fffe01e */
[----:B------:R-:W4:Y:S01]  /*e180*/  LDL.U8 R23, [UR17] ;  /* 0x00000011ff177983 */ /* 0x000f220008100000 */
[----:B------:R-:W-:Y:S02]  /*e190*/  UIADD3 UR31, UPT, UPT, UR31, UR38, UR32 ;  /* 0x000000261f1f7290 */ /* 0x000fe4000fffe020 */
[----:B------:R-:W-:Y:S01]  /*e1a0*/  UIADD3 UR33, UPT, UPT, UR33, UR38, UR34 ;  /* 0x0000002621217290 */ /* 0x000fe2000fffe022 */
[----:B------:R-:W5:Y:S01]  /*e1b0*/  LDL.U8 R25, [UR22] ;  /* 0x00000016ff197983 */ /* 0x000f620008100000 */
[----:B------:R-:W-:-:S02]  /*e1c0*/  UIADD3 UR10, UPT, UPT, UR21, UR38, UR10 ;  /* 0x00000026150a7290 */ /* 0x000fc4000fffe00a */
[----:B------:R-:W-:Y:S01]  /*e1d0*/  UIADD3 UR16, UPT, UPT, UR28, UR38, UR16 ;  /* 0x000000261c107290 */ /* 0x000fe2000fffe010 */
[----:B------:R-:W5:Y:S01]  /*e1e0*/  LDL.U8 R28, [UR29] ;  /* 0x0000001dff1c7983 */ /* 0x000f620008100000 */
[----:B------:R-:W-:Y:S02]  /*e1f0*/  ULOP3.LUT UR45, UR44, 0xfc, URZ, 0xc0, !UPT ;  /* 0x000000fc2c2d7892 */ /* 0x000fe4000f8ec0ff */
[----:B------:R-:W-:Y:S01]  /*e200*/  ULOP3.LUT UR48, UR48, 0x3, URZ, 0xc0, !UPT ;  /* 0x0000000330307892 */ /* 0x000fe2000f8ec0ff */
[----:B------:R-:W2:Y:S01]  /*e210*/  LDL.U8 R26, [UR24] ;  /* 0x00000018ff1a7983 */ /* 0x000ea20008100000 */
[----:B------:R-:W-:Y:S02]  /*e220*/  ULOP3.LUT UR6, UR8, 0xfc, URZ, 0xc0, !UPT ;  /* 0x000000fc08067892 */ /* 0x000fe4000f8ec0ff */
[----:B------:R-:W-:Y:S01]  /*e230*/  ULOP3.LUT UR20, UR11, 0xfc, URZ, 0xc0, !UPT ;  /* 0x000000fc0b147892 */ /* 0x000fe2000f8ec0ff */
[----:B------:R-:W3:Y:S01]  /*e240*/  LDL.U8 R24, [UR10] ;  /* 0x0000000aff187983 */ /* 0x000ee20008100000 */
[----:B------:R-:W-:-:S02]  /*e250*/  ULOP3.LUT UR44, UR44, 0x3, URZ, 0xc0, !UPT ;  /* 0x000000032c2c7892 */ /* 0x000fc4000f8ec0ff */
[----:B------:R-:W-:Y:S01]  /*e260*/  ULOP3.LUT UR8, UR8, 0x3, URZ, 0xc0, !UPT ;  /* 0x0000000308087892 */ /* 0x000fe2000f8ec0ff */
[----:B------:R-:W3:Y:S01]  /*e270*/  LDL.U8 R29, [UR16] ;  /* 0x00000010ff1d7983 */ /* 0x000ee20008100000 */
[----:B------:R-:W-:Y:S02]  /*e280*/  ULOP3.LUT UR11, UR11, 0x3, URZ, 0xc0, !UPT ;  /* 0x000000030b0b7892 */ /* 0x000fe4000f8ec0ff */
[----:B------:R-:W-:Y:S01]  /*e290*/  UIADD3 UR46, UPT, UPT, UR46, UR38, UR47 ;  /* 0x000000262e2e7290 */ /* 0x000fe2000fffe02f */
[----:B------:R-:W2:Y:S01]  /*e2a0*/  LDL.U8 R31, [UR31] ;  /* 0x0000001fff1f7983 */ /* 0x000ea20008100000 */
[----:B------:R-:W-:Y:S02]  /*e2b0*/  UIADD3 UR48, UPT, UPT, UR48, UR38, UR49 ;  /* 0x0000002630307290 */ /* 0x000fe4000fffe031 */
[----:B------:R-:W-:Y:S01]  /*e2c0*/  UIADD3 UR44, UPT, UPT, UR44, UR38, UR45 ;  /* 0x000000262c2c7290 */ /* 0x000fe2000fffe02d */
[----:B------:R-:W4:Y:S01]  /*e2d0*/  LDL.U8 R27, [UR26] ;  /* 0x0000001aff1b7983 */ /* 0x000f220008100000 */
[----:B------:R-:W-:-:S02]  /*e2e0*/  UIADD3 UR6, UPT, UPT, UR8, UR38, UR6 ;  /* 0x0000002608067290 */ /* 0x000fc4000fffe006 */
[----:B------:R-:W-:Y:S01]  /*e2f0*/  UIADD3 UR11, UPT, UPT, UR11, UR38, UR20 ;  /* 0x000000260b0b7290 */ /* 0x000fe2000fffe014 */
[----:B------:R-:W4:Y:S04]  /*e300*/  LDL.U8 R30, [UR33] ;  /* 0x00000021ff1e7983 */ /* 0x000f280008100000 */
[----:B------:R-:W4:Y:S04]  /*e310*/  LDL.U8 R34, [UR46] ;  /* 0x0000002eff227983 */ /* 0x000f280008100000 */
[----:B------:R-:W4:Y:S04]  /*e320*/  LDL.U8 R35, [UR48] ;  /* 0x00000030ff237983 */ /* 0x000f280008100000 */
[----:B------:R-:W4:Y:S01]  /*e330*/  LDL.U8 R20, [UR6] ;  /* 0x00000006ff147983 */ /* 0x000f220008100000 */
[----:B------:R-:W0:Y:S03]  /*e340*/  LDCU UR6, c[0x3][0x9c] ;  /* 0x00c01380ff0677ac */ /* 0x000e260008000800 */
[----:B------:R-:W4:Y:S04]  /*e350*/  LDL.U8 R32, [UR11] ;  /* 0x0000000bff207983 */ /* 0x000f280008100000 */
[----:B------:R-:W4:Y:S01]  /*e360*/  LDL.U8 R33, [UR44] ;  /* 0x0000002cff217983 */ /* 0x000f220008100000 */
[----:B------:R-:W-:-:S05]  /*e370*/  VIADD R73, R73, 0x1 ;  /* 0x0000000149497836 */ /* 0x000fca0000000000 */
[----:B0-----:R-:W-:Y:S02]  /*e380*/  ISETP.NE.AND P0, PT, R73, UR6, PT ;  /* 0x0000000649007c0c */ /* 0x001fe4000bf05270 */
[----:B-----5:R-:W-:Y:S02]  /*e390*/  LOP3.LUT R25, R25, R28, RZ, 0x3c, !PT ;  /* 0x0000001c19197212 */ /* 0x020fe400078e3cff */
[----:B---3--:R-:W-:Y:S02]  /*e3a0*/  LOP3.LUT R24, R24, R29, RZ, 0x3c, !PT ;  /* 0x0000001d18187212 */ /* 0x008fe400078e3cff */
[----:B--2---:R-:W-:Y:S02]  /*e3b0*/  LOP3.LUT R26, R26, R31, RZ, 0x3c, !PT ;  /* 0x0000001f1a1a7212 */ /* 0x004fe400078e3cff */
[----:B------:R-:W-:Y:S02]  /*e3c0*/  PRMT R25, R24, 0x3340, R25 ;  /* 0x0000334018197816 */ /* 0x000fe40000000019 */
[----:B----4-:R-:W-:-:S02]  /*e3d0*/  LOP3.LUT R27, R27, R30, RZ, 0x3c, !PT ;  /* 0x0000001e1b1b7212 */ /* 0x010fc400078e3cff */
[----:B------:R-:W-:Y:S02]  /*e3e0*/  LOP3.LUT R24, R30, R23, RZ, 0x3c, !PT ;  /* 0x000000171e187212 */ /* 0x000fe400078e3cff */
[----:B------:R-:W-:Y:S02]  /*e3f0*/  LOP3.LUT R34, R34, R31, R22, 0x96, !PT ;  /* 0x0000001f22227212 */ /* 0x000fe400078e9616 */
[----:B------:R-:W-:Y:S02]  /*e400*/  PRMT R26, R26, 0x3340, R27 ;  /* 0x000033401a1a7816 */ /* 0x000fe4000000001b */
        /* <DEDUP_REMOVED lines=19> */
.L_x_195:
[----:B------:R-:W5:Y:S02]  /*e540*/  LDCU UR7, c[0x3][UR12] ;  /* 0x00c000000c0777ac */ /* 0x000f640008000800 */
[----:B-----5:R-:W-:-:S09]  /*e550*/  UISETP.NE.AND UP3, UPT, UR7, 0x40, UPT ;  /* 0x000000400700788c */ /* 0x020fd2000bf65270 */
[----:B------:R-:W-:Y:S05]  /*e560*/  BRA.U UP3, `(.L_x_226) ;  /* 0x0000000103c87547 */ /* 0x000fea000b800000 */
[----:B-1----:R-:W5:Y:S04]  /*e570*/  LDL.64 R24, [R1+0x38] ;  /* 0x0000380001187983 */ /* 0x002f680000100a00 */
[----:B------:R-:W5:Y:S04]  /*e580*/  LDL.U16 R29, [R1+0x32] ;  /* 0x00003200011d7983 */ /* 0x000f680000100400 */
[----:B------:R-:W5:Y:S04]  /*e590*/  LDL R31, [R1+0x34] ;  /* 0x00003400011f7983 */ /* 0x000f680000100800 */
[----:B0-234-:R-:W2:Y:S01]  /*e5a0*/  LDL.U8 R20, [R1+0x31] ;  /* 0x0000310001147983 */ /* 0x01dea20000100000 */
[----:B-----5:R-:W-:-:S02]  /*e5b0*/  PRMT R21, R25, 0x7773, RZ ;  /* 0x0000777319157816 */ /* 0x020fc400000000ff */
        /* <DEDUP_REMOVED lines=11> */
[----:B------:R-:W-:Y:S01]  /*e670*/  PRMT R22, R29, 0x7770, RZ ;  /* 0x000077701d167816 */ /* 0x000fe200000000ff */
[----:B------:R-:W-:Y:S01]  /*e680*/  IMAD R30, R25, 0x10, R30 ;  /* 0x00000010191e7824 */ /* 0x000fe200078e021e */
[----:B------:R-:W-:Y:S01]  /*e690*/  PRMT R29, R29, 0x7771, RZ ;  /* 0x000077711d1d7816 */ /* 0x000fe200000000ff */
[----:B------:R-:W-:Y:S01]  /*e6a0*/  IMAD R25, R24, 0x10, R23 ;  /* 0x0000001018197824 */ /* 0x000fe200078e0217 */
[----:B------:R-:W-:-:S02]  /*e6b0*/  PRMT R23, R31, 0x7771, RZ ;  /* 0x000077711f177816 */ /* 0x000fc400000000ff */
[C---:B------:R-:W-:Y:S02]  /*e6c0*/  PRMT R24, R31.reuse, 0x7773, RZ ;  /* 0x000077731f187816 */ /* 0x040fe400000000ff */
[----:B--2---:R-:W-:Y:S02]  /*e6d0*/  LOP3.LUT R21, R20, 0xf, RZ, 0xc0, !PT ;  /* 0x0000000f14157812 */ /* 0x004fe400078ec0ff */
        /* <DEDUP_REMOVED lines=27> */
.L_x_226:
[----:B01234-:R-:W-:-:S05]  /*e890*/  IMAD.U32 R20, RZ, RZ, UR7 ;  /* 0x00000007ff147e24 */ /* 0x01ffca000f8e00ff */
        /* <DEDUP_REMOVED lines=13> */
.L_x_227:
[----:B01----:R-:W-:-:S05]  /*e970*/  IMAD.U32 R20, RZ, RZ, UR7 ;  /* 0x00000007ff147e24 */ /* 0x003fca000f8e00ff */
[----:B------:R-:W-:-:S13]  /*e980*/  ISETP.GT.AND P0, PT, R20, 0x7, PT ;  /* 0x000000071400780c */ /* 0x000fda0003f04270 */
[----:B------:R-:W-:Y:S05]  /*e990*/  @!P0 BRA `(.L_x_228) ;  /* 0x0000000c007c8947 */ /* 0x000fea0003800000 */
[----:B------:R-:W-:-:S05]  /*e9a0*/  IMAD.U32 R20, RZ, RZ, UR7 ;  /* 0x00000007ff147e24 */ /* 0x000fca000f8e00ff */
[----:B------:R-:W-:-:S04]  /*e9b0*/  SHF.R.S32.HI R20, RZ, 0x3, R20 ;  /* 0x00000003ff147819 */ /* 0x000fc80000011414 */
[C---:B------:R-:W-:Y:S02]  /*e9c0*/  ISETP.GE.AND P2, PT, R20.reuse, 0x4, PT ;  /* 0x000000041400780c */ /* 0x040fe40003f46270 */
[----:B------:R-:W-:Y:S01]  /*e9d0*/  VIMNMX R31, PT, PT, R20, 0x1, !PT ;  /* 0x00000001141f7848 */ /* 0x000fe20007fe0100 */
[----:B------:R-:W-:-:S03]  /*e9e0*/  IMAD.MOV.U32 R20, RZ, RZ, RZ ;  /* 0x000000ffff147224 */ /* 0x000fc600078e00ff */
[----:B------:R-:W-:-:S07]  /*e9f0*/  LOP3.LUT R29, R31, 0x3, RZ, 0xc0, !PT ;  /* 0x000000031f1d7812 */ /* 0x000fce00078ec0ff */
[----:B------:R-:W-:Y:S05]  /*ea00*/  @!P2 BRA `(.L_x_229) ;  /* 0x000000000060a947 */ /* 0x000fea0003800000 */
[----:B------:R-:W-:Y:S01]  /*ea10*/  IMAD.MOV.U32 R20, RZ, RZ, RZ ;  /* 0x000000ffff147224 */ /* 0x000fe200078e00ff */
[----:B------:R-:W-:-:S07]  /*ea20*/  LOP3.LUT R33, R31, 0xffffffc, RZ, 0xc0, !PT ;  /* 0x0ffffffc1f217812 */ /* 0x000fce00078ec0ff */
.L_x_230:
[----:B0-----:R-:W-:-:S05]  /*ea30*/  IMAD.IADD R30, R1, 0x1, R20 ;  /* 0x00000001011e7824 */ /* 0x001fca00078e0214 */
[----:B------:R-:W2:Y:S01]  /*ea40*/  LDL R21, [R30+0x70] ;  /* 0x000070001e157983 */ /* 0x000ea20000100800 */
[----:B------:R0:W1:Y:S08]  /*ea50*/  LDC.U8 R25, c[0x3][R20+0x110] ;  /* 0x00c0440014197b82 */ /* 0x0000700000000000 */
[----:B------:R0:W3:Y:S08]  /*ea60*/  LDC.U8 R26, c[0x3][R20+0x111] ;  /* 0x00c04440141a7b82 */ /* 0x0000f00000000000 */
[----:B------:R0:W4:Y:S08]  /*ea70*/  LDC.U8 R27, c[0x3][R20+0x113] ;  /* 0x00c044c0141b7b82 */ /* 0x0001300000000000 */
[----:B------:R0:W5:Y:S02]  /*ea80*/  LDC.U8 R28, c[0x3][R20+0x112] ;  /* 0x00c04480141c7b82 */ /* 0x0001640000000000 */
[----:B0-----:R-:W-:-:S05]  /*ea90*/  VIADD R20, R20, 0x4 ;  /* 0x0000000414147836 */ /* 0x001fca0000000000 */
[----:B------:R-:W-:Y:S02]  /*eaa0*/  ISETP.NE.AND P0, PT, R20, R33, PT ;  /* 0x000000211400720c */ /* 0x000fe40003f05270 */
[C---:B--2---:R-:W-:Y:S02]  /*eab0*/  PRMT R22, R21.reuse, 0x7770, RZ ;  /* 0x0000777015167816 */ /* 0x044fe400000000ff */
[C---:B------:R-:W-:Y:S02]  /*eac0*/  PRMT R23, R21.reuse, 0x7771, RZ ;  /* 0x0000777115177816 */ /* 0x040fe400000000ff */
[C---:B------:R-:W-:Y:S02]  /*ead0*/  PRMT R24, R21.reuse, 0x7773, RZ ;  /* 0x0000777315187816 */ /* 0x040fe400000000ff */
[----:B------:R-:W-:Y:S02]  /*eae0*/  PRMT R21, R21, 0x7772, RZ ;  /* 0x0000777215157816 */ /* 0x000fe400000000ff */
[----:B-1----:R-:W-:-:S02]  /*eaf0*/  LOP3.LUT R22, R25, 0xffff, R22, 0x48, !PT ;  /* 0x0000ffff19167812 */ /* 0x002fc400078e4816 */
[----:B---3--:R-:W-:Y:S02]  /*eb00*/  LOP3.LUT R23, R26, 0xffff, R23, 0x48, !PT ;  /* 0x0000ffff1a177812 */ /* 0x008fe400078e4817 */
[----:B----4-:R-:W-:Y:S02]  /*eb10*/  LOP3.LUT R24, R27, 0xffff, R24, 0x48, !PT ;  /* 0x0000ffff1b187812 */ /* 0x010fe400078e4818 */
[----:B-----5:R-:W-:Y:S02]  /*eb20*/  LOP3.LUT R21, R28, 0xffff, R21, 0x48, !PT ;  /* 0x0000ffff1c157812 */ /* 0x020fe400078e4815 */
[----:B------:R-:W-:Y:S02]  /*eb30*/  PRMT R22, R22, 0x3340, R23 ;  /* 0x0000334016167816 */ /* 0x000fe40000000017 */
[----:B------:R-:W-:-:S04]  /*eb40*/  PRMT R21, R21, 0x3340, R24 ;  /* 0x0000334015157816 */ /* 0x000fc80000000018 */
[----:B------:R-:W-:-:S05]  /*eb50*/  PRMT R21, R22, 0x5410, R21 ;  /* 0x0000541016157816 */ /* 0x000fca0000000015 */
[----:B------:R0:W-:Y:S01]  /*eb60*/  STL [R30+0x90], R21 ;  /* 0x000090151e007387 */ /* 0x0001e20000100800 */
[----:B------:R-:W-:Y:S05]  /*eb70*/  @P0 BRA `(.L_x_230) ;  /* 0xfffffffc00ac0947 */ /* 0x000fea000383ffff */
[----:B------:R-:W-:-:S07]  /*eb80*/  IMAD.MOV.U32 R20, RZ, RZ, R33 ;  /* 0x000000ffff147224 */ /* 0x000fce00078e0021 */
.L_x_229:
[----:B------:R-:W-:-:S13]  /*eb90*/  ISETP.NE.AND P1, PT, R29, RZ, PT ;  /* 0x000000ff1d00720c */ /* 0x000fda0003f25270 */
[----:B------:R-:W-:Y:S05]  /*eba0*/  @!P1 BRA `(.L_x_231) ;  /* 0x0000000000449947 */ /* 0x000fea0003800000 */
[----:B------:R-:W-:-:S05]  /*ebb0*/  IMAD.IADD R24, R1, 0x1, R20 ;  /* 0x0000000101187824 */ /* 0x000fca00078e0214 */
[----:B0-----:R-:W2:Y:S01]  /*ebc0*/  LDL.U8 R21, [R24+0x70] ;  /* 0x0000700018157983 */ /* 0x001ea20000100000 */
[----:B------:R-:W2:Y:S01]  /*ebd0*/  LDC.U8 R22, c[0x3][R20+0x110] ;  /* 0x00c0440014167b82 */ /* 0x000ea20000000000 */
[----:B------:R-:W-:Y:S02]  /*ebe0*/  ISETP.NE.AND P0, PT, R29, 0x1, PT ;  /* 0x000000011d00780c */ /* 0x000fe40003f05270 */
[----:B--2---:R-:W-:-:S05]  /*ebf0*/  LOP3.LUT R21, R22, R21, RZ, 0x3c, !PT ;  /* 0x0000001516157212 */ /* 0x004fca00078e3cff */
[----:B------:R1:W-:Y:S06]  /*ec00*/  STL.U8 [R24+0x90], R21 ;  /* 0x0000901518007387 */ /* 0x0003ec0000100000 */
[----:B------:R-:W-:Y:S05]  /*ec10*/  @!P0 BRA `(.L_x_231) ;  /* 0x0000000000288947 */ /* 0x000fea0003800000 */
[----:B-1----:R-:W2:Y:S01]  /*ec20*/  LDL.U8 R21, [R24+0x71] ;  /* 0x0000710018157983 */ /* 0x002ea20000100000 */
[----:B------:R-:W2:Y:S01]  /*ec30*/  LDC.U8 R22, c[0x3][R20+0x111] ;  /* 0x00c0444014167b82 */ /* 0x000ea20000000000 */
[----:B------:R-:W-:Y:S02]  /*ec40*/  ISETP.NE.AND P0, PT, R29, 0x2, PT ;  /* 0x000000021d00780c */ /* 0x000fe40003f05270 */
[----:B--2---:R-:W-:-:S05]  /*ec50*/  LOP3.LUT R21, R22, R21, RZ, 0x3c, !PT ;  /* 0x0000001516157212 */ /* 0x004fca00078e3cff */
[----:B------:R2:W-:Y:S06]  /*ec60*/  STL.U8 [R24+0x91], R21 ;  /* 0x0000911518007387 */ /* 0x0005ec0000100000 */
[----:B------:R-:W-:Y:S05]  /*ec70*/  @!P0 BRA `(.L_x_231) ;  /* 0x0000000000108947 */ /* 0x000fea0003800000 */
[----:B--2---:R-:W2:Y:S01]  /*ec80*/  LDL.U8 R21, [R24+0x72] ;  /* 0x0000720018157983 */ /* 0x004ea20000100000 */
[----:B------:R-:W2:Y:S02]  /*ec90*/  LDC.U8 R20, c[0x3][R20+0x112] ;  /* 0x00c0448014147b82 */ /* 0x000ea40000000000 */
[----:B--2---:R-:W-:-:S05]  /*eca0*/  LOP3.LUT R21, R20, R21, RZ, 0x3c, !PT ;  /* 0x0000001514157212 */ /* 0x004fca00078e3cff */
[----:B------:R3:W-:Y:S02]  /*ecb0*/  STL.U8 [R24+0x92], R21 ;  /* 0x0000921518007387 */ /* 0x0007e40000100000 */
.L_x_231:
[----:B------:R-:W-:Y:S01]  /*ecc0*/  IMAD.MOV.U32 R20, RZ, RZ, RZ ;  /* 0x000000ffff147224 */ /* 0x000fe200078e00ff */
[----:B------:R-:W-:Y:S06]  /*ecd0*/  @!P2 BRA `(.L_x_232) ;  /* 0x000000080064a947 */ /* 0x000fec0003800000 */
[----:B------:R-:W-:Y:S01]  /*ece0*/  LOP3.LUT R20, R31, 0xffffffc, RZ, 0xc0, !PT ;  /* 0x0ffffffc1f147812 */ /* 0x000fe200078ec0ff */
[----:B0123--:R-:W-:-:S03]  /*ecf0*/  IMAD.MOV.U32 R21, RZ, RZ, RZ ;  /* 0x000000ffff157224 */ /* 0x00ffc600078e00ff */
        /* <DEDUP_REMOVED lines=8> */
.L_x_235:
[----:B0-----:R-:W-:-:S05]  /*ed80*/  IMAD.IADD R32, R1, 0x1, R21 ;  /* 0x0000000101207824 */ /* 0x001fca00078e0215 */
[----:B------:R-:W2:Y:S01]  /*ed90*/  LDL R22, [R32+0x80] ;  /* 0x0000800020167983 */ /* 0x000ea20000100800 */
[----:B------:R-:W0:Y:S08]  /*eda0*/  LDC.U8 R28, c[0x3][R21+0x110] ;  /* 0x00c04400151c7b82 */ /* 0x000e300000000000 */
[----:B------:R-:W1:Y:S08]  /*edb0*/  LDC.U8 R30, c[0x3][R21+0x111] ;  /* 0x00c04440151e7b82 */ /* 0x000e700000000000 */
[----:B------:R-:W3:Y:S08]  /*edc0*/  LDC.U8 R31, c[0x3][R21+0x113] ;  /* 0x00c044c0151f7b82 */ /* 0x000ef00000000000 */
[----:B------:R-:W4:Y:S01]  /*edd0*/  LDC.U8 R27, c[0x3][R21+0x112] ;  /* 0x00c04480151b7b82 */ /* 0x000f220000000000 */
[----:B--2---:R-:W-:-:S02]  /*ede0*/  PRMT R23, R22, 0x7770, RZ ;  /* 0x0000777016177816 */ /* 0x004fc400000000ff */
[C---:B------:R-:W-:Y:S02]  /*edf0*/  PRMT R25, R22.reuse, 0x7771, RZ ;  /* 0x0000777116197816 */ /* 0x040fe400000000ff */
[C---:B------:R-:W-:Y:S02]  /*ee00*/  PRMT R26, R22.reuse, 0x7773, RZ ;  /* 0x00007773161a7816 */ /* 0x040fe400000000ff */
[----:B------:R-:W-:Y:S02]  /*ee10*/  PRMT R22, R22, 0x7772, RZ ;  /* 0x0000777216167816 */ /* 0x000fe400000000ff */
[----:B0-----:R-:W-:Y:S02]  /*ee20*/  LOP3.LUT R28, R28, 0xffff, R23, 0x48, !PT ;  /* 0x0000ffff1c1c7812 */ /* 0x001fe400078e4817 */
[----:B-1----:R-:W-:Y:S02]  /*ee30*/  LOP3.LUT R25, R30, 0xffff, R25, 0x48, !PT ;  /* 0x0000ffff1e197812 */ /* 0x002fe400078e4819 */
[----:B---3--:R-:W-:-:S02]  /*ee40*/  LOP3.LUT R26, R31, 0xffff, R26, 0x48, !PT ;  /* 0x0000ffff1f1a7812 */ /* 0x008fc400078e481a */
[----:B----4-:R-:W-:Y:S01]  /*ee50*/  LOP3.LUT R27, R27, 0xffff, R22, 0x48, !PT ;  /* 0x0000ffff1b1b7812 */ /* 0x010fe200078e4816 */
        /* <DEDUP_REMOVED lines=52> */
[C---:B------:R-:W-:Y:S02]  /*f1a0*/  PRMT R25, R22.reuse, 0x7771, RZ ;  /* 0x0000777116197816 */ /* 0x040fe400000000ff */
[C---:B-1----:R-:W-:Y:S02]  /*f1b0*/  PRMT R26, R22.reuse, 0x7773, RZ ;  /* 0x00007773161a7816 */ /* 0x042fe400000000ff */
        /* <DEDUP_REMOVED lines=10> */
.L_x_234:
[----:B------:R-:W-:-:S05]  /*f260*/  IMAD.IADD R22, R20, 0x1, -R21 ;  /* 0x0000000114167824 */ /* 0x000fca00078e0a15 */
[----:B------:R-:W-:-:S13]  /*f270*/  ISETP.GT.AND P2, PT, R22, 0x4, PT ;  /* 0x000000041600780c */ /* 0x000fda0003f44270 */
[----:B------:R-:W-:Y:S05]  /*f280*/  @!P2 BRA `(.L_x_236) ;  /* 0x00000000009ca947 */ /* 0x000fea0003800000 */
[----:B------:R-:W-:-:S05]  /*f290*/  IMAD.IADD R33, R1, 0x1, R21 ;  /* 0x0000000101217824 */ /* 0x000fca00078e0215 */
[----:B------:R-:W2:Y:S01]  /*f2a0*/  LDL R22, [R33+0x80] ;  /* 0x0000800021167983 */ /* 0x000ea20000100800 */
[----:B------:R-:W1:Y:S08]  /*f2b0*/  LDC.U8 R26, c[0x3][R21+0x110] ;  /* 0x00c04400151a7b82 */ /* 0x000e700000000000 */
[----:B------:R-:W3:Y:S08]  /*f2c0*/  LDC.U8 R27, c[0x3][R21+0x111] ;  /* 0x00c04440151b7b82 */ /* 0x000ef00000000000 */
[----:B------:R-:W4:Y:S08]  /*f2d0*/  LDC.U8 R28, c[0x3][R21+0x113] ;  /* 0x00c044c0151c7b82 */ /* 0x000f300000000000 */
[----:B------:R-:W5:Y:S01]  /*f2e0*/  LDC.U8 R31, c[0x3][R21+0x112] ;  /* 0x00c04480151f7b82 */ /* 0x000f620000000000 */
[----:B--2---:R-:W-:-:S02]  /*f2f0*/  PRMT R23, R22, 0x7770, RZ ;  /* 0x0000777016177816 */ /* 0x004fc400000000ff */
[C---:B------:R-:W-:Y:S02]  /*f300*/  PRMT R24, R22.reuse, 0x7771, RZ ;  /* 0x0000777116187816 */ /* 0x040fe400000000ff */
[C---:B0-----:R-:W-:Y:S02]  /*f310*/  PRMT R25, R22.reuse, 0x7773, RZ ;  /* 0x0000777316197816 */ /* 0x041fe400000000ff */
        /* <DEDUP_REMOVED lines=12> */
[----:B------:R0:W3:Y:S01]  /*f3e0*/  LDC.U8 R28, c[0x3][R21+0x114] ;  /* 0x00c04500151c7b82 */ /* 0x0000e20000000000 */
[----:B------:R-:W-:-:S07]  /*f3f0*/  PLOP3.LUT P0, PT, PT, PT, PT, 0x8, 0x80 ;  /* 0x000000000080781c */ /* 0x000fce0003f0e170 */
[----:B------:R0:W4:Y:S08]  /*f400*/  LDC.U8 R30, c[0x3][R21+0x115] ;  /* 0x00c04540151e7b82 */ /* 0x0001300000000000 */
[----:B------:R0:W5:Y:S08]  /*f410*/  LDC.U8 R31, c[0x3][R21+0x117] ;  /* 0x00c045c0151f7b82 */ /* 0x0001700000000000 */
[----:B------:R0:W1:Y:S02]  /*f420*/  LDC.U8 R27, c[0x3][R21+0x116] ;  /* 0x00c04580151b7b82 */ /* 0x0000640000000000 */
[----:B0-----:R-:W-:Y:S01]  /*f430*/  VIADD R21, R21, 0x8 ;  /* 0x0000000815157836 */ /* 0x001fe20000000000 */
[----:B--2---:R-:W-:-:S02]  /*f440*/  PRMT R23, R22, 0x7770, RZ ;  /* 0x0000777016177816 */ /* 0x004fc400000000ff */
[C---:B------:R-:W-:Y:S02]  /*f450*/  PRMT R25, R22.reuse, 0x7771, RZ ;  /* 0x0000777116197816 */ /* 0x040fe400000000ff */
[C---:B------:R-:W-:Y:S02]  /*f460*/  PRMT R26, R22.reuse, 0x7773, RZ ;  /* 0x00007773161a7816 */ /* 0x040fe400000000ff */
[----:B------:R-:W-:Y:S02]  /*f470*/  PRMT R22, R22, 0x7772, RZ ;  /* 0x0000777216167816 */ /* 0x000fe400000000ff */
[----:B---3--:R-:W-:Y:S02]  /*f480*/  LOP3.LUT R28, R28, 0xffff, R23, 0x48, !PT ;  /* 0x0000ffff1c1c7812 */ /* 0x008fe400078e4817 */
[----:B----4-:R-:W-:Y:S02]  /*f490*/  LOP3.LUT R25, R30, 0xffff, R25, 0x48, !PT ;  /* 0x0000ffff1e197812 */ /* 0x010fe400078e4819 */
[----:B-----5:R-:W-:-:S02]  /*f4a0*/  LOP3.LUT R26, R31, 0xffff, R26, 0x48, !PT ;  /* 0x0000ffff1f1a7812 */ /* 0x020fc400078e481a */
[----:B-1----:R-:W-:Y:S02]  /*f4b0*/  LOP3.LUT R27, R27, 0xffff, R22, 0x48, !PT ;  /* 0x0000ffff1b1b7812 */ /* 0x002fe400078e4816 */
[----:B------:R-:W-:Y:S02]  /*f4c0*/  PRMT R25, R28, 0x3340, R25 ;  /* 0x000033401c197816 */ /* 0x000fe40000000019 */
[----:B------:R-:W-:-:S04]  /*f4d0*/  PRMT R26, R27, 0x3340, R26 ;  /* 0x000033401b1a7816 */ /* 0x000fc8000000001a */
[----:B------:R-:W-:-:S05]  /*f4e0*/  PRMT R25, R25, 0x5410, R26 ;  /* 0x0000541019197816 */ /* 0x000fca000000001a */
[----:B------:R1:W-:Y:S02]  /*f4f0*/  STL [R32+0xa0], R25 ;  /* 0x0000a01920007387 */ /* 0x0003e40000100800 */
.L_x_236:
[----:B------:R-:W-:-:S13]  /*f500*/  ISETP.EQ.AND P2, PT, R21, R20, PT ;  /* 0x000000141500720c */ /* 0x000fda0003f42270 */
[----:B------:R-:W-:Y:S05]  /*f510*/  @!P0 BRA P2, `(.L_x_232) ;  /* 0x0000000000548947 */ /* 0x000fea0001000000 */
.L_x_233:
[----:B----4-:R-:W-:-:S05]  /*f520*/  IMAD.IADD R27, R1, 0x1, R21 ;  /* 0x00000001011b7824 */ /* 0x010fca00078e0215 */
[----:B------:R-:W2:Y:S01]  /*f530*/  LDL R22, [R27+0x80] ;  /* 0x000080001b167983 */ /* 0x000ea20000100800 */
[----:B------:R3:W4:Y:S08]  /*f540*/  LDC.U8 R26, c[0x3][R21+0x110] ;  /* 0x00c04400151a7b82 */ /* 0x0007300000000000 */
[----:B------:R3:W5:Y:S08]  /*f550*/  LDC.U8 R31, c[0x3][R21+0x111] ;  /* 0x00c04440151f7b82 */ /* 0x0007700000000000 */
[----:B------:R3:W5:Y:S08]  /*f560*/  LDC.U8 R28, c[0x3][R21+0x113] ;  /* 0x00c044c0151c7b82 */ /* 0x0007700000000000 */
[----:B------:R3:W5:Y:S02]  /*f570*/  LDC.U8 R33, c[0x3][R21+0x112] ;  /* 0x00c0448015217b82 */ /* 0x0007640000000000 */
[----:B---3--:R-:W-:-:S05]  /*f580*/  VIADD R21, R21, 0x4 ;  /* 0x0000000415157836 */ /* 0x008fca0000000000 */
[----:B------:R-:W-:Y:S02]  /*f590*/  ISETP.NE.AND P0, PT, R21, R20, PT ;  /* 0x000000141500720c */ /* 0x000fe40003f05270 */
[C---:B--2---:R-:W-:Y:S02]  /*f5a0*/  PRMT R23, R22.reuse, 0x7770, RZ ;  /* 0x0000777016177816 */ /* 0x044fe400000000ff */
[C---:B------:R-:W-:Y:S02]  /*f5b0*/  PRMT R24, R22.reuse, 0x7771, RZ ;  /* 0x0000777116187816 */ /* 0x040fe400000000ff */
[C---:B01----:R-:W-:Y:S02]  /*f5c0*/  PRMT R25, R22.reuse, 0x7773, RZ ;  /* 0x0000777316197816 */ /* 0x043fe400000000ff */
[----:B------:R-:W-:Y:S02]  /*f5d0*/  PRMT R22, R22, 0x7772, RZ ;  /* 0x0000777216167816 */ /* 0x000fe400000000ff */
[----:B----4-:R-:W-:-:S02]  /*f5e0*/  LOP3.LUT R23, R26, 0xffff, R23, 0x48, !PT ;  /* 0x0000ffff1a177812 */ /* 0x010fc400078e4817 */
[----:B-----5:R-:W-:Y:S02]  /*f5f0*/  LOP3.LUT R24, R31, 0xffff, R24, 0x48, !PT ;  /* 0x0000ffff1f187812 */ /* 0x020fe400078e4818 */
[----:B------:R-:W-:Y:S02]  /*f600*/  LOP3.LUT R25, R28, 0xffff, R25, 0x48, !PT ;  /* 0x0000ffff1c197812 */ /* 0x000fe400078e4819 */
[----:B------:R-:W-:Y:S02]  /*f610*/  LOP3.LUT R22, R33, 0xffff, R22, 0x48, !PT ;  /* 0x0000ffff21167812 */ /* 0x000fe400078e4816 */
[----:B------:R-:W-:Y:S02]  /*f620*/  PRMT R23, R23, 0x3340, R24 ;  /* 0x0000334017177816 */ /* 0x000fe40000000018 */
[----:B------:R-:W-:-:S04]  /*f630*/  PRMT R22, R22, 0x3340, R25 ;  /* 0x0000334016167816 */ /* 0x000fc80000000019 */
[----:B------:R-:W-:-:S05]  /*f640*/  PRMT R22, R23, 0x5410, R22 ;  /* 0x0000541017167816 */ /* 0x000fca0000000016 */
[----:B------:R4:W-:Y:S01]  /*f650*/  STL [R27+0xa0], R22 ;  /* 0x0000a0161b007387 */ /* 0x0009e20000100800 */
[----:B------:R-:W-:Y:S05]  /*f660*/  @P0 BRA `(.L_x_233) ;  /* 0xfffffffc00ac0947 */ /* 0x000fea000383ffff */
.L_x_232:
[----:B------:R-:W-:Y:S05]  /*f670*/  @!P1 BRA `(.L_x_228) ;  /* 0x0000000000449947 */ /* 0x000fea0003800000 */
[----:B-123--:R-:W-:-:S05]  /*f680*/  IMAD.IADD R24, R1, 0x1, R20 ;  /* 0x0000000101187824 */ /* 0x00efca00078e0214 */
[----:B0-----:R-:W2:Y:S01]  /*f690*/  LDL.U8 R21, [R24+0x80] ;  /* 0x0000800018157983 */ /* 0x001ea20000100000 */
[----:B----4-:R-:W2:Y:S01]  /*f6a0*/  LDC.U8 R22, c[0x3][R20+0x110] ;  /* 0x00c0440014167b82 */ /* 0x010ea20000000000 */
[----:B------:R-:W-:Y:S02]  /*f6b0*/  ISETP.NE.AND P0, PT, R29, 0x1, PT ;  /* 0x000000011d00780c */ /* 0x000fe40003f05270 */
[----:B--2---:R-:W-:-:S05]  /*f6c0*/  LOP3.LUT R21, R22, R21, RZ, 0x3c, !PT ;  /* 0x0000001516157212 */ /* 0x004fca00078e3cff */
[----:B------:R0:W-:Y:S06]  /*f6d0*/  STL.U8 [R24+0xa0], R21 ;  /* 0x0000a01518007387 */ /* 0x0001ec0000100000 */
[----:B------:R-:W-:Y:S05]  /*f6e0*/  @!P0 BRA `(.L_x_228) ;  /* 0x0000000000288947 */ /* 0x000fea0003800000 */
[----:B0-----:R-:W2:Y:S01]  /*f6f0*/  LDL.U8 R21, [R24+0x81] ;  /* 0x0000810018157983 */ /* 0x001ea20000100000 */
        /* <DEDUP_REMOVED lines=9> */
.L_x_228:
[----:B------:R0:W-:Y:S04]  /*f790*/  STL.128 [R1+0x40], RZ ;  /* 0x000040ff01007387 */ /* 0x0001e80000100c00 */
[----:B------:R0:W-:Y:S04]  /*f7a0*/  STL.128 [R1+0x50], RZ ;  /* 0x000050ff01007387 */ /* 0x0001e80000100c00 */
[----:B------:R0:W-:Y:S01]  /*f7b0*/  STL.128 [R1+0x60], RZ ;  /* 0x000060ff01007387 */ /* 0x0001e20000100c00 */
[----:B------:R-:W-:Y:S05]  /*f7c0*/  BRA.U !UP3, `(.L_x_237) ;  /* 0x000000090bbc7547 */ /* 0x000fea000b800000 */
[----:B------:R-:W-:-:S05]  /*f7d0*/  IMAD.U32 R20, RZ, RZ, UR7 ;  /* 0x00000007ff147e24 */ /* 0x000fca000f8e00ff */
[----:B------:R-:W-:-:S13]  /*f7e0*/  ISETP.NE.AND P0, PT, R20, 0x80, PT ;  /* 0x000000801400780c */ /* 0x000fda0003f05270 */
[----:B------:R-:W-:Y:S05]  /*f7f0*/  @P0 BRA `(.L_x_238) ;  /* 0x0000000000380947 */ /* 0x000fea0003800000 */
[----:B------:R-:W5:Y:S04]  /*f800*/  LDL.U8 R20, [R1+0x110] ;  /* 0x0001100001147983 */ /* 0x000f680000100000 */
[----:B------:R-:W4:Y:S01]  /*f810*/  LDL.U8 R76, [R1+0x90] ;  /* 0x00009000014c7983 */ /* 0x000f220000100000 */
[----:B------:R-:W0:Y:S02]  /*f820*/  LDCU UR6, c[0x3][UR12+0x4] ;  /* 0x00c000800c0677ac */ /* 0x000e240008000800 */
[----:B0123--:R-:W-:-:S05]  /*f830*/  IMAD.U32 R21, RZ, RZ, UR6 ;  /* 0x00000006ff157e24 */ /* 0x00ffca000f8e00ff */
[C---:B------:R-:W-:Y:S02]  /*f840*/  ISETP.GE.AND P0, PT, R21.reuse, 0x100, PT ;  /* 0x000001001500780c */ /* 0x040fe40003f06270 */
[----:B------:R-:W-:Y:S01]  /*f850*/  ISETP.GE.AND P1, PT, R21, 0x180, PT ;  /* 0x000001801500780c */ /* 0x000fe20003f26270 */
[----:B-----5:R0:W-:Y:S04]  /*f860*/  STL.U8 [R1+0x40], R20 ;  /* 0x0000401401007387 */ /* 0x0201e80000100000 */
[----:B----4-:R0:W-:Y:S06]  /*f870*/  STL.U8 [R1+0x30], R76 ;  /* 0x0000304c01007387 */ /* 0x0101ec0000100000 */
[----:B------:R-:W-:Y:S05]  /*f880*/  @!P0 BRA `(.L_x_239) ;  /* 0x0000000000088947 */ /* 0x000fea0003800000 */
[----:B0-----:R-:W2:Y:S04]  /*f890*/  LDL.U8 R20, [R1+0x120] ;  /* 0x0001200001147983 */ /* 0x001ea80000100000 */
[----:B--2---:R1:W-:Y:S02]  /*f8a0*/  STL.U8 [R1+0x50], R20 ;  /* 0x0000501401007387 */ /* 0x0043e40000100000 */
.L_x_239:
[----:B------:R-:W-:Y:S05]  /*f8b0*/  @!P1 BRA `(.L_x_238) ;  /* 0x0000000000089947 */ /* 0x000fea0003800000 */
[----:B01----:R-:W2:Y:S04]  /*f8c0*/  LDL.U8 R20, [R1+0x130] ;  /* 0x0001300001147983 */ /* 0x003ea80000100000 */
[----:B--2---:R0:W-:Y:S02]  /*f8d0*/  STL.U8 [R1+0x60], R20 ;  /* 0x0000601401007387 */ /* 0x0041e40000100000 */
.L_x_238:
[----:B01----:R-:W-:-:S05]  /*f8e0*/  IMAD.U32 R20, RZ, RZ, UR7 ;  /* 0x00000007ff147e24 */ /* 0x003fca000f8e00ff */
[----:B------:R-:W-:-:S13]  /*f8f0*/  ISETP.NE.AND P0, PT, R20, 0x80, PT ;  /* 0x000000801400780c */ /* 0x000fda0003f05270 */
[----:B------:R-:W-:Y:S05]  /*f900*/  @P0 BRA `(.L_x_240) ;  /* 0x0000001400bc0947 */ /* 0x000fea0003800000 */
[----:B------:R-:W5:Y:S04]  /*f910*/  LDL.U8 R20, [R1+0x91] ;  /* 0x0000910001147983 */ /* 0x000f680000100000 */
[----:B----4-:R-:W4:Y:S04]  /*f920*/  LDL.U8 R22, [R1+0x111] ;  /* 0x0001110001167983 */ /* 0x010f280000100000 */
[----:B--23--:R-:W2:Y:S04]  /*f930*/  LDL.U8 R24, [R1+0x92] ;  /* 0x0000920001187983 */ /* 0x00cea80000100000 */
        /* <DEDUP_REMOVED lines=27> */
[----:B------:R-:W0:Y:S03]  /*faf0*/  LDCU UR6, c[0x3][UR12+0x4] ;  /* 0x00c000800c0677ac */ /* 0x000e260008000800 */
[----:B-----5:R0:W-:Y:S04]  /*fb00*/  STL.U8 [R1+0x31], R20 ;  /* 0x0000311401007387 */ /* 0x0201e80000100000 */
[----:B----4-:R1:W-:Y:S04]  /*fb10*/  STL.U8 [R1+0x41], R22 ;  /* 0x0000411601007387 */ /* 0x0103e80000100000 */
[----:B--2---:R1:W-:Y:S01]  /*fb20*/  STL.U8 [R1+0x32], R24 ;  /* 0x0000321801007387 */ /* 0x0043e20000100000 */
[----:B0-----:R-:W-:-:S03]  /*fb30*/  IMAD.U32 R20, RZ, RZ, UR6 ;  /* 0x00000006ff147e24 */ /* 0x001fc6000f8e00ff */
[----:B---3--:R1:W-:Y:S02]  /*fb40*/  STL.U8 [R1+0x42], R26 ;  /* 0x0000421a01007387 */ /* 0x0083e40000100000 */
        /* <DEDUP_REMOVED lines=31> */
.L_x_241:
[----:B------:R-:W-:Y:S05]  /*fd40*/  @!P1 BRA `(.L_x_242) ;  /* 0x0000000000089947 */ /* 0x000fea0003800000 */
[----:B0-----:R-:W2:Y:S04]  /*fd50*/  LDL.U8 R20, [R1+0x131] ;  /* 0x0001310001147983 */ /* 0x001ea80000100000 */
[----:B--2---:R2:W-:Y:S02]  /*fd60*/  STL.U8 [R1+0x61], R20 ;  /* 0x0000611401007387 */ /* 0x0045e40000100000 */
.L_x_242:
[----:B------:R-:W-:Y:S05]  /*fd70*/  @!P0 BRA `(.L_x_243) ;  /* 0x0000000000088947 */ /* 0x000fea0003800000 */
[----:B0-2---:R-:W2:Y:S04]  /*fd80*/  LDL.U8 R20, [R1+0x122] ;  /* 0x0001220001147983 */ /* 0x005ea80000100000 */
[----:B--2---:R3:W-:Y:S02]  /*fd90*/  STL.U8 [R1+0x52], R20 ;  /* 0x0000521401007387 */ /* 0x0047e40000100000 */
.L_x_243:
[----:B------:R-:W-:Y:S05]  /*fda0*/  @!P1 BRA `(.L_x_244) ;  /* 0x0000000000089947 */ /* 0x000fea0003800000 */
[----:B0-23--:R-:W2:Y:S04]  /*fdb0*/  LDL.U8 R20, [R1+0x132] ;  /* 0x0001320001147983 */ /* 0x00dea80000100000 */
[----:B--2---:R4:W-:Y:S02]  /*fdc0*/  STL.U8 [R1+0x62], R20 ;  /* 0x0000621401007387 */ /* 0x0049e40000100000 */
.L_x_244:
[----:B------:R-:W-:Y:S05]  /*fdd0*/  @!P0 BRA `(.L_x_245) ;  /* 0x0000000000088947 */ /* 0x000fea0003800000 */
[----:B0-234-:R-:W2:Y:S04]  /*fde0*/  LDL.U8 R20, [R1+0x123] ;  /* 0x0001230001147983 */ /* 0x01dea80000100000 */
[----:B--2---:R0:W-:Y:S02]  /*fdf0*/  STL.U8 [R1+0x53], R20 ;  /* 0x0000531401007387 */ /* 0x0041e40000100000 */
.L_x_245:
[----:B------:R-:W-:Y:S05]  /*fe00*/  @!P1 BRA `(.L_x_246) ;  /* 0x0000000000089947 */ /* 0x000fea0003800000 */
[----:B0-234-:R-:W2:Y:S04]  /*fe10*/  LDL.U8 R20, [R1+0x133] ;  /* 0x0001330001147983 */ /* 0x01dea80000100000 */
[----:B--2---:R0:W-:Y:S02]  /*fe20*/  STL.U8 [R1+0x63], R20 ;  /* 0x0000631401007387 */ /* 0x0041e40000100000 */
.L_x_246:
[----:B------:R-:W-:Y:S05]  /*fe30*/  @!P0 BRA `(.L_x_247) ;  /* 0x0000000000088947 */ /* 0x000fea0003800000 */
[----:B0-234-:R-:W2:Y:S04]  /*fe40*/  LDL.U8 R20, [R1+0x124] ;  /* 0x0001240001147983 */ /* 0x01dea80000100000 */
[----:B--2---:R0:W-:Y:S02]  /*fe50*/  STL.U8 [R1+0x54], R20 ;  /* 0x0000541401007387 */ /* 0x0041e40000100000 */
.L_x_247:
[----:B------:R-:W-:Y:S05]  /*fe60*/  @!P1 BRA `(.L_x_248) ;  /* 0x0000000000089947 */ /* 0x000fea0003800000 */
[----:B0-234-:R-:W2:Y:S04]  /*fe70*/  LDL.U8 R20, [R1+0x134] ;  /* 0x0001340001147983 */ /* 0x01dea80000100000 */
[----:B--2---:R0:W-:Y:S02]  /*fe80*/  STL.U8 [R1+0x64], R20 ;  /* 0x0000641401007387 */ /* 0x0041e40000100000 */
.L_x_248:
[----:B------:R-:W-:Y:S05]  /*fe90*/  @!P0 BRA `(.L_x_249) ;  /* 0x0000000000088947 */ /* 0x000fea0003800000 */
[----:B0-234-:R-:W2:Y:S04]  /*fea0*/  LDL.U8 R20, [R1+0x125] ;  /* 0x0001250001147983 */ /* 0x01dea80000100000 */
[----:B--2---:R0:W-:Y:S02]  /*feb0*/  STL.U8 [R1+0x55], R20 ;  /* 0x0000551401007387 */ /* 0x0041e40000100000 */
.L_x_249:
[----:B------:R-:W-:Y:S05]  /*fec0*/  @!P1 BRA `(.L_x_250) ;  /* 0x0000000000089947 */ /* 0x000fea0003800000 */
[----:B0-234-:R-:W2:Y:S04]  /*fed0*/  LDL.U8 R20, [R1+0x135] ;  /* 0x0001350001147983 */ /* 0x01dea80000100000 */
[----:B--2---:R0:W-:Y:S02]  /*fee0*/  STL.U8 [R1+0x65], R20 ;  /* 0x0000651401007387 */ /* 0x0041e40000100000 */
.L_x_250:
[----:B------:R-:W-:Y:S05]  /*fef0*/  @!P0 BRA `(.L_x_251) ;  /* 0x0000000000088947 */ /* 0x000fea0003800000 */
[----:B0-234-:R-:W2:Y:S04]  /*ff00*/  LDL.U8 R20, [R1+0x126] ;  /* 0x0001260001147983 */ /* 0x01dea80000100000 */
[----:B--2---:R0:W-:Y:S02]  /*ff10*/  STL.U8 [R1+0x56], R20 ;  /* 0x0000561401007387 */ /* 0x0041e40000100000 */
.L_x_251:
[----:B------:R-:W-:Y:S05]  /*ff20*/  @!P1 BRA `(.L_x_252) ;  /* 0x0000000000089947 */ /* 0x000fea0003800000 */
[----:B0-234-:R-:W2:Y:S04]  /*ff30*/  LDL.U8 R20, [R1+0x136] ;  /* 0x0001360001147983 */ /* 0x01dea80000100000 */
[----:B--2---:R0:W-:Y:S02]  /*ff40*/  STL.U8 [R1+0x66], R20 ;  /* 0x0000661401007387 */ /* 0x0041e40000100000 */
.L_x_252:
[----:B------:R-:W-:Y:S05]  /*ff50*/  @!P0 BRA `(.L_x_253) ;  /* 0x0000000000088947 */ /* 0x000fea0003800000 */
[----:B0-234-:R-:W2:Y:S04]  /*ff60*/  LDL.U8 R20, [R1+0x127] ;  /* 0x0001270001147983 */ /* 0x01dea80000100000 */
[----:B--2---:R0:W-:Y:S02]  /*ff70*/  STL.U8 [R1+0x57], R20 ;  /* 0x0000571401007387 */ /* 0x0041e40000100000 */
.L_x_253:
[----:B------:R-:W-:Y:S05]  /*ff80*/  @!P1 BRA `(.L_x_254) ;  /* 0x0000000000089947 */ /* 0x000fea0003800000 */
[----:B0-234-:R-:W2:Y:S04]  /*ff90*/  LDL.U8 R20, [R1+0x137] ;  /* 0x0001370001147983 */ /* 0x01dea80000100000 */
[----:B--2---:R0:W-:Y:S02]  /*ffa0*/  STL.U8 [R1+0x67], R20 ;  /* 0x0000671401007387 */ /* 0x0041e40000100000 */
.L_x_254:
[----:B------:R-:W-:Y:S05]  /*ffb0*/  @!P0 BRA `(.L_x_255) ;  /* 0x0000000000088947 */ /* 0x000fea0003800000 */
[----:B0-234-:R-:W2:Y:S04]  /*ffc0*/  LDL.U8 R20, [R1+0x128] ;  /* 0x0001280001147983 */ /* 0x01dea80000100000 */
[----:B--2---:R0:W-:Y:S02]  /*ffd0*/  STL.U8 [R1+0x58], R20 ;  /* 0x0000581401007387 */ /* 0x0041e40000100000 */
.L_x_255:
[----:B------:R-:W-:Y:S05]  /*ffe0*/  @!P1 BRA `(.L_x_256) ;  /* 0x0000000000089947 */ /* 0x000fea0003800000 */
[----:B0-234-:R-:W2:Y:S04]  /*fff0*/  LDL.U8 R20, [R1+0x138] ;  /* 0x0001380001147983 */ /* 0x01dea80000100000 */
[----:B--2---:R0:W-:Y:S02]  /*10000*/  STL.U8 [R1+0x68], R20 ;  /* 0x0000681401007387 */ /* 0x0041e40000100000 */
.L_x_256:
[----:B------:R-:W-:Y:S05]  /*10010*/  @!P0 BRA `(.L_x_257) ;  /* 0x0000000000088947 */ /* 0x000fea0003800000 */
[----:B0-234-:R-:W2:Y:S04]  /*10020*/  LDL.U8 R20, [R1+0x129] ;  /* 0x0001290001147983 */ /* 0x01dea80000100000 */
[----:B--2---:R0:W-:Y:S02]  /*10030*/  STL.U8 [R1+0x59], R20 ;  /* 0x0000591401007387 */ /* 0x0041e40000100000 */
.L_x_257:
[----:B------:R-:W-:Y:S05]  /*10040*/  @!P1 BRA `(.L_x_258) ;  /* 0x0000000000089947 */ /* 0x000fea0003800000 */
[----:B0-234-:R-:W2:Y:S04]  /*10050*/  LDL.U8 R20, [R1+0x139] ;  /* 0x0001390001147983 */ /* 0x01dea80000100000 */
[----:B--2---:R0:W-:Y:S02]  /*10060*/  STL.U8 [R1+0x69], R20 ;  /* 0x0000691401007387 */ /* 0x0041e40000100000 */
.L_x_258:
[----:B------:R-:W-:Y:S05]  /*10070*/  @!P0 BRA `(.L_x_259) ;  /* 0x0000000000088947 */ /* 0x000fea0003800000 */
[----:B0-234-:R-:W2:Y:S04]  /*10080*/  LDL.U8 R20, [R1+0x12a] ;  /* 0x00012a0001147983 */ /* 0x01dea80000100000 */
[----:B--2---:R0:W-:Y:S02]  /*10090*/  STL.U8 [R1+0x5a], R20 ;  /* 0x00005a1401007387 */ /* 0x0041e40000100000 */
.L_x_259:
[----:B------:R-:W-:Y:S05]  /*100a0*/  @!P1 BRA `(.L_x_260) ;  /* 0x0000000000089947 */ /* 0x000fea0003800000 */
[----:B0-234-:R-:W2:Y:S04]  /*100b0*/  LDL.U8 R20, [R1+0x13a] ;  /* 0x00013a0001147983 */ /* 0x01dea80000100000 */
[----:B--2---:R0:W-:Y:S02]  /*100c0*/  STL.U8 [R1+0x6a], R20 ;  /* 0x00006a1401007387 */ /* 0x0041e40000100000 */
.L_x_260:
[----:B------:R-:W-:Y:S05]  /*100d0*/  @!P0 BRA `(.L_x_261) ;  /* 0x0000000000088947 */ /* 0x000fea0003800000 */
[----:B0-234-:R-:W2:Y:S04]  /*100e0*/  LDL.U8 R20, [R1+0x12b] ;  /* 0x00012b0001147983 */ /* 0x01dea80000100000 */
[----:B--2---:R0:W-:Y:S02]  /*100f0*/  STL.U8 [R1+0x5b], R20 ;  /* 0x00005b1401007387 */ /* 0x0041e40000100000 */
.L_x_261:
[----:B------:R-:W-:Y:S05]  /*10100*/  @!P1 BRA `(.L_x_262) ;  /* 0x0000000000089947 */ /* 0x000fea0003800000 */
[----:B0-234-:R-:W2:Y:S04]  /*10110*/  LDL.U8 R20, [R1+0x13b] ;  /* 0x00013b0001147983 */ /* 0x01dea80000100000 */
[----:B--2---:R0:W-:Y:S02]  /*10120*/  STL.U8 [R1+0x6b], R20 ;  /* 0x00006b1401007387 */ /* 0x0041e40000100000 */
.L_x_262:
[----:B------:R-:W-:Y:S05]  /*10130*/  @!P0 BRA `(.L_x_263) ;  /* 0x0000000000088947 */ /* 0x000fea0003800000 */
[----:B0-234-:R-:W2:Y:S04]  /*10140*/  LDL.U8 R20, [R1+0x12c] ;  /* 0x00012c0001147983 */ /* 0x01dea80000100000 */
[----:B--2---:R0:W-:Y:S02]  /*10150*/  STL.U8 [R1+0x5c], R20 ;  /* 0x00005c1401007387 */ /* 0x0041e40000100000 */
.L_x_263:
[----:B------:R-:W-:Y:S05]  /*10160*/  @!P1 BRA `(.L_x_264) ;  /* 0x0000000000089947 */ /* 0x000fea0003800000 */
[----:B0-234-:R-:W2:Y:S04]  /*10170*/  LDL.U8 R20, [R1+0x13c] ;  /* 0x00013c0001147983 */ /* 0x01dea80000100000 */
[----:B--2---:R0:W-:Y:S02]  /*10180*/  STL.U8 [R1+0x6c], R20 ;  /* 0x00006c1401007387 */ /* 0x0041e40000100000 */
.L_x_264:
[----:B------:R-:W-:Y:S05]  /*10190*/  @!P0 BRA `(.L_x_265) ;  /* 0x0000000000088947 */ /* 0x000fea0003800000 */
[----:B0-234-:R-:W2:Y:S04]  /*101a0*/  LDL.U8 R20, [R1+0x12d] ;  /* 0x00012d0001147983 */ /* 0x01dea80000100000 */
[----:B--2---:R0:W-:Y:S02]  /*101b0*/  STL.U8 [R1+0x5d], R20 ;  /* 0x00005d1401007387 */ /* 0x0041e40000100000 */
.L_x_265:
[----:B------:R-:W-:Y:S05]  /*101c0*/  @!P1 BRA `(.L_x_266) ;  /* 0x0000000000089947 */ /* 0x000fea0003800000 */
[----:B0-234-:R-:W2:Y:S04]  /*101d0*/  LDL.U8 R20, [R1+0x13d] ;  /* 0x00013d0001147983 */ /* 0x01dea80000100000 */
[----:B--2---:R0:W-:Y:S02]  /*101e0*/  STL.U8 [R1+0x6d], R20 ;  /* 0x00006d1401007387 */ /* 0x0041e40000100000 */
.L_x_266:
[----:B------:R-:W-:Y:S05]  /*101f0*/  @!P0 BRA `(.L_x_267) ;  /* 0x0000000000088947 */ /* 0x000fea0003800000 */
[----:B0-234-:R-:W2:Y:S04]  /*10200*/  LDL.U8 R20, [R1+0x12e] ;  /* 0x00012e0001147983 */ /* 0x01dea80000100000 */
[----:B--2---:R0:W-:Y:S02]  /*10210*/  STL.U8 [R1+0x5e], R20 ;  /* 0x00005e1401007387 */ /* 0x0041e40000100000 */
.L_x_267:
[----:B------:R-:W-:Y:S05]  /*10220*/  @!P1 BRA `(.L_x_268) ;  /* 0x0000000000089947 */ /* 0x000fea0003800000 */
[----:B0-234-:R-:W2:Y:S04]  /*10230*/  LDL.U8 R20, [R1+0x13e] ;  /* 0x00013e0001147983 */ /* 0x01dea80000100000 */
[----:B--2---:R0:W-:Y:S02]  /*10240*/  STL.U8 [R1+0x6e], R20 ;  /* 0x00006e1401007387 */ /* 0x0041e40000100000 */
.L_x_268:
[----:B------:R-:W-:Y:S05]  /*10250*/  @!P0 BRA `(.L_x_269) ;  /* 0x0000000000088947 */ /* 0x000fea0003800000 */
[----:B0-234-:R-:W2:Y:S04]  /*10260*/  LDL.U8 R20, [R1+0x12f] ;  /* 0x00012f0001147983 */ /* 0x01dea80000100000 */
[----:B--2---:R0:W-:Y:S02]  /*10270*/  STL.U8 [R1+0x5f], R20 ;  /* 0x00005f1401007387 */ /* 0x0041e40000100000 */
.L_x_269:
[----:B------:R-:W-:Y:S05]  /*10280*/  @!P1 BRA `(.L_x_240) ;  /* 0x0000000c005c9947 */ /* 0x000fea0003800000 */
[----:B0-234-:R-:W2:Y:S04]  /*10290*/  LDL.U8 R20, [R1+0x13f] ;  /* 0x00013f0001147983 */ /* 0x01dea80000100000 */
[----:B--2---:R0:W-:Y:S01]  /*102a0*/  STL.U8 [R1+0x6f], R20 ;  /* 0x00006f1401007387 */ /* 0x0041e20000100000 */
[----:B------:R-:W-:Y:S05]  /*102b0*/  BRA `(.L_x_240) ;  /* 0x0000000c00507947 */ /* 0x000fea0003800000 */
.L_x_237:
[----:B0123--:R-:W2:Y:S04]  /*102c0*/  LDL.U8 R24, [R1+0x110] ;  /* 0x0001100001187983 */ /* 0x00fea80000100000 */
[----:B------:R-:W3:Y:S04]  /*102d0*/  LDL.U8 R76, [R1+0x90] ;  /* 0x00009000014c7983 */ /* 0x000ee80000100000 */
[----:B------:R-:W5:Y:S04]  /*102e0*/  LDL.U8 R21, [R1+0x91] ;  /* 0x0000910001157983 */ /* 0x000f680000100000 */
[----:B------:R-:W5:Y:S04]  /*102f0*/  LDL.U8 R25, [R1+0x92] ;  /* 0x0000920001197983 */ /* 0x000f680000100000 */
[----:B----4-:R-:W4:Y:S04]  /*10300*/  LDL.U8 R27, [R1+0x112] ;  /* 0x00011200011b7983 */ /* 0x010f280000100000 */
[----:B------:R-:W4:Y:S04]  /*10310*/  LDL.U8 R23, [R1+0x111] ;  /* 0x0001110001177983 */ /* 0x000f280000100000 */
        /* <DEDUP_REMOVED lines=9> */
[----:B------:R-:W4:Y:S01]  /*103b0*/  LDL.U8 R41, [R1+0x97] ;  /* 0x0000970001297983 */ /* 0x000f220000100000 */
[----:B------:R-:W0:Y:S01]  /*103c0*/  LDCU UR6, c[0x3][UR12+0x4] ;  /* 0x00c000800c0677ac */ /* 0x000e220008000800 */
[----:B--2---:R-:W-:-:S02]  /*103d0*/  SHF.R.U32.HI R20, RZ, 0x4, R24 ;  /* 0x00000004ff147819 */ /* 0x004fc40000011618 */
[----:B------:R-:W-:Y:S02]  /*103e0*/  LOP3.LUT R24, R24, 0xf, RZ, 0xc0, !PT ;  /* 0x0000000f18187812 */ /* 0x000fe400078ec0ff */
[----:B---3--:R-:W-:Y:S02]  /*103f0*/  LOP3.LUT R22, R76, 0xf, RZ, 0xc0, !PT ;  /* 0x0000000f4c167812 */ /* 0x008fe400078ec0ff */
[----:B-----5:R-:W-:Y:S01]  /*10400*/  LOP3.LUT R30, R21, 0xf, RZ, 0xc0, !PT ;  /* 0x0000000f151e7812 */ /* 0x020fe200078ec0ff */
[----:B------:R4:W-:Y:S01]  /*10410*/  STL.U8 [R1+0x40], R20 ;  /* 0x0000401401007387 */ /* 0x0009e20000100000 */
[----:B------:R-:W-:-:S03]  /*10420*/  SHF.R.U32.HI R26, RZ, 0x4, R21 ;  /* 0x00000004ff1a7819 */ /* 0x000fc60000011615 */
[----:B------:R1:W-:Y:S04]  /*10430*/  STL.U8 [R1+0x41], R24 ;  /* 0x0000411801007387 */ /* 0x0003e80000100000 */
[----:B------:R2:W-:Y:S01]  /*10440*/  STL.U8 [R1+0x31], R22 ;  /* 0x0000311601007387 */ /* 0x0005e20000100000 */
[----:B----4-:R-:W-:-:S03]  /*10450*/  SHF.R.U32.HI R20, RZ, 0x4, R27 ;  /* 0x00000004ff147819 */ /* 0x010fc6000001161b */
        /* <DEDUP_REMOVED lines=62> */
.L_x_270:
[----:B------:R-:W-:Y:S05]  /*10840*/  @!P1 BRA `(.L_x_271) ;  /* 0x00000000000c9947 */ /* 0x000fea0003800000 */
[----:B0-----:R-:W2:Y:S02]  /*10850*/  LDL.U8 R20, [R1+0x120] ;  /* 0x0001200001147983 */ /* 0x001ea40000100000 */
[----:B--2---:R-:W-:-:S05]  /*10860*/  SHF.R.U32.HI R20, RZ, 0x4, R20 ;  /* 0x00000004ff147819 */ /* 0x004fca0000011614 */
[----:B------:R1:W-:Y:S02]  /*10870*/  STL.U8 [R1+0x60], R20 ;  /* 0x0000601401007387 */ /* 0x0003e40000100000 */
.L_x_271:
[----:B------:R-:W-:Y:S05]  /*10880*/  @!P0 BRA `(.L_x_272) ;  /* 0x00000000000c8947 */ /* 0x000fea0003800000 */
[----:B01----:R-:W2:Y:S02]  /*10890*/  LDL.U8 R20, [R1+0x118] ;  /* 0x0001180001147983 */ /* 0x003ea40000100000 */
[----:B--2---:R-:W-:-:S05]  /*108a0*/  LOP3.LUT R20, R20, 0xf, RZ, 0xc0, !PT ;  /* 0x0000000f14147812 */ /* 0x004fca00078ec0ff */
[----:B------:R2:W-:Y:S02]  /*108b0*/  STL.U8 [R1+0x51], R20 ;  /* 0x0000511401007387 */ /* 0x0005e40000100000 */
.L_x_272:
[----:B------:R-:W-:Y:S05]  /*108c0*/  @!P1 BRA `(.L_x_273) ;  /* 0x00000000000c9947 */ /* 0x000fea0003800000 */
[----:B012---:R-:W2:Y:S02]  /*108d0*/  LDL.U8 R20, [R1+0x120] ;  /* 0x0001200001147983 */ /* 0x007ea40000100000 */
[----:B--2---:R-:W-:-:S05]  /*108e0*/  LOP3.LUT R20, R20, 0xf, RZ, 0xc0, !PT ;  /* 0x0000000f14147812 */ /* 0x004fca00078ec0ff */
[----:B------:R3:W-:Y:S02]  /*108f0*/  STL.U8 [R1+0x61], R20 ;  /* 0x0000611401007387 */ /* 0x0007e40000100000 */
.L_x_273:
[----:B------:R-:W-:Y:S05]  /*10900*/  @!P0 BRA `(.L_x_274) ;  /* 0x00000000000c8947 */ /* 0x000fea0003800000 */
[----:B0123--:R-:W2:Y:S02]  /*10910*/  LDL.U8 R20, [R1+0x119] ;  /* 0x0001190001147983 */ /* 0x00fea40000100000 */
[----:B--2---:R-:W-:-:S05]  /*10920*/  SHF.R.U32.HI R20, RZ, 0x4, R20 ;  /* 0x00000004ff147819 */ /* 0x004fca0000011614 */
[----:B------:R4:W-:Y:S02]  /*10930*/  STL.U8 [R1+0x52], R20 ;  /* 0x0000521401007387 */ /* 0x0009e40000100000 */
.L_x_274:
[----:B------:R-:W-:Y:S05]  /*10940*/  @!P1 BRA `(.L_x_275) ;  /* 0x00000000000c9947 */ /* 0x000fea0003800000 */
[----:B01234-:R-:W2:Y:S02]  /*10950*/  LDL.U8 R20, [R1+0x121] ;  /* 0x0001210001147983 */ /* 0x01fea40000100000 */
[----:B--2---:R-:W-:-:S05]  /*10960*/  SHF.R.U32.HI R20, RZ, 0x4, R20 ;  /* 0x00000004ff147819 */ /* 0x004fca0000011614 */
[----:B------:R0:W-:Y:S02]  /*10970*/  STL.U8 [R1+0x62], R20 ;  /* 0x0000621401007387 */ /* 0x0001e40000100000 */
.L_x_275:
[----:B------:R-:W-:Y:S05]  /*10980*/  @!P0 BRA `(.L_x_276) ;  /* 0x00000000000c8947 */ /* 0x000fea0003800000 */
[----:B01234-:R-:W2:Y:S02]  /*10990*/  LDL.U8 R20, [R1+0x119] ;  /* 0x0001190001147983 */ /* 0x01fea40000100000 */
[----:B--2---:R-:W-:-:S05]  /*109a0*/  LOP3.LUT R20, R20, 0xf, RZ, 0xc0, !PT ;  /* 0x0000000f14147812 */ /* 0x004fca00078ec0ff */
[----:B------:R0:W-:Y:S02]  /*109b0*/  STL.U8 [R1+0x53], R20 ;  /* 0x0000531401007387 */ /* 0x0001e40000100000 */
.L_x_276:
[----:B------:R-:W-:Y:S05]  /*109c0*/  @!P1 BRA `(.L_x_277) ;  /* 0x00000000000c9947 */ /* 0x000fea0003800000 */
[----:B01234-:R-:W2:Y:S02]  /*109d0*/  LDL.U8 R20, [R1+0x121] ;  /* 0x0001210001147983 */ /* 0x01fea40000100000 */
[----:B--2---:R-:W-:-:S05]  /*109e0*/  LOP3.LUT R20, R20, 0xf, RZ, 0xc0, !PT ;  /* 0x0000000f14147812 */ /* 0x004fca00078ec0ff */
[----:B------:R0:W-:Y:S02]  /*109f0*/  STL.U8 [R1+0x63], R20 ;  /* 0x0000631401007387 */ /* 0x0001e40000100000 */
.L_x_277:
[----:B------:R-:W-:Y:S05]  /*10a00*/  @!P0 BRA `(.L_x_278) ;  /* 0x00000000000c8947 */ /* 0x000fea0003800000 */
[----:B01234-:R-:W2:Y:S02]  /*10a10*/  LDL.U8 R20, [R1+0x11a] ;  /* 0x00011a0001147983 */ /* 0x01fea40000100000 */
[----:B--2---:R-:W-:-:S05]  /*10a20*/  SHF.R.U32.HI R20, RZ, 0x4, R20 ;  /* 0x00000004ff147819 */ /* 0x004fca0000011614 */
[----:B------:R0:W-:Y:S02]  /*10a30*/  STL.U8 [R1+0x54], R20 ;  /* 0x0000541401007387 */ /* 0x0001e40000100000 */
.L_x_278:
[----:B------:R-:W-:Y:S05]  /*10a40*/  @!P1 BRA `(.L_x_279) ;  /* 0x00000000000c9947 */ /* 0x000fea0003800000 */
[----:B01234-:R-:W2:Y:S02]  /*10a50*/  LDL.U8 R20, [R1+0x122] ;  /* 0x0001220001147983 */ /* 0x01fea40000100000 */
[----:B--2---:R-:W-:-:S05]  /*10a60*/  SHF.R.U32.HI R20, RZ, 0x4, R20 ;  /* 0x00000004ff147819 */ /* 0x004fca0000011614 */
[----:B------:R0:W-:Y:S02]  /*10a70*/  STL.U8 [R1+0x64], R20 ;  /* 0x0000641401007387 */ /* 0x0001e40000100000 */
.L_x_279:
[----:B------:R-:W-:Y:S05]  /*10a80*/  @!P0 BRA `(.L_x_280) ;  /* 0x00000000000c8947 */ /* 0x000fea0003800000 */
[----:B01234-:R-:W2:Y:S02]  /*10a90*/  LDL.U8 R20, [R1+0x11a] ;  /* 0x00011a0001147983 */ /* 0x01fea40000100000 */
[----:B--2---:R-:W-:-:S05]  /*10aa0*/  LOP3.LUT R20, R20, 0xf, RZ, 0xc0, !PT ;  /* 0x0000000f14147812 */ /* 0x004fca00078ec0ff */
[----:B------:R0:W-:Y:S02]  /*10ab0*/  STL.U8 [R1+0x55], R20 ;  /* 0x0000551401007387 */ /* 0x0001e40000100000 */
.L_x_280:
[----:B------:R-:W-:Y:S05]  /*10ac0*/  @!P1 BRA `(.L_x_281) ;  /* 0x00000000000c9947 */ /* 0x000fea0003800000 */
[----:B01234-:R-:W2:Y:S02]  /*10ad0*/  LDL.U8 R20, [R1+0x122] ;  /* 0x0001220001147983 */ /* 0x01fea40000100000 */
[----:B--2---:R-:W-:-:S05]  /*10ae0*/  LOP3.LUT R20, R20, 0xf, RZ, 0xc0, !PT ;  /* 0x0000000f14147812 */ /* 0x004fca00078ec0ff */
[----:B------:R0:W-:Y:S02]  /*10af0*/  STL.U8 [R1+0x65], R20 ;  /* 0x0000651401007387 */ /* 0x0001e40000100000 */
.L_x_281:
[----:B------:R-:W-:Y:S05]  /*10b00*/  @!P0 BRA `(.L_x_282) ;  /* 0x00000000000c8947 */ /* 0x000fea0003800000 */
[----:B01234-:R-:W2:Y:S02]  /*10b10*/  LDL.U8 R20, [R1+0x11b] ;  /* 0x00011b0001147983 */ /* 0x01fea40000100000 */
[----:B--2---:R-:W-:-:S05]  /*10b20*/  SHF.R.U32.HI R20, RZ, 0x4, R20 ;  /* 0x00000004ff147819 */ /* 0x004fca0000011614 */
[----:B------:R0:W-:Y:S02]  /*10b30*/  STL.U8 [R1+0x56], R20 ;  /* 0x0000561401007387 */ /* 0x0001e40000100000 */
.L_x_282:
[----:B------:R-:W-:Y:S05]  /*10b40*/  @!P1 BRA `(.L_x_283) ;  /* 0x00000000000c9947 */ /* 0x000fea0003800000 */
[----:B01234-:R-:W2:Y:S02]  /*10b50*/  LDL.U8 R20, [R1+0x123] ;  /* 0x0001230001147983 */ /* 0x01fea40000100000 */
[----:B--2---:R-:W-:-:S05]  /*10b60*/  SHF.R.U32.HI R20, RZ, 0x4, R20 ;  /* 0x00000004ff147819 */ /* 0x004fca0000011614 */
[----:B------:R0:W-:Y:S02]  /*10b70*/  STL.U8 [R1+0x66], R20 ;  /* 0x0000661401007387 */ /* 0x0001e40000100000 */
.L_x_283:
[----:B------:R-:W-:Y:S05]  /*10b80*/  @!P0 BRA `(.L_x_284) ;  /* 0x00000000000c8947 */ /* 0x000fea0003800000 */
[----:B01234-:R-:W2:Y:S02]  /*10b90*/  LDL.U8 R20, [R1+0x11b] ;  /* 0x00011b0001147983 */ /* 0x01fea40000100000 */
[----:B--2---:R-:W-:-:S05]  /*10ba0*/  LOP3.LUT R20, R20, 0xf, RZ, 0xc0, !PT ;  /* 0x0000000f14147812 */ /* 0x004fca00078ec0ff */
[----:B------:R0:W-:Y:S02]  /*10bb0*/  STL.U8 [R1+0x57], R20 ;  /* 0x0000571401007387 */ /* 0x0001e40000100000 */
.L_x_284:
[----:B------:R-:W-:Y:S05]  /*10bc0*/  @!P1 BRA `(.L_x_285) ;  /* 0x00000000000c9947 */ /* 0x000fea0003800000 */
[----:B01234-:R-:W2:Y:S02]  /*10bd0*/  LDL.U8 R20, [R1+0x123] ;  /* 0x0001230001147983 */ /* 0x01fea40000100000 */
[----:B--2---:R-:W-:-:S05]  /*10be0*/  LOP3.LUT R20, R20, 0xf, RZ, 0xc0, !PT ;  /* 0x0000000f14147812 */ /* 0x004fca00078ec0ff */
[----:B------:R0:W-:Y:S02]  /*10bf0*/  STL.U8 [R1+0x67], R20 ;  /* 0x0000671401007387 */ /* 0x0001e40000100000 */
.L_x_285:
[----:B------:R-:W-:Y:S05]  /*10c00*/  @!P0 BRA `(.L_x_286) ;  /* 0x00000000000c8947 */ /* 0x000fea0003800000 */
[----:B01234-:R-:W2:Y:S02]  /*10c10*/  LDL.U8 R20, [R1+0x11c] ;  /* 0x00011c0001147983 */ /* 0x01fea40000100000 */
[----:B--2---:R-:W-:-:S05]  /*10c20*/  SHF.R.U32.HI R20, RZ, 0x4, R20 ;  /* 0x00000004ff147819 */ /* 0x004fca0000011614 */
[----:B------:R0:W-:Y:S02]  /*10c30*/  STL.U8 [R1+0x58], R20 ;  /* 0x0000581401007387 */ /* 0x0001e40000100000 */
.L_x_286:
[----:B------:R-:W-:Y:S05]  /*10c40*/  @!P1 BRA `(.L_x_287) ;  /* 0x00000000000c9947 */ /* 0x000fea0003800000 */
[----:B01234-:R-:W2:Y:S02]  /*10c50*/  LDL.U8 R20, [R1+0x124] ;  /* 0x0001240001147983 */ /* 0x01fea40000100000 */
[----:B--2---:R-:W-:-:S05]  /*10c60*/  SHF.R.U32.HI R20, RZ, 0x4, R20 ;  /* 0x00000004ff147819 */ /* 0x004fca0000011614 */
[----:B------:R0:W-:Y:S02]  /*10c70*/  STL.U8 [R1+0x68], R20 ;  /* 0x0000681401007387 */ /* 0x0001e40000100000 */
.L_x_287:
[----:B------:R-:W-:Y:S05]  /*10c80*/  @!P0 BRA `(.L_x_288) ;  /* 0x00000000000c8947 */ /* 0x000fea0003800000 */
[----:B01234-:R-:W2:Y:S02]  /*10c90*/  LDL.U8 R20, [R1+0x11c] ;  /* 0x00011c0001147983 */ /* 0x01fea40000100000 */
[----:B--2---:R-:W-:-:S05]  /*10ca0*/  LOP3.LUT R20, R20, 0xf, RZ, 0xc0, !PT ;  /* 0x0000000f14147812 */ /* 0x004fca00078ec0ff */
[----:B------:R0:W-:Y:S02]  /*10cb0*/  STL.U8 [R1+0x59], R20 ;  /* 0x0000591401007387 */ /* 0x0001e40000100000 */
.L_x_288:
[----:B------:R-:W-:Y:S05]  /*10cc0*/  @!P1 BRA `(.L_x_289) ;  /* 0x00000000000c9947 */ /* 0x000fea0003800000 */
[----:B01234-:R-:W2:Y:S02]  /*10cd0*/  LDL.U8 R20, [R1+0x124] ;  /* 0x0001240001147983 */ /* 0x01fea40000100000 */
[----:B--2---:R-:W-:-:S05]  /*10ce0*/  LOP3.LUT R20, R20, 0xf, RZ, 0xc0, !PT ;  /* 0x0000000f14147812 */ /* 0x004fca00078ec0ff */
[----:B------:R0:W-:Y:S02]  /*10cf0*/  STL.U8 [R1+0x69], R20 ;  /* 0x0000691401007387 */ /* 0x0001e40000100000 */
.L_x_289:
[----:B------:R-:W-:Y:S05]  /*10d00*/  @!P0 BRA `(.L_x_290) ;  /* 0x00000000000c8947 */ /* 0x000fea0003800000 */
[----:B01234-:R-:W2:Y:S02]  /*10d10*/  LDL.U8 R20, [R1+0x11d] ;  /* 0x00011d0001147983 */ /* 0x01fea40000100000 */
[----:B--2---:R-:W-:-:S05]  /*10d20*/  SHF.R.U32.HI R20, RZ, 0x4, R20 ;  /* 0x00000004ff147819 */ /* 0x004fca0000011614 */
[----:B------:R0:W-:Y:S02]  /*10d30*/  STL.U8 [R1+0x5a], R20 ;  /* 0x00005a1401007387 */ /* 0x0001e40000100000 */
.L_x_290:
[----:B------:R-:W-:Y:S05]  /*10d40*/  @!P1 BRA `(.L_x_291) ;  /* 0x00000000000c9947 */ /* 0x000fea0003800000 */
[----:B01234-:R-:W2:Y:S02]  /*10d50*/  LDL.U8 R20, [R1+0x125] ;  /* 0x0001250001147983 */ /* 0x01fea40000100000 */
[----:B--2---:R-:W-:-:S05]  /*10d60*/  SHF.R.U32.HI R20, RZ, 0x4, R20 ;  /* 0x00000004ff147819 */ /* 0x004fca0000011614 */
[----:B------:R0:W-:Y:S02]  /*10d70*/  STL.U8 [R1+0x6a], R20 ;  /* 0x00006a1401007387 */ /* 0x0001e40000100000 */
.L_x_291:
[----:B------:R-:W-:Y:S05]  /*10d80*/  @!P0 BRA `(.L_x_292) ;  /* 0x00000000000c8947 */ /* 0x000fea0003800000 */
[----:B01234-:R-:W2:Y:S02]  /*10d90*/  LDL.U8 R20, [R1+0x11d] ;  /* 0x00011d0001147983 */ /* 0x01fea40000100000 */
[----:B--2---:R-:W-:-:S05]  /*10da0*/  LOP3.LUT R20, R20, 0xf, RZ, 0xc0, !PT ;  /* 0x0000000f14147812 */ /* 0x004fca00078ec0ff */
[----:B------:R0:W-:Y:S02]  /*10db0*/  STL.U8 [R1+0x5b], R20 ;  /* 0x00005b1401007387 */ /* 0x0001e40000100000 */
.L_x_292:
[----:B------:R-:W-:Y:S05]  /*10dc0*/  @!P1 BRA `(.L_x_293) ;  /* 0x00000000000c9947 */ /* 0x000fea0003800000 */
[----:B01234-:R-:W2:Y:S02]  /*10dd0*/  LDL.U8 R20, [R1+0x125] ;  /* 0x0001250001147983 */ /* 0x01fea40000100000 */
[----:B--2---:R-:W-:-:S05]  /*10de0*/  LOP3.LUT R20, R20, 0xf, RZ, 0xc0, !PT ;  /* 0x0000000f14147812 */ /* 0x004fca00078ec0ff */
[----:B------:R0:W-:Y:S02]  /*10df0*/  STL.U8 [R1+0x6b], R20 ;  /* 0x00006b1401007387 */ /* 0x0001e40000100000 */
.L_x_293:
[----:B------:R-:W-:Y:S05]  /*10e00*/  @!P0 BRA `(.L_x_294) ;  /* 0x00000000000c8947 */ /* 0x000fea0003800000 */
[----:B01234-:R-:W2:Y:S02]  /*10e10*/  LDL.U8 R20, [R1+0x11e] ;  /* 0x00011e0001147983 */ /* 0x01fea40000100000 */
[----:B--2---:R-:W-:-:S05]  /*10e20*/  SHF.R.U32.HI R20, RZ, 0x4, R20 ;  /* 0x00000004ff147819 */ /* 0x004fca0000011614 */
[----:B------:R0:W-:Y:S02]  /*10e30*/  STL.U8 [R1+0x5c], R20 ;  /* 0x00005c1401007387 */ /* 0x0001e40000100000 */
.L_x_294:
[----:B------:R-:W-:Y:S05]  /*10e40*/  @!P1 BRA `(.L_x_295) ;  /* 0x00000000000c9947 */ /* 0x000fea0003800000 */
[----:B01234-:R-:W2:Y:S02]  /*10e50*/  LDL.U8 R20, [R1+0x126] ;  /* 0x0001260001147983 */ /* 0x01fea40000100000 */
[----:B--2---:R-:W-:-:S05]  /*10e60*/  SHF.R.U32.HI R20, RZ, 0x4, R20 ;  /* 0x00000004ff147819 */ /* 0x004fca0000011614 */
[----:B------:R0:W-:Y:S02]  /*10e70*/  STL.U8 [R1+0x6c], R20 ;  /* 0x00006c1401007387 */ /* 0x0001e40000100000 */
.L_x_295:
[----:B------:R-:W-:Y:S05]  /*10e80*/  @!P0 BRA `(.L_x_296) ;  /* 0x00000000000c8947 */ /* 0x000fea0003800000 */
[----:B01234-:R-:W2:Y:S02]  /*10e90*/  LDL.U8 R20, [R1+0x11e] ;  /* 0x00011e0001147983 */ /* 0x01fea40000100000 */
[----:B--2---:R-:W-:-:S05]  /*10ea0*/  LOP3.LUT R20, R20, 0xf, RZ, 0xc0, !PT ;  /* 0x0000000f14147812 */ /* 0x004fca00078ec0ff */
[----:B------:R0:W-:Y:S02]  /*10eb0*/  STL.U8 [R1+0x5d], R20 ;  /* 0x00005d1401007387 */ /* 0x0001e40000100000 */
.L_x_296:
[----:B------:R-:W-:Y:S05]  /*10ec0*/  @!P1 BRA `(.L_x_297) ;  /* 0x00000000000c9947 */ /* 0x000fea0003800000 */
[----:B01234-:R-:W2:Y:S02]  /*10ed0*/  LDL.U8 R20, [R1+0x126] ;  /* 0x0001260001147983 */ /* 0x01fea40000100000 */
[----:B--2---:R-:W-:-:S05]  /*10ee0*/  LOP3.LUT R20, R20, 0xf, RZ, 0xc0, !PT ;  /* 0x0000000f14147812 */ /* 0x004fca00078ec0ff */
[----:B------:R0:W-:Y:S02]  /*10ef0*/  STL.U8 [R1+0x6d], R20 ;  /* 0x00006d1401007387 */ /* 0x0001e40000100000 */
.L_x_297:
[----:B------:R-:W-:Y:S05]  /*10f00*/  @!P0 BRA `(.L_x_298) ;  /* 0x00000000000c8947 */ /* 0x000fea0003800000 */
[----:B01234-:R-:W2:Y:S02]  /*10f10*/  LDL.U8 R20, [R1+0x11f] ;  /* 0x00011f0001147983 */ /* 0x01fea40000100000 */
[----:B--2---:R-:W-:-:S05]  /*10f20*/  SHF.R.U32.HI R20, RZ, 0x4, R20 ;  /* 0x00000004ff147819 */ /* 0x004fca0000011614 */
[----:B------:R0:W-:Y:S02]  /*10f30*/  STL.U8 [R1+0x5e], R20 ;  /* 0x00005e1401007387 */ /* 0x0001e40000100000 */
.L_x_298:
[----:B------:R-:W-:Y:S05]  /*10f40*/  @!P1 BRA `(.L_x_299) ;  /* 0x00000000000c9947 */ /* 0x000fea0003800000 */
[----:B01234-:R-:W2:Y:S02]  /*10f50*/  LDL.U8 R20, [R1+0x127] ;  /* 0x0001270001147983 */ /* 0x01fea40000100000 */
[----:B--2---:R-:W-:-:S05]  /*10f60*/  SHF.R.U32.HI R20, RZ, 0x4, R20 ;  /* 0x00000004ff147819 */ /* 0x004fca0000011614 */
[----:B------:R0:W-:Y:S02]  /*10f70*/  STL.U8 [R1+0x6e], R20 ;  /* 0x00006e1401007387 */ /* 0x0001e40000100000 */
.L_x_299:
[----:B------:R-:W-:Y:S05]  /*10f80*/  @!P0 BRA `(.L_x_300) ;  /* 0x00000000000c8947 */ /* 0x000fea0003800000 */
[----:B01234-:R-:W2:Y:S02]  /*10f90*/  LDL.U8 R20, [R1+0x11f] ;  /* 0x00011f0001147983 */ /* 0x01fea40000100000 */
[----:B--2---:R-:W-:-:S05]  /*10fa0*/  LOP3.LUT R20, R20, 0xf, RZ, 0xc0, !PT ;  /* 0x0000000f14147812 */ /* 0x004fca00078ec0ff */
[----:B------:R0:W-:Y:S02]  /*10fb0*/  STL.U8 [R1+0x5f], R20 ;  /* 0x00005f1401007387 */ /* 0x0001e40000100000 */
.L_x_300:
[----:B------:R-:W-:Y:S05]  /*10fc0*/  @!P1 BRA `(.L_x_240) ;  /* 0x00000000000c9947 */ /* 0x000fea0003800000 */
[----:B01234-:R-:W2:Y:S02]  /*10fd0*/  LDL.U8 R20, [R1+0x127] ;  /* 0x0001270001147983 */ /* 0x01fea40000100000 */
[----:B--2---:R-:W-:-:S05]  /*10fe0*/  LOP3.LUT R20, R20, 0xf, RZ, 0xc0, !PT ;  /* 0x0000000f14147812 */ /* 0x004fca00078ec0ff */
[----:B------:R0:W-:Y:S02]  /*10ff0*/  STL.U8 [R1+0x6f], R20 ;  /* 0x00006f1401007387 */ /* 0x0001e40000100000 */
.L_x_240:
[----:B------:R-:W5:Y:S01]  /*11000*/  LDCU.U8 UR57, c[0x3][0x37d] ;  /* 0x00c06fa0ff3977ac */ /* 0x000f620008000000 */
        /* <DEDUP_REMOVED lines=9> */
[----:B------:R-:W-:-:S02]  /*110a0*/  ULOP3.LUT UR43, UR42, 0x3, URZ, 0xc0, !UPT ;  /* 0x000000032a2b7892 */ /* 0x000fc4000f8ec0ff */
[----:B------:R-:W-:Y:S02]  /*110b0*/  ULOP3.LUT UR44, UR41, 0x3, URZ, 0xc0, !UPT ;  /* 0x00000003292c7892 */ /* 0x000fe4000f8ec0ff */
[----:B------:R-:W-:Y:S02]  /*110c0*/  ULOP3.LUT UR45, UR40, 0x3, URZ, 0xc0, !UPT ;  /* 0x00000003282d7892 */ /* 0x000fe4000f8ec0ff */
[----:B------:R-:W-:Y:S02]  /*110d0*/  ULOP3.LUT UR46, UR39, 0x3, URZ, 0xc0, !UPT ;  /* 0x00000003272e7892 */ /* 0x000fe4000f8ec0ff */
[----:B-1----:R-:W-:Y:S02]  /*110e0*/  ULOP3.LUT UR47, UR58, 0x3, URZ, 0xc0, !UPT ;  /* 0x000000033a2f7892 */ /* 0x002fe4000f8ec0ff */
[----:B--2---:R-:W-:Y:S02]  /*110f0*/  ULOP3.LUT UR48, UR59, 0x3, URZ, 0xc0, !UPT ;  /* 0x000000033b307892 */ /* 0x004fe4000f8ec0ff */
[----:B---3--:R-:W-:-:S02]  /*11100*/  ULOP3.LUT UR49, UR60, 0x3, URZ, 0xc0, !UPT ;  /* 0x000000033c317892 */ /* 0x008fc4000f8ec0ff */
[----:B-----5:R-:W-:Y:S02]  /*11110*/  ULOP3.LUT UR50, UR57, 0x3, URZ, 0xc0, !UPT ;  /* 0x0000000339327892 */ /* 0x020fe4000f8ec0ff */
[----:B----4-:R-:W-:Y:S02]  /*11120*/  ULOP3.LUT UR51, UR61, 0x3, URZ, 0xc0, !UPT ;  /* 0x000000033d337892 */ /* 0x010fe4000f8ec0ff */
[----:B0-----:R-:W-:Y:S02]  /*11130*/  ULOP3.LUT UR52, UR62, 0x3, URZ, 0xc0, !UPT ;  /* 0x000000033e347892 */ /* 0x001fe4000f8ec0ff */
[----:B------:R-:W-:Y:S02]  /*11140*/  ULOP3.LUT UR53, UR63, 0x3, URZ, 0xc0, !UPT ;  /* 0x000000033f357892 */ /* 0x000fe4000f8ec0ff */
[----:B------:R-:W-:Y:S02]  /*11150*/  ULOP3.LUT UR54, UR64, 0x3, URZ, 0xc0, !UPT ;  /* 0x0000000340367892 */ /* 0x000fe4000f8ec0ff */
[----:B------:R-:W-:-:S02]  /*11160*/  ULOP3.LUT UR55, UR65, 0x3, URZ, 0xc0, !UPT ;  /* 0x0000000341377892 */ /* 0x000fc4000f8ec0ff */
[----:B------:R-:W-:Y:S01]  /*11170*/  ULOP3.LUT UR56, UR66, 0x3, URZ, 0xc0, !UPT ;  /* 0x0000000342387892 */ /* 0x000fe2000f8ec0ff */
[----:B------:R-:W-:Y:S11]  /*11180*/  BRA.U !UP2, `(.L_x_301) ;  /* 0x0000005d0a947547 */ /* 0x000ff6000b800000 */
[----:B------:R-:W-:Y:S01]  /*11190*/  IABS R22, UR7 ;  /* 0x0000000700167c13 */ /* 0x000fe20008000000 */
[----:B------:R-:W0:Y:S01]  /*111a0*/  LDCU UR67, c[0x3][UR12+0x4] ;  /* 0x00c000800c4377ac */ /* 0x000e220008000800 */
[----:B------:R-:W-:Y:S02]  /*111b0*/  IABS R26, UR7 ;  /* 0x00000007001a7c13 */ /* 0x000fe40008000000 */
[----:B------:R-:W1:Y:S01]  /*111c0*/  I2F.RP R23, R22 ;  /* 0x0000001600177306 */ /* 0x000e620000209400 */
[----:B------:R-:W2:Y:S02]  /*111d0*/  LDCU UR8, c[0x3][0x9c] ;  /* 0x00c01380ff0877ac */ /* 0x000ea40008000800 */
[----:B------:R-:W-:-:S05]  /*111e0*/  IMAD.MOV R26, RZ, RZ, -R26 ;  /* 0x000000ffff1a7224 */ /* 0x000fca00078e0a1a */
[----:B-1----:R-:W1:Y:S01]  /*111f0*/  MUFU.RCP R23, R23 ;  /* 0x0000001700177308 */ /* 0x002e620000001000 */
[----:B0-----:R-:W-:Y:S01]  /*11200*/  IABS R24, UR67 ;  /* 0x0000004300187c13 */ /* 0x001fe20008000000 */
[----:B-1----:R-:W-:-:S06]  /*11210*/  VIADD R20, R23, 0xffffffe ;  /* 0x0ffffffe17147836 */ /* 0x002fcc0000000000 */
        /* <DEDUP_REMOVED lines=18> */
[----:B--2---:R-:W-:-:S07]  /*11340*/  @!P0 LOP3.LUT R71, RZ, UR7, RZ, 0x33, !PT ;  /* 0x00000007ff478c12 */ /* 0x004fce000f8e33ff */
.L_x_327:
[----:B------:R-:W-:Y:S01]  /*11350*/  ISETP.GT.AND P1, PT, R71, RZ, PT ;  /* 0x000000ff4700720c */ /* 0x000fe20003f24270 */
[----:B------:R-:W-:Y:S01]  /*11360*/  UMOV UR6, UR8 ;  /* 0x0000000800067c82 */ /* 0x000fe20008000000 */
[----:B------:R-:W-:Y:S02]  /*11370*/  UIADD3 UR8, UPT, UPT, UR8, -0x1, URZ ;  /* 0xffffffff08087890 */ /* 0x000fe4000fffe0ff */
[----:B------:R-:W-:-:S09]  /*11380*/  UISETP.GT.AND UP3, UPT, UR6, 0x1, UPT ;  /* 0x000000010600788c */ /* 0x000fd2000bf64270 */
[----:B01234-:R-:W-:Y:S05]  /*11390*/  @!P1 BRA `(.L_x_302) ;  /* 0x0000002000049947 */ /* 0x01ffea0003800000 */
[----:B------:R-:W-:Y:S01]  /*113a0*/  IABS R22, UR7 ;  /* 0x0000000700167c13 */ /* 0x000fe20008000000 */
[----:B------:R-:W-:Y:S01]  /*113b0*/  IMAD.MOV.U32 R77, RZ, RZ, RZ ;  /* 0x000000ffff4d7224 */ /* 0x000fe200078e00ff */
[----:B------:R-:W-:Y:S01]  /*113c0*/  IABS R24, UR67 ;  /* 0x0000004300187c13 */ /* 0x000fe20008000000 */
[----:B------:R-:W-:Y:S01]  /*113d0*/  IMAD.SHL.U32 R27, R65, 0x4, RZ ;  /* 0x00000004411b7824 */ /* 0x000fe200078e00ff */
[----:B------:R-:W0:Y:S01]  /*113e0*/  I2F.RP R23, R22 ;  /* 0x0000001600177306 */ /* 0x000e220000209400 */
[----:B------:R-:W-:Y:S01]  /*113f0*/  IABS R26, UR7 ;  /* 0x00000007001a7c13 */ /* 0x000fe20008000000 */
[----:B------:R-:W-:Y:S01]  /*11400*/  IMAD.SHL.U32 R29, R63, 0x4, RZ ;  /* 0x000000043f1d7824 */ /* 0x000fe200078e00ff */
[----:B------:R-:W-:Y:S01]  /*11410*/  ISETP.NE.AND P4, PT, RZ, UR7, PT ;  /* 0x00000007ff007c0c */ /* 0x000fe2000bf85270 */
[----:B------:R-:W-:Y:S02]  /*11420*/  IMAD.SHL.U32 R31, R61, 0x4, RZ ;  /* 0x000000043d1f7824 */ /* 0x000fe400078e00ff */
[----:B------:R-:W-:-:S02]  /*11430*/  IMAD.SHL.U32 R33, R59, 0x4, RZ ;  /* 0x000000043b217824 */ /* 0x000fc400078e00ff */
[----:B------:R-:W-:Y:S02]  /*11440*/  IMAD.SHL.U32 R35, R57, 0x4, RZ ;  /* 0x0000000439237824 */ /* 0x000fe400078e00ff */
[----:B------:R-:W-:Y:S02]  /*11450*/  IMAD.SHL.U32 R37, R55, 0x4, RZ ;  /* 0x0000000437257824 */ /* 0x000fe400078e00ff */
[----:B------:R-:W-:Y:S02]  /*11460*/  IMAD.SHL.U32 R39, R53, 0x4, RZ ;  /* 0x0000000435277824 */ /* 0x000fe400078e00ff */
[----:B------:R-:W-:Y:S01]  /*11470*/  IMAD.SHL.U32 R41, R19, 0x4, RZ ;  /* 0x0000000413297824 */ /* 0x000fe200078e00ff */
[----:B0-----:R-:W0:Y:S01]  /*11480*/  MUFU.RCP R23, R23 ;  /* 0x0000001700177308 */ /* 0x001e220000001000 */
[----:B------:R-:W-:Y:S02]  /*11490*/  IMAD.SHL.U32 R43, R3, 0x4, RZ ;  /* 0x00000004032b7824 */ /* 0x000fe400078e00ff */
[----:B------:R-:W-:-:S02]  /*114a0*/  IMAD.SHL.U32 R45, R5, 0x4, RZ ;  /* 0x00000004052d7824 */ /* 0x000fc400078e00ff */
[----:B------:R-:W-:Y:S02]  /*114b0*/  IMAD.SHL.U32 R47, R7, 0x4, RZ ;  /* 0x00000004072f7824 */ /* 0x000fe400078e00ff */
[----:B------:R-:W-:Y:S02]  /*114c0*/  IMAD.SHL.U32 R49, R9, 0x4, RZ ;  /* 0x0000000409317824 */ /* 0x000fe400078e00ff */
[----:B------:R-:W-:Y:S02]  /*114d0*/  IMAD.SHL.U32 R51, R11, 0x4, RZ ;  /* 0x000000040b337824 */ /* 0x000fe400078e00ff */
[----:B------:R-:W-:Y:S02]  /*114e0*/  IMAD.SHL.U32 R73, R13, 0x4, RZ ;  /* 0x000000040d497824 */ /* 0x000fe400078e00ff */
[----:B------:R-:W-:Y:S02]  /*114f0*/  IMAD.SHL.U32 R75, R15, 0x4, RZ ;  /* 0x000000040f4b7824 */ /* 0x000fe400078e00ff */
[----:B0-----:R-:W-:-:S04]  /*11500*/  VIADD R20, R23, 0xffffffe ;  /* 0x0ffffffe17147836 */ /* 0x001fc80000000000 */
        /* <DEDUP_REMOVED lines=10> */
[----:B------:R-:W-:Y:S02]  /*115b0*/  ISETP.GT.U32.AND P0, PT, R22, R21, PT ;  /* 0x000000151600720c */ /* 0x000fe40003f04070 */
[----:B------:R-:W-:-:S04]  /*115c0*/  LOP3.LUT R20, R20, UR7, RZ, 0x3c, !PT ;  /* 0x0000000714147c12 */ /* 0x000fc8000f8e3cff */
[----:B------:R-:W-:-:S07]  /*115d0*/  ISETP.GE.AND P3, PT, R20, RZ, PT ;  /* 0x000000ff1400720c */ /* 0x000fce0003f66270 */
[----:B------:R-:W-:Y:S02]  /*115e0*/  @!P0 IMAD.IADD R21, R21, 0x1, -R22 ;  /* 0x0000000115158824 */ /* 0x000fe400078e0a16 */
[----:B------:R-:W-:-:S03]  /*115f0*/  @!P0 VIADD R32, R32, 0x1 ;  /* 0x0000000120208836 */ /* 0x000fc60000000000 */
[----:B------:R-:W-:-:S13]  /*11600*/  ISETP.GE.U32.AND P2, PT, R21, R22, PT ;  /* 0x000000161500720c */ /* 0x000fda0003f46070 */
[----:B------:R-:W-:-:S04]  /*11610*/  @P2 VIADD R32, R32, 0x1 ;  /* 0x0000000120202836 */ /* 0x000fc80000000000 */
[----:B------:R-:W-:Y:S01]  /*11620*/  @!P3 IMAD.MOV R32, RZ, RZ, -R32 ;  /* 0x000000ffff20b224 */ /* 0x000fe200078e0a20 */
[----:B------:R-:W-:-:S04]  /*11630*/  @!P4 LOP3.LUT R32, RZ, UR7, RZ, 0x33, !PT ;  /* 0x00000007ff20cc12 */ /* 0x000fc8000f8e33ff */
[----:B------:R-:W-:-:S07]  /*11640*/  VIMNMX R32, PT, PT, R32, 0x1, !PT ;  /* 0x0000000120207848 */ /* 0x000fce0007fe0100 */
.L_x_303:
        /* <DEDUP_REMOVED lines=52> */
[----:B------:R-:W-:Y:S01]  /*11990*/  UMOV UR6, URZ ;  /* 0x000000ff00067c82 */ /* 0x000fe20008000000 */
[----:B------:R-:W-:Y:S01]  /*119a0*/  UMOV UR10, UR7 ;  /* 0x00000007000a7c82 */ /* 0x000fe20008000000 */
[----:B------:R-:W-:Y:S01]  /*119b0*/  UMOV UR9, UR7 ;  /* 0x0000000700097c82 */ /* 0x000fe20008000000 */
[----:B--2---:R-:W-:Y:S02]  /*119c0*/  PRMT R34, R20, 0x7773, RZ ;  /* 0x0000777314227816 */ /* 0x004fe400000000ff */
[----:B------:R-:W-:-:S02]  /*119d0*/  PRMT R35, R21, 0x7770, RZ ;  /* 0x0000777015237816 */ /* 0x000fc400000000ff */
[----:B------:R-:W-:Y:S02]  /*119e0*/  PRMT R33, R20, 0x7772, RZ ;  /* 0x0000777214217816 */ /* 0x000fe400000000ff */
        /* <DEDUP_REMOVED lines=19> */
.L_x_321:
[----:B------:R-:W-:-:S09]  /*11b20*/  UISETP.NE.AND UP4, UPT, UR6, 0x1, UPT ;  /* 0x000000010600788c */ /* 0x000fd2000bf85270 */
[----:B------:R-:W-:Y:S05]  /*11b30*/  BRA.U !UP4, `(.L_x_304) ;  /* 0x000000050cbc7547 */ /* 0x000fea000b800000 */
[----:B------:R-:W-:-:S09]  /*11b40*/  UISETP.NE.AND UP4, UPT, UR6, 0x2, UPT ;  /* 0x000000020600788c */ /* 0x000fd2000bf85270 */
[----:B------:R-:W-:Y:S05]  /*11b50*/  BRA.U UP4, `(.L_x_305) ;  /* 0x0000000d04e07547 */ /* 0x000fea000b800000 */
[----:B------:R-:W-:-:S06]  /*11b60*/  UISETP.NE.AND UP4, UPT, UR9, 0x40, UPT ;  /* 0x000000400900788c */ /* 0x000fcc000bf85270 */
[----:B------:R-:W-:-:S13]  /*11b70*/  PLOP3.LUT P0, PT, PT, PT, UP4, 0x80, 0x8 ;  /* 0x000000000008781c */ /* 0x000fda0003f0f048 */
[C---:B------:R-:W-:Y:S01]  /*11b80*/  @P0 LOP3.LUT R39, R23.reuse, 0xfe, RZ, 0xc0, !PT ;  /* 0x000000fe17270812 */ /* 0x040fe200078ec0ff */
[C---:B------:R-:W-:Y:S01]  /*11b90*/  @P0 IMAD.SHL.U32 R46, R26.reuse, 0x2, RZ ;  /* 0x000000021a2e0824 */ /* 0x040fe200078e00ff */
[----:B------:R-:W-:Y:S01]  /*11ba0*/  @P0 LOP3.LUT R42, R26, 0xfe, RZ, 0xc0, !PT ;  /* 0x000000fe1a2a0812 */ /* 0x000fe200078ec0ff */
[C---:B------:R-:W-:Y:S01]  /*11bb0*/  @P0 IMAD.SHL.U32 R38, R22.reuse, 0x2, RZ ;  /* 0x0000000216260824 */ /* 0x040fe200078e00ff */
        /* <DEDUP_REMOVED lines=19> */
[----:B------:R-:W-:Y:S02]  /*11cf0*/  @P0 SHF.R.U32.HI R50, RZ, 0x1, R39 ;  /* 0x00000001ff320819 */ /* 0x000fe40000011627 */
[----:B------:R-:W-:Y:S02]  /*11d00*/  @P0 SHF.R.U32.HI R39, RZ, 0x1, R38 ;  /* 0x00000001ff270819 */ /* 0x000fe40000011626 */
[----:B------:R-:W-:Y:S01]  /*11d10*/  @P0 LOP3.LUT R44, R40, 0xff80, R41, 0x78, !PT ;  /* 0x0000ff80282c0812 */ /* 0x000fe200078e7829 */
[C---:B------:R-:W-:Y:S01]  /*11d20*/  @P0 IMAD.SHL.U32 R40, R28.reuse, 0x2, RZ ;  /* 0x000000021c280824 */ /* 0x040fe200078e00ff */
[----:B------:R-:W-:Y:S01]  /*11d30*/  @P0 LOP3.LUT R41, R29, 0xfe, RZ, 0xc0, !PT ;  /* 0x000000fe1d290812 */ /* 0x000fe200078ec0ff */
[----:B------:R-:W-:Y:S01]  /*11d40*/  @P0 IMAD R39, R28, 0x80, R39 ;  /* 0x000000801c270824 */ /* 0x000fe200078e0227 */
[----:B------:R-:W-:Y:S01]  /*11d50*/  @P0 PRMT R22, R37, 0x7610, R22 ;  /* 0x0000761025160816 */ /* 0x000fe20000000016 */
[----:B------:R-:W-:Y:S01]  /*11d60*/  @P0 IMAD R50, R27, 0x80, R50 ;  /* 0x000000801b320824 */ /* 0x000fe200078e0232 */
[----:B------:R-:W-:-:S02]  /*11d70*/  @P0 SHF.R.U32.HI R38, RZ, 0x1, R41 ;  /* 0x00000001ff260819 */ /* 0x000fc40000011629 */
[----:B------:R-:W-:Y:S02]  /*11d80*/  @P0 LOP3.LUT R39, R39, 0xff80, R40, 0x78, !PT ;  /* 0x0000ff8027270812 */ /* 0x000fe400078e7828 */
[----:B------:R-:W-:Y:S01]  /*11d90*/  @P0 PRMT R23, R44, 0x7610, R23 ;  /* 0x000076102c170816 */ /* 0x000fe20000000017 */
[----:B------:R-:W-:Y:S01]  /*11da0*/  @P0 IMAD R38, R29, 0x80, R38 ;  /* 0x000000801d260824 */ /* 0x000fe200078e0226 */
[----:B------:R-:W-:Y:S01]  /*11db0*/  @P0 LOP3.LUT R48, R43, 0xff80, R48, 0x78, !PT ;  /* 0x0000ff802b300812 */ /* 0x000fe200078e7830 */
[----:B------:R-:W-:Y:S01]  /*11dc0*/  @P0 IMAD.SHL.U32 R43, R29, 0x2, RZ ;  /* 0x000000021d2b0824 */ /* 0x000fe200078e00ff */
[----:B------:R-:W-:Y:S01]  /*11dd0*/  @!P0 LOP3.LUT R37, R22, 0xffff, RZ, 0xc0, !PT ;  /* 0x0000ffff16258812 */ /* 0x000fe200078ec0ff */
[----:B------:R-:W-:Y:S01]  /*11de0*/  @!P0 IMAD.SHL.U32 R41, R23, 0x8, RZ ;  /* 0x0000000817298824 */ /* 0x000fe200078e00ff */
[----:B------:R-:W-:Y:S02]  /*11df0*/  @P0 PRMT R28, R39, 0x7610, R28 ;  /* 0x00007610271c0816 */ /* 0x000fe4000000001c */
[----:B------:R-:W-:-:S02]  /*11e00*/  @!P0 LOP3.LUT R39, R23, 0xffff, RZ, 0xc0, !PT ;  /* 0x0000ffff17278812 */ /* 0x000fc400078ec0ff */
[----:B------:R-:W-:Y:S02]  /*11e10*/  @!P0 SHF.R.U32.HI R37, RZ, 0x1, R37 ;  /* 0x00000001ff258819 */ /* 0x000fe40000011625 */
[----:B------:R-:W-:Y:S02]  /*11e20*/  @P0 LOP3.LUT R38, R38, 0xff80, R43, 0x78, !PT ;  /* 0x0000ff8026260812 */ /* 0x000fe400078e782b */
[----:B------:R-:W-:Y:S02]  /*11e30*/  @!P0 SHF.R.U32.HI R39, RZ, 0x1, R39 ;  /* 0x00000001ff278819 */ /* 0x000fe40000011627 */
[----:B------:R-:W-:Y:S02]  /*11e40*/  @P0 SHF.R.U32.HI R42, RZ, 0x1, R42 ;  /* 0x00000001ff2a0819 */ /* 0x000fe4000001162a */
[----:B------:R-:W-:Y:S02]  /*11e50*/  @!P0 LOP3.LUT R37, R37, 0x7, RZ, 0xc0, !PT ;  /* 0x0000000725258812 */ /* 0x000fe400078ec0ff */
[----:B------:R-:W-:Y:S01]  /*11e60*/  @P0 LOP3.LUT R47, R50, 0xff80, R47, 0x78, !PT ;  /* 0x0000ff80322f0812 */ /* 0x000fe200078e782f */
[----:B------:R-:W-:Y:S01]  /*11e70*/  @P0 IMAD R42, R25, 0x80, R42 ;  /* 0x00000080192a0824 */ /* 0x000fe200078e022a */
[----:B------:R-:W-:-:S02]  /*11e80*/  @P0 PRMT R26, R46, 0x7610, R26 ;  /* 0x000076102e1a0816 */ /* 0x000fc4000000001a */
[----:B------:R-:W-:Y:S01]  /*11e90*/  @P0 PRMT R29, R38, 0x7610, R29 ;  /* 0x00007610261d0816 */ /* 0x000fe2000000001d */
[----:B------:R-:W-:Y:S01]  /*11ea0*/  @!P0 IMAD.SHL.U32 R38, R22, 0x8, RZ ;  /* 0x0000000816268824 */ /* 0x000fe200078e00ff */
[----:B------:R-:W-:Y:S01]  /*11eb0*/  @!P0 LOP3.LUT R40, R39, 0x7, RZ, 0xc0, !PT ;  /* 0x0000000727288812 */ /* 0x000fe200078ec0ff */
[----:B------:R-:W-:Y:S01]  /*11ec0*/  @!P0 IMAD.SHL.U32 R46, R26, 0x8, RZ ;  /* 0x000000081a2e8824 */ /* 0x000fe200078e00ff */
[----:B------:R-:W-:Y:S02]  /*11ed0*/  @!P0 LOP3.LUT R37, R37, 0x8, R22, 0xf8, !PT ;  /* 0x0000000825258812 */ /* 0x000fe400078ef816 */
[----:B------:R-:W-:Y:S02]  /*11ee0*/  @P0 PRMT R24, R48, 0x7610, R24 ;  /* 0x0000761030180816 */ /* 0x000fe40000000018 */
[----:B------:R-:W-:Y:S02]  /*11ef0*/  @P0 PRMT R27, R47, 0x7610, R27 ;  /* 0x000076102f1b0816 */ /* 0x000fe4000000001b */
[----:B------:R-:W-:Y:S01]  /*11f00*/  @!P0 LOP3.LUT R43, R26, 0xffff, RZ, 0xc0, !PT ;  /* 0x0000ffff1a2b8812 */ /* 0x000fe200078ec0ff */
[----:B------:R-:W-:Y:S01]  /*11f10*/  @!P0 IMAD.SHL.U32 R48, R24, 0x8, RZ ;  /* 0x0000000818308824 */ /* 0x000fe200078e00ff */
[----:B------:R-:W-:Y:S01]  /*11f20*/  @!P0 LOP3.LUT R40, R40, 0x8, R23, 0xf8, !PT ;  /* 0x0000000828288812 */ /* 0x000fe200078ef817 */
[----:B------:R-:W-:Y:S01]  /*11f30*/  @!P0 IMAD.SHL.U32 R39, R27, 0x8, RZ ;  /* 0x000000081b278824 */ /* 0x000fe200078e00ff */
[----:B------:R-:W-:-:S02]  /*11f40*/  @!P0 LOP3.LUT R44, R37, 0x8, R38, 0x78, !PT ;  /* 0x00000008252c8812 */ /* 0x000fc400078e7826 */
[----:B------:R-:W-:Y:S02]  /*11f50*/  @P0 LOP3.LUT R42, R42, 0xff80, R45, 0x78, !PT ;  /* 0x0000ff802a2a0812 */ /* 0x000fe400078e782d */
[----:B------:R-:W-:Y:S02]  /*11f60*/  @!P0 LOP3.LUT R38, R24, 0xffff, RZ, 0xc0, !PT ;  /* 0x0000ffff18268812 */ /* 0x000fe400078ec0ff */
[----:B------:R-:W-:Y:S02]  /*11f70*/  @!P0 SHF.R.U32.HI R43, RZ, 0x1, R43 ;  /* 0x00000001ff2b8819 */ /* 0x000fe4000001162b */
[----:B------:R-:W-:Y:S02]  /*11f80*/  @!P0 LOP3.LUT R45, R40, 0x8, R41, 0x78, !PT ;  /* 0x00000008282d8812 */ /* 0x000fe400078e7829 */
[----:B------:R-:W-:Y:S02]  /*11f90*/  @!P0 LOP3.LUT R37, R27, 0xffff, RZ, 0xc0, !PT ;  /* 0x0000ffff1b258812 */ /* 0x000fe400078ec0ff */
[----:B------:R-:W-:-:S02]  /*11fa0*/  @!P0 LOP3.LUT R40, R28, 0xffff, RZ, 0xc0, !PT ;  /* 0x0000ffff1c288812 */ /* 0x000fc400078ec0ff */
[----:B------:R-:W-:Y:S02]  /*11fb0*/  @!P0 LOP3.LUT R41, R29, 0xffff, RZ, 0xc0, !PT ;  /* 0x0000ffff1d298812 */ /* 0x000fe400078ec0ff */
[----:B------:R-:W-:Y:S02]  /*11fc0*/  @!P0 SHF.R.U32.HI R38, RZ, 0x1, R38 ;  /* 0x00000001ff268819 */ /* 0x000fe40000011626 */
[----:B------:R-:W-:Y:S02]  /*11fd0*/  @!P0 LOP3.LUT R43, R43, 0x7, RZ, 0xc0, !PT ;  /* 0x000000072b2b8812 */ /* 0x000fe400078ec0ff */
[----:B------:R-:W-:Y:S02]  /*11fe0*/  @!P0 SHF.R.U32.HI R37, RZ, 0x1, R37 ;  /* 0x00000001ff258819 */ /* 0x000fe40000011625 */
[----:B------:R-:W-:Y:S02]  /*11ff0*/  @!P0 SHF.R.U32.HI R40, RZ, 0x1, R40 ;  /* 0x00000001ff288819 */ /* 0x000fe40000011628 */
[----:B------:R-:W-:-:S02]  /*12000*/  @!P0 SHF.R.U32.HI R41, RZ, 0x1, R41 ;  /* 0x00000001ff298819 */ /* 0x000fc40000011629 */
[----:B------:R-:W-:Y:S02]  /*12010*/  @!P0 LOP3.LUT R47, R38, 0x7, RZ, 0xc0, !PT ;  /* 0x00000007262f8812 */ /* 0x000fe400078ec0ff */
[----:B------:R-:W-:Y:S02]  /*12020*/  @!P0 LOP3.LUT R43, R43, 0x8, R26, 0xf8, !PT ;  /* 0x000000082b2b8812 */ /* 0x000fe400078ef81a */
        /* <DEDUP_REMOVED lines=23> */
[----:B------:R-:W-:Y:S01]  /*121a0*/  LOP3.LUT R37, R25, 0xffff, RZ, 0xc0, !PT ;  /* 0x0000ffff19257812 */ /* 0x000fe200078ec0ff */
[----:B------:R-:W-:-:S03]  /*121b0*/  UMOV UR9, 0x40 ;  /* 0x0000004000097882 */ /* 0x000fc60000000000 */
[----:B------:R-:W-:-:S04]  /*121c0*/  SHF.R.U32.HI R37, RZ, 0x1, R37 ;  /* 0x00000001ff257819 */ /* 0x000fc80000011625 */
[----:B------:R-:W-:Y:S01]  /*121d0*/  LOP3.LUT R38, R37, 0x7, RZ, 0xc0, !PT ;  /* 0x0000000725267812 */ /* 0x000fe200078ec0ff */
[----:B------:R-:W-:-:S03]  /*121e0*/  IMAD.SHL.U32 R37, R25, 0x8, RZ ;  /* 0x0000000819257824 */ /* 0x000fc600078e00ff */
[----:B------:R-:W-:-:S04]  /*121f0*/  LOP3.LUT R38, R38, 0x8, R25, 0xf8, !PT ;  /* 0x0000000826267812 */ /* 0x000fc800078ef819 */
[----:B------:R-:W-:-:S04]  /*12200*/  LOP3.LUT R37, R38, 0x8, R37, 0x78, !PT ;  /* 0x0000000826257812 */ /* 0x000fc800078e7825 */
[----:B------:R-:W-:Y:S01]  /*12210*/  PRMT R25, R37, 0x7610, R25 ;  /* 0x0000761025197816 */ /* 0x000fe20000000019 */
[----:B------:R-:W-:Y:S06]  /*12220*/  BRA `(.L_x_305) ;  /* 0x00000008002c7947 */ /* 0x000fec0003800000 */
.L_x_304:
        /* <DEDUP_REMOVED lines=10> */
.L_x_306:
[C---:B------:R-:W-:Y:S01]  /*122d0*/  IMAD.SHL.U32 R37, R30.reuse, 0x2, RZ ;  /* 0x000000021e257824 */ /* 0x040fe200078e00ff */
[----:B------:R-:W-:-:S04]  /*122e0*/  LOP3.LUT R39, R30, 0xffff, RZ, 0xc0, !PT ;  /* 0x0000ffff1e277812 */ /* 0x000fc800078ec0ff */
[----:B------:R-:W-:Y:S02]  /*122f0*/  LOP3.LUT R37, R37, 0xe, RZ, 0xc0, !PT ;  /* 0x0000000e25257812 */ /* 0x000fe400078ec0ff */
[--C-:B------:R-:W-:Y:S02]  /*12300*/  SHF.R.U32.HI R30, RZ, 0x3, R39.reuse ;  /* 0x00000003ff1e7819 */ /* 0x100fe40000011627 */
[----:B------:R-:W-:Y:S02]  /*12310*/  SHF.R.U32.HI R39, RZ, 0x2, R39 ;  /* 0x00000002ff277819 */ /* 0x000fe40000011627 */
[----:B------:R-:W-:-:S04]  /*12320*/  LOP3.LUT R30, R37, 0x1, R30, 0xf8, !PT ;  /* 0x00000001251e7812 */ /* 0x000fc800078ef81e */
[----:B------:R-:W-:-:S07]  /*12330*/  LOP3.LUT R30, R30, 0x1, R39, 0x78, !PT ;  /* 0x000000011e1e7812 */ /* 0x000fce00078e7827 */
.L_x_307:
        /* <DEDUP_REMOVED lines=9> */
.L_x_308:
        /* <DEDUP_REMOVED lines=8> */
.L_x_309:
        /* <DEDUP_REMOVED lines=9> */
.L_x_310:
[C---:B------:R-:W-:Y:S01]  /*124e0*/  IMAD.SHL.U32 R37, R20.reuse, 0x2, RZ ;  /* 0x0000000214257824 */ /* 0x040fe200078e00ff */
[----:B------:R-:W-:-:S04]  /*124f0*/  LOP3.LUT R39, R20, 0xffff, RZ, 0xc0, !PT ;  /* 0x0000ffff14277812 */ /* 0x000fc800078ec0ff */
[----:B------:R-:W-:Y:S02]  /*12500*/  LOP3.LUT R37, R37, 0xe, RZ, 0xc0, !PT ;  /* 0x0000000e25257812 */ /* 0x000fe400078ec0ff */
[--C-:B------:R-:W-:Y:S02]  /*12510*/  SHF.R.U32.HI R20, RZ, 0x3, R39.reuse ;  /* 0x00000003ff147819 */ /* 0x100fe40000011627 */
[----:B------:R-:W-:Y:S02]  /*12520*/  SHF.R.U32.HI R39, RZ, 0x2, R39 ;  /* 0x00000002ff277819 */ /* 0x000fe40000011627 */
[----:B------:R-:W-:-:S04]  /*12530*/  LOP3.LUT R20, R37, 0x1, R20, 0xf8, !PT ;  /* 0x0000000125147812 */ /* 0x000fc800078ef814 */
[----:B------:R-:W-:-:S07]  /*12540*/  LOP3.LUT R20, R20, 0x1, R39, 0x78, !PT ;  /* 0x0000000114147812 */ /* 0x000fce00078e7827 */
.L_x_311:
        /* <DEDUP_REMOVED lines=9> */
.L_x_312:
        /* <DEDUP_REMOVED lines=8> */
.L_x_313:
        /* <DEDUP_REMOVED lines=9> */
.L_x_314:
[C---:B------:R-:W-:Y:S01]  /*126f0*/  IMAD.SHL.U32 R37, R34.reuse, 0x2, RZ ;  /* 0x0000000222257824 */ /* 0x040fe200078e00ff */
[----:B------:R-:W-:-:S04]  /*12700*/  LOP3.LUT R39, R34, 0xffff, RZ, 0xc0, !PT ;  /* 0x0000ffff22277812 */ /* 0x000fc800078ec0ff */
[----:B------:R-:W-:Y:S02]  /*12710*/  LOP3.LUT R37, R37, 0xe, RZ, 0xc0, !PT ;  /* 0x0000000e25257812 */ /* 0x000fe400078ec0ff */
[--C-:B------:R-:W-:Y:S02]  /*12720*/  SHF.R.U32.HI R34, RZ, 0x3, R39.reuse ;  /* 0x00000003ff227819 */ /* 0x100fe40000011627 */
[----:B------:R-:W-:Y:S02]  /*12730*/  SHF.R.U32.HI R39, RZ, 0x2, R39 ;  /* 0x00000002ff277819 */ /* 0x000fe40000011627 */
[----:B------:R-:W-:-:S04]  /*12740*/  LOP3.LUT R34, R37, 0x1, R34, 0xf8, !PT ;  /* 0x0000000125227812 */ /* 0x000fc800078ef822 */
[----:B------:R-:W-:-:S07]  /*12750*/  LOP3.LUT R34, R34, 0x1, R39, 0x78, !PT ;  /* 0x0000000122227812 */ /* 0x000fce00078e7827 */
.L_x_315:
        /* <DEDUP_REMOVED lines=9> */
.L_x_316:
        /* <DEDUP_REMOVED lines=8> */
.L_x_317:
        /* <DEDUP_REMOVED lines=9> */
.L_x_318:
        /* <DEDUP_REMOVED lines=8> */
.L_x_319:
[----:B------:R-:W-:-:S05]  /*12980*/  IMAD.U32 R37, RZ, RZ, UR7 ;  /* 0x00000007ff257e24 */ /* 0x000fca000f8e00ff */
[----:B------:R-:W-:-:S13]  /*12990*/  ISETP.NE.AND P0, PT, R37, 0x40, PT ;  /* 0x000000402500780c */ /* 0x000fda0003f05270 */
        /* <DEDUP_REMOVED lines=11> */
.L_x_320:
        /* <DEDUP_REMOVED lines=8> */
[----:B------:R-:W-:-:S07]  /*12ad0*/  LOP3.LUT R36, R36, 0x1, R39, 0x78, !PT ;  /* 0x0000000124247812 */ /* 0x000fce00078e7827 */
.L_x_305:
        /* <DEDUP_REMOVED lines=33> */
[C---:B------:R-:W-:Y:S02]  /*12cf0*/  ISETP.GE.AND P0, PT, R71.reuse, 0x4, PT ;  /* 0x000000044700780c */ /* 0x040fe40003f06270 */
[----:B------:R-:W-:Y:S01]  /*12d00*/  VIMNMX R24, PT, PT, R71, 0x1, !PT ;  /* 0x0000000147187848 */ /* 0x000fe20007fe0100 */
[----:B------:R0:W-:Y:S03]  /*12d10*/  STL.64 [R1+0x10], R22 ;  /* 0x0000101601007387 */ /* 0x0001e60000100a00 */
[----:B------:R-:W-:-:S07]  /*12d20*/  LOP3.LUT R73, R24, 0x3, RZ, 0xc0, !PT ;  /* 0x0000000318497812 */ /* 0x000fce00078ec0ff */
        /* <DEDUP_REMOVED lines=11> */
.L_x_325:
        /* <DEDUP_REMOVED lines=42> */
.L_x_324:
        /* <DEDUP_REMOVED lines=24> */
.L_x_326:
[----:B------:R-:W-:-:S13]  /*13200*/  ISETP.EQ.AND P2, PT, R78, R75, PT ;  /* 0x0000004b4e00720c */ /* 0x000fda0003f42270 */
[----:B------:R-:W-:Y:S05]  /*13210*/  @!P0 BRA P2, `(.L_x_322) ;  /* 0x0000000000308947 */ /* 0x000fea0001000000 */
.L_x_323:
        /* <DEDUP_REMOVED lines=12> */
.L_x_322:
[----:B------:R-:W-:-:S13]  /*132e0*/  ISETP.NE.AND P0, PT, R73, RZ, PT ;  /* 0x000000ff4900720c */ /* 0x000fda0003f05270 */
[----:B------:R-:W-:Y:S05]  /*132f0*/  @!P0 BRA `(.L_x_302) ;  /* 0x00000000002c8947 */ /* 0x000fea0003800000 */
[----:B------:R-:W-:-:S05]  /*13300*/  LEA R75, R75, UR35, 0x4 ;  /* 0x000000234b4b7c11 */ /* 0x000fca000f8e20ff */
[----:B01----:R-:W2:Y:S01]  /*13310*/  LDL.128 R20, [R75] ;  /* 0x000000004b147983 */ /* 0x003ea20000100c00 */
[----:B------:R-:W-:-:S03]  /*13320*/  ISETP.NE.AND P0, PT, R73, 0x1, PT ;  /* 0x000000014900780c */ /* 0x000fc60003f05270 */
[----:B--2---:R2:W-:Y:S10]  /*13330*/  STL.128 [R75+0x40], R20 ;  /* 0x000040144b007387 */ /* 0x0045f40000100c00 */
[----:B------:R-:W-:Y:S05]  /*13340*/  @!P0 BRA `(.L_x_302) ;  /* 0x0000000000188947 */ /* 0x000fea0003800000 */
[----:B--2---:R-:W2:Y:S01]  /*13350*/  LDL.128 R20, [R75+0x10] ;  /* 0x000010004b147983 */ /* 0x004ea20000100c00 */
[----:B------:R-:W-:-:S03]  /*13360*/  ISETP.NE.AND P0, PT, R73, 0x2, PT ;  /* 0x000000024900780c */ /* 0x000fc60003f05270 */
[----:B--2---:R3:W-:Y:S10]  /*13370*/  STL.128 [R75+0x50], R20 ;  /* 0x000050144b007387 */ /* 0x0047f40000100c00 */
[----:B------:R-:W-:Y:S05]  /*13380*/  @!P0 BRA `(.L_x_302) ;  /* 0x0000000000088947 */ /* 0x000fea0003800000 */
[----:B---3--:R-:W2:Y:S04]  /*13390*/  LDL.128 R20, [R75+0x20] ;  /* 0x000020004b147983 */ /* 0x008ea80000100c00 */
[----:B--2---:R4:W-:Y:S02]  /*133a0*/  STL.128 [R75+0x60], R20 ;  /* 0x000060144b007387 */ /* 0x0049e40000100c00 */
.L_x_302:
[----:B------:R-:W-:Y:S05]  /*133b0*/  BRA.U UP3, `(.L_x_327) ;  /* 0xffffffdd03e47547 */ /* 0x000fea000b83ffff */
[----:B01----:R-:W2:Y:S04]  /*133c0*/  LDL.64 R24, [R1+0x38] ;  /* 0x0000380001187983 */ /* 0x003ea80000100a00 */
[----:B------:R-:W2:Y:S04]  /*133d0*/  LDL R30, [R1+0x34] ;  /* 0x00003400011e7983 */ /* 0x000ea80000100800 */
[----:B------:R-:W2:Y:S04]  /*133e0*/  LDL.U16 R29, [R1+0x32] ;  /* 0x00003200011d7983 */ /* 0x000ea80000100400 */
[----:B--234-:R0:W5:Y:S01]  /*133f0*/  LDL.U8 R22, [R1+0x31] ;  /* 0x0000310001167983 */ /* 0x01c1620000100000 */
[----:B------:R-:W1:Y:S02]  /*13400*/  LDCU UR6, c[0x3][0x9c] ;  /* 0x00c01380ff0677ac */ /* 0x000e640008000800 */
[----:B-1----:R-:W-:Y:S01]  /*13410*/  IMAD.U32 R71, RZ, RZ, UR6 ;  /* 0x00000006ff477e24 */ /* 0x002fe2000f8e00ff */
[----:B------:R-:W-:-:S02]  /*13420*/  PRMT R20, R24, 0x7770, RZ ;  /* 0x0000777018147816 */ /* 0x000fc400000000ff */
[C---:B------:R-:W-:Y:S02]  /*13430*/  PRMT R21, R24.reuse, 0x7771, RZ ;  /* 0x0000777118157816 */ /* 0x040fe400000000ff */
[C---:B------:R-:W-:Y:S02]  /*13440*/  PRMT R23, R24.reuse, 0x7772, RZ ;  /* 0x0000777218177816 */ /* 0x040fe400000000ff */
[C---:B------:R-:W-:Y:S02]  /*13450*/  PRMT R26, R25.reuse, 0x7770, RZ ;  /* 0x00007770191a7816 */ /* 0x040fe400000000ff */
[C---:B------:R-:W-:Y:S02]  /*13460*/  PRMT R27, R25.reuse, 0x7771, RZ ;  /* 0x00007771191b7816 */ /* 0x040fe400000000ff */
        /* <DEDUP_REMOVED lines=8> */
[----:B------:R-:W-:Y:S02]  /*134f0*/  PRMT R37, R26, 0x7610, R37 ;  /* 0x000076101a257816 */ /* 0x000fe40000000025 */
[----:B------:R-:W-:Y:S02]  /*13500*/  PRMT R36, R23, 0x7610, R36 ;  /* 0x0000761017247816 */ /* 0x000fe40000000024 */
[----:B------:R-:W-:Y:S02]  /*13510*/  PRMT R35, R24, 0x7610, R35 ;  /* 0x0000761018237816 */ /* 0x000fe40000000023 */
[----:B------:R-:W-:Y:S02]  /*13520*/  PRMT R39, R27, 0x7610, R39 ;  /* 0x000076101b277816 */ /* 0x000fe40000000027 */
[----:B------:R-:W-:Y:S02]  /*13530*/  PRMT R38, R28, 0x7610, R38 ;  /* 0x000076101c267816 */ /* 0x000fe40000000026 */
[----:B------:R-:W-:-:S02]  /*13540*/  PRMT R26, R25, 0x7610, R26 ;  /* 0x00007610191a7816 */ /* 0x000fc4000000001a */
[----:B------:R-:W-:Y:S02]  /*13550*/  PRMT R29, R29, 0x7771, RZ ;  /* 0x000077711d1d7816 */ /* 0x000fe400000000ff */
[----:B------:R-:W-:Y:S02]  /*13560*/  PRMT R23, R31, 0x7610, R23 ;  /* 0x000076101f177816 */ /* 0x000fe40000000017 */
[----:B------:R-:W-:Y:S02]  /*13570*/  PRMT R24, R32, 0x7610, R24 ;  /* 0x0000761020187816 */ /* 0x000fe40000000018 */
[----:B------:R-:W-:Y:S02]  /*13580*/  PRMT R25, R33, 0x7610, R25 ;  /* 0x0000761021197816 */ /* 0x000fe40000000019 */
[----:B------:R-:W-:Y:S02]  /*13590*/  PRMT R27, R30, 0x7610, R27 ;  /* 0x000076101e1b7816 */ /* 0x000fe4000000001b */
[----:B0-----:R-:W-:-:S07]  /*135a0*/  PRMT R28, R34, 0x7610, R28 ;  /* 0x00007610221c7816 */ /* 0x001fce000000001c */
.L_x_357:
[----:B------:R-:W0:Y:S01]  /*135b0*/  LDCU.128 UR8, c[0x3][0x350] ;  /* 0x00c06a00ff0877ac */ /* 0x000e220008000c00 */
[----:B------:R-:W-:Y:S02]  /*135c0*/  LOP3.LUT R29, R29, 0xffff, R26, 0x48, !PT ;  /* 0x0000ffff1d1d7812 */ /* 0x000fe400078e481a */
[----:B------:R-:W-:Y:S01]  /*135d0*/  LOP3.LUT R28, R28, 0xffff, R38, 0x48, !PT ;  /* 0x0000ffff1c1c7812 */ /* 0x000fe200078e4826 */
[----:B------:R-:W1:Y:S01]  /*135e0*/  LDCU.U8 UR31, c[0x3][0x357] ;  /* 0x00c06ae0ff1f77ac */ /* 0x000e620008000000 */
[----:B-----5:R-:W-:Y:S02]  /*135f0*/  LOP3.LUT R22, R22, 0xffff, R39, 0x48, !PT ;  /* 0x0000ffff16167812 */ /* 0x020fe400078e4827 */
[----:B------:R-:W-:Y:S01]  /*13600*/  LOP3.LUT R31, R76, 0xffff, R37, 0x48, !PT ;  /* 0x0000ffff4c1f7812 */ /* 0x000fe200078e4825 */
[----:B------:R-:W2:Y:S01]  /*13610*/  LDCU.U8 UR29, c[0x3][0x35b] ;  /* 0x00c06b60ff1d77ac */ /* 0x000ea20008000000 */
[----:B------:R-:W-:Y:S02]  /*13620*/  PRMT R28, R28, 0x3340, R29 ;  /* 0x000033401c1c7816 */ /* 0x000fe4000000001d */
[----:B------:R-:W-:Y:S01]  /*13630*/  LOP3.LUT R35, R35, R27, R26, 0x96, !PT ;  /* 0x0000001b23237212 */ /* 0x000fe200078e961a */
[----:B------:R-:W3:Y:S01]  /*13640*/  LDCU.U8 UR69, c[0x3][0x353] ;  /* 0x00c06a60ff4577ac */ /* 0x000ee20008000000 */
[----:B------:R-:W-:-:S02]  /*13650*/  LOP3.LUT R21, R21, R24, R39, 0x96, !PT ;  /* 0x0000001815157212 */ /* 0x000fc400078e9627 */
[----:B------:R-:W-:Y:S01]  /*13660*/  LOP3.LUT R26, R27, 0xffff, R26, 0x48, !PT ;  /* 0x0000ffff1b1a7812 */ /* 0x000fe200078e481a */
[----:B------:R-:W4:Y:S01]  /*13670*/  LDCU.U8 UR6, c[0x3][0x359] ;  /* 0x00c06b20ff0677ac */ /* 0x000f220008000000 */
[----:B------:R-:W-:Y:S02]  /*13680*/  LOP3.LUT R29, R25, 0xffff, R38, 0x48, !PT ;  /* 0x0000ffff191d7812 */ /* 0x000fe400078e4826 */
[----:B------:R-:W-:Y:S01]  /*13690*/  LOP3.LUT R20, R20, R23, R37, 0x96, !PT ;  /* 0x0000001714147212 */ /* 0x000fe200078e9625 */
[----:B------:R-:W4:Y:S01]  /*136a0*/  LDCU.U8 UR30, c[0x3][0x35a] ;  /* 0x00c06b40ff1e77ac */ /* 0x000f220008000000 */
[C---:B------:R-:W-:Y:S02]  /*136b0*/  LOP3.LUT R39, R24.reuse, 0xffff, R39, 0x48, !PT ;  /* 0x0000ffff18277812 */ /* 0x040fe400078e4827 */
[----:B------:R-:W-:Y:S01]  /*136c0*/  LOP3.LUT R30, R23, 0xffff, R37, 0x48, !PT ;  /* 0x0000ffff171e7812 */ /* 0x000fe200078e4825 */
[----:B------:R-:W4:Y:S01]  /*136d0*/  LDCU.U8 UR16, c[0x3][0x35d] ;  /* 0x00c06ba0ff1077ac */ /* 0x000f220008000000 */
[----:B------:R-:W-:-:S02]  /*136e0*/  LOP3.LUT R24, R24, 0xffff, RZ, 0xc0, !PT ;  /* 0x0000ffff18187812 */ /* 0x000fc400078ec0ff */
[----:B------:R-:W-:Y:S01]  /*136f0*/  LOP3.LUT R23, R23, 0xffff, RZ, 0xc0, !PT ;  /* 0x0000ffff17177812 */ /* 0x000fe200078ec0ff */
[----:B------:R-:W4:Y:S01]  /*13700*/  LDCU.U8 UR27, c[0x3][0x35e] ;  /* 0x00c06bc0ff1b77ac */ /* 0x000f220008000000 */
[----:B------:R-:W-:Y:S02]  /*13710*/  PRMT R31, R31, 0x3340, R22 ;  /* 0x000033401f1f7816 */ /* 0x000fe40000000016 */
[----:B------:R-:W-:Y:S01]  /*13720*/  LOP3.LUT R36, R36, R25, R38, 0x96, !PT ;  /* 0x0000001924247212 */ /* 0x000fe200078e9626 */
[----:B------:R-:W4:Y:S01]  /*13730*/  LDCU.U8 UR26, c[0x3][0x35f] ;  /* 0x00c06be0ff1a77ac */ /* 0x000f220008000000 */
[----:B------:R-:W-:Y:S02]  /*13740*/  PRMT R22, R29, 0x3340, R26 ;  /* 0x000033401d167816 */ /* 0x000fe4000000001a */
[----:B------:R-:W-:Y:S01]  /*13750*/  LOP3.LUT R26, R25, 0xffff, RZ, 0xc0, !PT ;  /* 0x0000ffff191a7812 */ /* 0x000fe200078ec0ff */
[----:B------:R-:W4:Y:S01]  /*13760*/  LDCU.U8 UR73, c[0x3][0x351] ;  /* 0x00c06a20ff4977ac */ /* 0x000f220008000000 */
[----:B------:R-:W-:-:S02]  /*13770*/  PRMT R25, R23, 0x3340, R24 ;  /* 0x0000334017197816 */ /* 0x000fc40000000018 */
[----:B------:R-:W-:Y:S01]  /*13780*/  LOP3.LUT R27, R27, 0xffff, RZ, 0xc0, !PT ;  /* 0x0000ffff1b1b7812 */ /* 0x000fe200078ec0ff */
[----:B------:R-:W4:Y:S01]  /*13790*/  LDCU.U8 UR71, c[0x3][0x352] ;  /* 0x00c06a40ff4777ac */ /* 0x000f220008000000 */
[----:B------:R-:W-:Y:S02]  /*137a0*/  LOP3.LUT R35, R35, 0xffff, RZ, 0xc0, !PT ;  /* 0x0000ffff23237812 */ /* 0x000fe400078ec0ff */
[----:B------:R-:W-:Y:S01]  /*137b0*/  LOP3.LUT R36, R36, 0xffff, RZ, 0xc0, !PT ;  /* 0x0000ffff24247812 */ /* 0x000fe200078ec0ff */
[----:B------:R-:W4:Y:S01]  /*137c0*/  LDCU.U8 UR33, c[0x3][0x355] ;  /* 0x00c06aa0ff2177ac */ /* 0x000f220008000000 */
[----:B------:R-:W-:Y:S02]  /*137d0*/  LOP3.LUT R23, R21, 0xffff, RZ, 0xc0, !PT ;  /* 0x0000ffff15177812 */ /* 0x000fe400078ec0ff */
[----:B------:R-:W-:Y:S01]  /*137e0*/  LOP3.LUT R20, R20, 0xffff, RZ, 0xc0, !PT ;  /* 0x0000ffff14147812 */ /* 0x000fe200078ec0ff */
[----:B------:R-:W4:Y:S01]  /*137f0*/  LDCU.U8 UR32, c[0x3][0x356] ;  /* 0x00c06ac0ff2077ac */ /* 0x000f220008000000 */
[----:B------:R-:W-:-:S02]  /*13800*/  PRMT R39, R30, 0x3340, R39 ;  /* 0x000033401e277816 */ /* 0x000fc40000000027 */
[----:B------:R-:W-:Y:S01]  /*13810*/  PRMT R26, R26, 0x3340, R27 ;  /* 0x000033401a1a7816 */ /* 0x000fe2000000001b */
[----:B0-----:R-:W-:Y:S01]  /*13820*/  ULOP3.LUT UR34, UR8, 0xff, URZ, 0xc0, !UPT ;  /* 0x000000ff08227892 */ /* 0x001fe2000f8ec0ff */
[----:B------:R-:W-:Y:S01]  /*13830*/  PRMT R21, R36, 0x3340, R35 ;  /* 0x0000334024157816 */ /* 0x000fe20000000023 */
[----:B-1----:R-:W-:Y:S01]  /*13840*/  ULOP3.LUT UR8, UR31, 0xfc, URZ, 0xc0, !UPT ;  /* 0x000000fc1f087892 */ /* 0x002fe2000f8ec0ff */
[----:B------:R-:W-:Y:S01]  /*13850*/  PRMT R24, R20, 0x3340, R23 ;  /* 0x0000334014187816 */ /* 0x000fe20000000017 */
[----:B--2---:R-:W-:Y:S01]  /*13860*/  ULOP3.LUT UR17, UR29, 0xfc, URZ, 0xc0, !UPT ;  /* 0x000000fc1d117892 */ /* 0x004fe2000f8ec0ff */
[----:B------:R-:W-:Y:S01]  /*13870*/  PRMT R23, R31, 0x5410, R28 ;  /* 0x000054101f177816 */ /* 0x000fe2000000001c */
[----:B---3--:R-:W-:Y:S01]  /*13880*/  ULOP3.LUT UR68, UR69, 0xfc, URZ, 0xc0, !UPT ;  /* 0x000000fc45447892 */ /* 0x008fe2000f8ec0ff */
[----:B------:R-:W-:Y:S01]  /*13890*/  PRMT R22, R39, 0x5410, R22 ;  /* 0x0000541027167816 */ /* 0x000fe20000000016 */
[----:B------:R-:W-:Y:S01]  /*138a0*/  ULOP3.LUT UR31, UR31, 0x3, URZ, 0xc0, !UPT ;  /* 0x000000031f1f7892 */ /* 0x000fe2000f8ec0ff */
[----:B------:R-:W-:Y:S01]  /*138b0*/  PRMT R20, R25, 0x5410, R26 ;  /* 0x0000541019147816 */ /* 0x000fe2000000001a */
[----:B------:R-:W-:Y:S01]  /*138c0*/  ULOP3.LUT UR29, UR29, 0x3, URZ, 0xc0, !UPT ;  /* 0x000000031d1d7892 */ /* 0x000fe2000f8ec0ff */
[----:B------:R-:W-:Y:S01]  /*138d0*/  PRMT R21, R24, 0x5410, R21 ;  /* 0x0000541018157816 */ /* 0x000fe20000000015 */
[----:B------:R-:W-:-:S02]  /*138e0*/  ULOP3.LUT UR10, UR10, 0xff, URZ, 0xc0, !UPT ;  /* 0x000000ff0a0a7892 */ /* 0x000fc4000f8ec0ff */
[----:B------:R-:W-:Y:S02]  /*138f0*/  ULOP3.LUT UR23, UR11, 0xff, URZ, 0xc0, !UPT ;  /* 0x000000ff0b177892 */ /* 0x000fe4000f8ec0ff */
[----:B------:R-:W-:Y:S01]  /*13900*/  ULOP3.LUT UR69, UR69, 0x3, URZ, 0xc0, !UPT ;  /* 0x0000000345457892 */ /* 0x000fe2000f8ec0ff */
[----:B------:R0:W-:Y:S01]  /*13910*/  STL.128 [R1+0x30], R20 ;  /* 0x0000301401007387 */ /* 0x0001e20000100c00 */
[----:B------:R-:W-:Y:S02]  /*13920*/  ULOP3.LUT UR9, UR9, 0xff, URZ, 0xc0, !UPT ;  /* 0x000000ff09097892 */ /* 0x000fe4000f8ec0ff */
[----:B------:R-:W-:Y:S02]  /*13930*/  UIADD3 UR8, UPT, UPT, UR31, UR38, UR8 ;  /* 0x000000261f087290 */ /* 0x000fe4000fffe008 */
[----:B------:R-:W-:Y:S02]  /*13940*/  UIADD3 UR29, UPT, UPT, UR29, UR38, UR17 ;  /* 0x000000261d1d7290 */ /* 0x000fe4000fffe011 */
[----:B----4-:R-:W-:-:S02]  /*13950*/  ULOP3.LUT UR25, UR6, 0xfc, URZ, 0xc0, !UPT ;  /* 0x000000fc06197892 */ /* 0x010fc4000f8ec0ff */
[----:B------:R-:W-:Y:S02]  /*13960*/  ULOP3.LUT UR20, UR30, 0xfc, URZ, 0xc0, !UPT ;  /* 0x000000fc1e147892 */ /* 0x000fe4000f8ec0ff */
[----:B------:R-:W-:Y:S01]  /*13970*/  ULOP3.LUT UR28, UR16, 0xfc, URZ, 0xc0, !UPT ;  /* 0x000000fc101c7892 */ /* 0x000fe2000f8ec0ff */
[----:B------:R-:W2:Y:S01]  /*13980*/  LDL.U8 R81, [UR8] ;  /* 0x00000008ff517983 */ /* 0x000ea20008100000 */
[----:B------:R-:W-:Y:S02]  /*13990*/  ULOP3.LUT UR15, UR27, 0xfc, URZ, 0xc0, !UPT ;  /* 0x000000fc1b0f7892 */ /* 0x000fe4000f8ec0ff */
[----:B------:R-:W-:Y:S01]  /*139a0*/  ULOP3.LUT UR22, UR26, 0xfc, URZ, 0xc0, !UPT ;  /* 0x000000fc1a167892 */ /* 0x000fe2000f8ec0ff */
[----:B------:R-:W3:Y:S01]  /*139b0*/  LDL.U8 R77, [UR29] ;  /* 0x0000001dff4d7983 */ /* 0x000ee20008100000 */
[----:B------:R-:W-:Y:S02]  /*139c0*/  UIADD3 UR68, UPT, UPT, UR69, UR38, UR68 ;  /* 0x0000002645447290 */ /* 0x000fe4000fffe044 */
[----:B------:R-:W-:-:S02]  /*139d0*/  ULOP3.LUT UR31, UR10, 0xfc, URZ, 0xc0, !UPT ;  /* 0x000000fc0a1f7892 */ /* 0x000fc4000f8ec0ff */
[----:B------:R-:W-:Y:S02]  /*139e0*/  ULOP3.LUT UR17, UR23, 0xfc, URZ, 0xc0, !UPT ;  /* 0x000000fc17117892 */ /* 0x000fe4000f8ec0ff */
[----:B------:R-:W-:Y:S02]  /*139f0*/  ULOP3.LUT UR72, UR73, 0xfc, URZ, 0xc0, !UPT ;  /* 0x000000fc49487892 */ /* 0x000fe4000f8ec0ff */
[----:B------:R-:W-:Y:S01]  /*13a00*/  ULOP3.LUT UR70, UR71, 0xfc, URZ, 0xc0, !UPT ;  /* 0x000000fc47467892 */ /* 0x000fe2000f8ec0ff */
[----:B------:R-:W4:Y:S01]  /*13a10*/  LDL.U8 R85, [UR68] ;  /* 0x00000044ff557983 */ /* 0x000f220008100000 */
        /* <DEDUP_REMOVED lines=17> */
[----:B------:R-:W-:Y:S02]  /*13b30*/  UIADD3 UR6, UPT, UPT, UR6, UR38, UR25 ;  /* 0x0000002606067290 */ /* 0x000fe4000fffe019 */
[----:B------:R-:W-:Y:S02]  /*13b40*/  UIADD3 UR20, UPT, UPT, UR30, UR38, UR20 ;  /* 0x000000261e147290 */ /* 0x000fe4000fffe014 */
[----:B------:R-:W-:Y:S02]  /*13b50*/  UIADD3 UR16, UPT, UPT, UR16, UR38, UR28 ;  /* 0x0000002610107290 */ /* 0x000fe4000fffe01c */
[----:B------:R-:W-:-:S02]  /*13b60*/  UIADD3 UR17, UPT, UPT, UR23, UR38, UR17 ;  /* 0x0000002617117290 */ /* 0x000fc4000fffe011 */
[----:B------:R-:W-:Y:S01]  /*13b70*/  UIADD3 UR15, UPT, UPT, UR27, UR38, UR15 ;  /* 0x000000261b0f7290 */ /* 0x000fe2000fffe00f */
[----:B------:R-:W2:Y:S01]  /*13b80*/  LDL.U8 R79, [UR6] ;  /* 0x00000006ff4f7983 */ /* 0x000ea20008100000 */
[----:B------:R-:W-:Y:S02]  /*13b90*/  UIADD3 UR22, UPT, UPT, UR26, UR38, UR22 ;  /* 0x000000261a167290 */ /* 0x000fe4000fffe016 */
[----:B------:R-:W-:Y:S01]  /*13ba0*/  UIADD3 UR10, UPT, UPT, UR10, UR38, UR31 ;  /* 0x000000260a0a7290 */ /* 0x000fe2000fffe01f */
[----:B------:R-:W0:Y:S01]  /*13bb0*/  LDL.U8 R75, [UR16] ;  /* 0x00000010ff4b7983 */ /* 0x000e220008100000 */
[----:B------:R-:W-:Y:S02]  /*13bc0*/  UIADD3 UR72, UPT, UPT, UR73, UR38, UR72 ;  /* 0x0000002649487290 */ /* 0x000fe4000fffe048 */
[----:B------:R-:W-:Y:S01]  /*13bd0*/  UIADD3 UR70, UPT, UPT, UR71, UR38, UR70 ;  /* 0x0000002647467290 */ /* 0x000fe2000fffe046 */
[----:B------:R-:W0:Y:S01]  /*13be0*/  LDL.U8 R78, [UR17] ;  /* 0x00000011ff4e7983 */ /* 0x000e220008100000 */
[----:B------:R-:W-:-:S02]  /*13bf0*/  UIADD3 UR24, UPT, UPT, UR33, UR38, UR24 ;  /* 0x0000002621187290 */ /* 0x000fc4000fffe018 */
[----:B------:R-:W-:Y:S01]  /*13c00*/  UIADD3 UR11, UPT, UPT, UR32, UR38, UR11 ;  /* 0x00000026200b7290 */ /* 0x000fe2000fffe00b */
[----:B------:R-:W3:Y:S01]  /*13c10*/  LDL.U8 R76, [UR15] ;  /* 0x0000000fff4c7983 */ /* 0x000ee20008100000 */
[----:B------:R-:W-:Y:S02]  /*13c20*/  UIADD3 UR21, UPT, UPT, UR34, UR38, UR21 ;  /* 0x0000002622157290 */ /* 0x000fe4000fffe015 */
[----:B------:R-:W-:Y:S01]  /*13c30*/  UIADD3 UR9, UPT, UPT, UR9, UR38, UR69 ;  /* 0x0000002609097290 */ /* 0x000fe2000fffe045 */
[----:B------:R-:W3:Y:S04]  /*13c40*/  LDL.U8 R73, [UR22] ;  /* 0x00000016ff497983 */ /* 0x000ee80008100000 */
[----:B------:R-:W2:Y:S04]  /*13c50*/  LDL.U8 R82, [UR10] ;  /* 0x0000000aff527983 */ /* 0x000ea80008100000 */
[----:B------:R-:W4:Y:S04]  /*13c60*/  LDL.U8 R80, [UR20] ;  /* 0x00000014ff507983 */ /* 0x000f280008100000 */
[----:B------:R-:W4:Y:S04]  /*13c70*/  LDL.U8 R86, [UR9] ;  /* 0x00000009ff567983 */ /* 0x000f280008100000 */
[----:B------:R-:W4:Y:S04]  /*13c80*/  LDL.U8 R83, [UR24] ;  /* 0x00000018ff537983 */ /* 0x000f280008100000 */
[----:B------:R-:W4:Y:S04]  /*13c90*/  LDL.U8 R84, [UR11] ;  /* 0x0000000bff547983 */ /* 0x000f280008100000 */
[----:B------:R-:W4:Y:S04]  /*13ca0*/  LDL.U8 R90, [UR21] ;  /* 0x00000015ff5a7983 */ /* 0x000f280008100000 */
[----:B------:R-:W4:Y:S04]  /*13cb0*/  LDL.U8 R87, [UR72] ;  /* 0x00000048ff577983 */ /* 0x000f280008100000 */
[----:B------:R-:W4:Y:S01]  /*13cc0*/  LDL.U8 R88, [UR70] ;  /* 0x00000046ff587983 */ /* 0x000f220008100000 */
[----:B0-----:R-:W-:-:S02]  /*13cd0*/  PRMT R20, R78, 0x3340, R75 ;  /* 0x000033404e147816 */ /* 0x001fc4000000004b */
[----:B---3--:R-:W-:Y:S02]  /*13ce0*/  PRMT R23, R76, 0x3340, R73 ;  /* 0x000033404c177816 */ /* 0x008fe40000000049 */
[----:B--2---:R-:W-:Y:S02]  /*13cf0*/  PRMT R21, R82, 0x3340, R79 ;  /* 0x0000334052157816 */ /* 0x004fe4000000004f */
[----:B----4-:R-:W-:Y:S02]  /*13d00*/  PRMT R22, R80, 0x3340, R77 ;  /* 0x0000334050167816 */ /* 0x010fe4000000004d */
[----:B------:R-:W-:Y:S02]  /*13d10*/  PRMT R23, R20, 0x5410, R23 ;  /* 0x0000541014177816 */ /* 0x000fe40000000017 */
[----:B------:R-:W-:Y:S02]  /*13d20*/  PRMT R22, R21, 0x5410, R22 ;  /* 0x0000541015167816 */ /* 0x000fe40000000016 */
[----:B------:R-:W-:-:S02]  /*13d30*/  PRMT R25, R86, 0x3340, R83 ;  /* 0x0000334056197816 */ /* 0x000fc40000000053 */
[----:B------:R-:W-:-:S04]  /*13d40*/  PRMT R24, R84, 0x3340, R81 ;  /* 0x0000334054187816 */ /* 0x000fc80000000051 */
[----:B------:R-:W-:Y:S02]  /*13d50*/  PRMT R21, R25, 0x5410, R24 ;  /* 0x0000541019157816 */ /* 0x000fe40000000018 */
[----:B------:R-:W-:Y:S02]  /*13d60*/  PRMT R27, R90, 0x3340, R87 ;  /* 0x000033405a1b7816 */ /* 0x000fe40000000057 */
[----:B------:R-:W-:-:S04]  /*13d70*/  PRMT R26, R88, 0x3340, R85 ;  /* 0x00003340581a7816 */ /* 0x000fc80000000055 */
[----:B------:R-:W-:-:S05]  /*13d80*/  PRMT R20, R27, 0x5410, R26 ;  /* 0x000054101b147816 */ /* 0x000fca000000001a */
[----:B------:R0:W-:Y:S01]  /*13d90*/  STL.128 [R1+0x30], R20 ;  /* 0x0000301401007387 */ /* 0x0001e20000100c00 */
[----:B------:R-:W-:Y:S05]  /*13da0*/  @!P1 BRA `(.L_x_328) ;  /* 0x0000002000949947 */ /* 0x000fea0003800000 */
[----:B0-----:R-:W-:Y:S01]  /*13db0*/  IABS R22, UR7 ;  /* 0x0000000700167c13 */ /* 0x001fe20008000000 */
[----:B------:R-:W-:Y:S01]  /*13dc0*/  USHF.R.U32.HI UR20, URZ, 0x2, UR40 ;  /* 0x00000002ff147899 */ /* 0x000fe20008011628 */
[----:B------:R-:W-:Y:S01]  /*13dd0*/  IABS R24, UR67 ;  /* 0x0000004300187c13 */ /* 0x000fe20008000000 */
[----:B------:R-:W-:Y:S01]  /*13de0*/  USHF.R.U32.HI UR22, URZ, 0x2, UR63 ;  /* 0x00000002ff167899 */ /* 0x000fe2000801163f */
[----:B------:R-:W0:Y:S01]  /*13df0*/  I2F.RP R23, R22 ;  /* 0x0000001600177306 */ /* 0x000e220000209400 */
[----:B------:R-:W-:Y:S01]  /*13e00*/  IABS R26, UR7 ;  /* 0x00000007001a7c13 */ /* 0x000fe20008000000 */
[----:B------:R-:W-:Y:S01]  /*13e10*/  USHF.R.U32.HI UR21, URZ, 0x2, UR42 ;  /* 0x00000002ff157899 */ /* 0x000fe2000801162a */
[----:B------:R-:W-:Y:S01]  /*13e20*/  IMAD.SHL.U32 R37, R17, 0x4, RZ ;  /* 0x0000000411257824 */ /* 0x000fe200078e00ff */
[----:B------:R-:W-:Y:S02]  /*13e30*/  USHF.R.U32.HI UR8, URZ, 0x2, UR39 ;  /* 0x00000002ff087899 */ /* 0x000fe40008011627 */
[----:B------:R-:W-:-:S02]  /*13e40*/  USHF.R.U32.HI UR25, URZ, 0x2, UR58 ;  /* 0x00000002ff197899 */ /* 0x000fc4000801163a */
[----:B------:R-:W-:Y:S02]  /*13e50*/  USHF.R.U32.HI UR26, URZ, 0x2, UR59 ;  /* 0x00000002ff1a7899 */ /* 0x000fe4000801163b */
[----:B------:R-:W-:Y:S02]  /*13e60*/  USHF.R.U32.HI UR23, URZ, 0x2, UR60 ;  /* 0x00000002ff177899 */ /* 0x000fe4000801163c */
[----:B------:R-:W-:Y:S02]  /*13e70*/  USHF.R.U32.HI UR9, URZ, 0x2, UR61 ;  /* 0x00000002ff097899 */ /* 0x000fe4000801163d */
[----:B------:R-:W-:Y:S01]  /*13e80*/  USHF.R.U32.HI UR10, URZ, 0x2, UR62 ;  /* 0x00000002ff0a7899 */ /* 0x000fe2000801163e */
[----:B0-----:R-:W0:Y:S01]  /*13e90*/  MUFU.RCP R23, R23 ;  /* 0x0000001700177308 */ /* 0x001e220000001000 */
[----:B------:R-:W-:Y:S02]  /*13ea0*/  USHF.R.U32.HI UR11, URZ, 0x2, UR64 ;  /* 0x00000002ff0b7899 */ /* 0x000fe40008011640 */
[----:B------:R-:W-:-:S02]  /*13eb0*/  USHF.R.U32.HI UR15, URZ, 0x2, UR41 ;  /* 0x00000002ff0f7899 */ /* 0x000fc40008011629 */
[----:B------:R-:W-:Y:S02]  /*13ec0*/  USHF.R.U32.HI UR16, URZ, 0x2, UR65 ;  /* 0x00000002ff107899 */ /* 0x000fe40008011641 */
[----:B------:R-:W-:Y:S02]  /*13ed0*/  USHF.R.U32.HI UR17, URZ, 0x2, UR66 ;  /* 0x00000002ff117899 */ /* 0x000fe40008011642 */
[----:B------:R-:W-:Y:S02]  /*13ee0*/  USHF.R.U32.HI UR24, URZ, 0x2, UR57 ;  /* 0x00000002ff187899 */ /* 0x000fe40008011639 */
[----:B------:R-:W-:Y:S02]  /*13ef0*/  USHF.L.U32 UR28, UR37, 0x2, URZ ;  /* 0x00000002251c7899 */ /* 0x000fe400080006ff */
[----:B------:R-:W-:Y:S02]  /*13f00*/  USHF.L.U32 UR8, UR8, 0x2, URZ ;  /* 0x0000000208087899 */ /* 0x000fe400080006ff */
[----:B------:R-:W-:Y:S01]  /*13f10*/  USHF.L.U32 UR9, UR9, 0x2, URZ ;  /* 0x0000000209097899 */ /* 0x000fe200080006ff */
[----:B0-----:R-:W-:Y:S01]  /*13f20*/  VIADD R20, R23, 0xffffffe ;  /* 0x0ffffffe17147836 */ /* 0x001fe20000000000 */
[----:B------:R-:W-:-:S02]  /*13f30*/  USHF.L.U32 UR10, UR10, 0x2, URZ ;  /* 0x000000020a0a7899 */ /* 0x000fc400080006ff */
[----:B------:R-:W-:Y:S01]  /*13f40*/  USHF.L.U32 UR11, UR11, 0x2, URZ ;  /* 0x000000020b0b7899 */ /* 0x000fe200080006ff */
[----:B------:R0:W1:Y:S01]  /*13f50*/  F2I.FTZ.U32.TRUNC.NTZ R21, R20 ;  /* 0x0000001400157305 */ /* 0x000062000021f000 */
[----:B------:R-:W-:Y:S02]  /*13f60*/  USHF.L.U32 UR15, UR15, 0x2, URZ ;  /* 0x000000020f0f7899 */ /* 0x000fe400080006ff */
[----:B------:R-:W-:Y:S02]  /*13f70*/  USHF.L.U32 UR16, UR16, 0x2, URZ ;  /* 0x0000000210107899 */ /* 0x000fe400080006ff */
[----:B------:R-:W-:Y:S02]  /*13f80*/  USHF.L.U32 UR17, UR17, 0x2, URZ ;  /* 0x0000000211117899 */ /* 0x000fe400080006ff */
[----:B------:R-:W-:Y:S01]  /*13f90*/  USHF.L.U32 UR20, UR20, 0x2, URZ ;  /* 0x0000000214147899 */ /* 0x000fe200080006ff */
[----:B0-----:R-:W-:Y:S01]  /*13fa0*/  IMAD.MOV.U32 R20, RZ, RZ, RZ ;  /* 0x000000ffff147224 */ /* 0x001fe200078e00ff */
[----:B------:R-:W-:-:S02]  /*13fb0*/  USHF.L.U32 UR21, UR21, 0x2, URZ ;  /* 0x0000000215157899 */ /* 0x000fc400080006ff */
[----:B------:R-:W-:Y:S02]  /*13fc0*/  USHF.L.U32 UR22, UR22, 0x2, URZ ;  /* 0x0000000216167899 */ /* 0x000fe400080006ff */
[----:B------:R-:W-:Y:S01]  /*13fd0*/  USHF.L.U32 UR23, UR23, 0x2, URZ ;  /* 0x0000000217177899 */ /* 0x000fe200080006ff */
[--C-:B-1----:R-:W-:Y:S01]  /*13fe0*/  IMAD.MOV R25, RZ, RZ, -R21.reuse ;  /* 0x000000ffff197224 */ /* 0x102fe200078e0a15 */
[----:B------:R-:W-:Y:S02]  /*13ff0*/  USHF.L.U32 UR24, UR24, 0x2, URZ ;  /* 0x0000000218187899 */ /* 0x000fe400080006ff */
[----:B------:R-:W-:Y:S01]  /*14000*/  USHF.L.U32 UR25, UR25, 0x2, URZ ;  /* 0x0000000219197899 */ /* 0x000fe200080006ff */
[----:B------:R-:W-:Y:S01]  /*14010*/  IMAD R25, R25, R22, RZ ;  /* 0x0000001619197224 */ /* 0x000fe200078e02ff */
[----:B------:R-:W-:Y:S01]  /*14020*/  USHF.L.U32 UR26, UR26, 0x2, URZ ;  /* 0x000000021a1a7899 */ /* 0x000fe200080006ff */
[----:B------:R-:W-:Y:S02]  /*14030*/  UMOV UR6, URZ ;  /* 0x000000ff00067c82 */ /* 0x000fe40008000000 */
[----:B------:R-:W-:-:S04]  /*14040*/  IMAD.HI.U32 R25, R21, R25, R20 ;  /* 0x0000001915197227 */ /* 0x000fc800078e0014 */
[----:B------:R-:W-:Y:S02]  /*14050*/  IMAD.MOV R21, RZ, RZ, -R26 ;  /* 0x000000ffff157224 */ /* 0x000fe400078e0a1a */
        /* <DEDUP_REMOVED lines=14> */
.L_x_329:
[----:B------:R-:W-:-:S04]  /*14140*/  ULEA UR27, UR6, UR14, 0x4 ;  /* 0x0000000e061b7291 */ /* 0x000fc8000f8e20ff */
[----:B------:R-:W-:Y:S02]  /*14150*/  UIADD3 UR32, UPT, UPT, UR49, UR27, UR23 ;  /* 0x0000001b31207290 */ /* 0x000fe4000fffe017 */
[----:B------:R-:W-:Y:S02]  /*14160*/  UIADD3 UR31, UPT, UPT, UR13, UR27, UR28 ;  /* 0x0000001b0d1f7290 */ /* 0x000fe4000fffe01c */
[----:B0-----:R-:W-:Y:S01]  /*14170*/  IADD3 R23, PT, PT, R18, UR27, R37 ;  /* 0x0000001b12177c10 */ /* 0x001fe2000fffe025 */
[----:B------:R-:W-:Y:S02]  /*14180*/  UIADD3 UR75, UPT, UPT, UR46, UR27, UR8 ;  /* 0x0000001b2e4b7290 */ /* 0x000fe4000fffe008 */
[----:B------:R-:W-:Y:S02]  /*14190*/  UIADD3 UR74, UPT, UPT, UR51, UR27, UR9 ;  /* 0x0000001b334a7290 */ /* 0x000fe4000fffe009 */
[----:B------:R-:W-:Y:S01]  /*141a0*/  UIADD3 UR73, UPT, UPT, UR52, UR27, UR10 ;  /* 0x0000001b34497290 */ /* 0x000fe2000fffe00a */
[----:B------:R-:W2:Y:S01]  /*141b0*/  LDL.U8 R25, [UR32] ;  /* 0x00000020ff197983 */ /* 0x000ea20008100000 */
[----:B------:R-:W-:-:S02]  /*141c0*/  UIADD3 UR72, UPT, UPT, UR54, UR27, UR11 ;  /* 0x0000001b36487290 */ /* 0x000fc4000fffe00b */
[----:B------:R-:W-:Y:S01]  /*141d0*/  UIADD3 UR71, UPT, UPT, UR44, UR27, UR15 ;  /* 0x0000001b2c477290 */ /* 0x000fe2000fffe00f */
[----:B------:R-:W2:Y:S01]  /*141e0*/  LDL.U8 R24, [UR31] ;  /* 0x0000001fff187983 */ /* 0x000ea20008100000 */
[----:B------:R-:W-:Y:S02]  /*141f0*/  UIADD3 UR70, UPT, UPT, UR55, UR27, UR16 ;  /* 0x0000001b37467290 */ /* 0x000fe4000fffe010 */
[----:B------:R-:W-:Y:S01]  /*14200*/  UIADD3 UR69, UPT, UPT, UR56, UR27, UR17 ;  /* 0x0000001b38457290 */ /* 0x000fe2000fffe011 */
[----:B------:R-:W3:Y:S01]  /*14210*/  LDL.U8 R23, [R23] ;  /* 0x0000000017177983 */ /* 0x000ee20000100000 */
[----:B------:R-:W-:Y:S02]  /*14220*/  UIADD3 UR68, UPT, UPT, UR45, UR27, UR20 ;  /* 0x0000001b2d447290 */ /* 0x000fe4000fffe014 */
[----:B------:R-:W-:Y:S01]  /*14230*/  UIADD3 UR34, UPT, UPT, UR43, UR27, UR21 ;  /* 0x0000001b2b227290 */ /* 0x000fe2000fffe015 */
[----:B------:R-:W4:Y:S01]  /*14240*/  LDL.U8 R31, [UR71] ;  /* 0x00000047ff1f7983 */ /* 0x000f220008100000 */
[----:B------:R-:W-:-:S02]  /*14250*/  UIADD3 UR33, UPT, UPT, UR53, UR27, UR22 ;  /* 0x0000001b35217290 */ /* 0x000fc4000fffe016 */
[----:B------:R-:W-:Y:S01]  /*14260*/  UIADD3 UR30, UPT, UPT, UR50, UR27, UR24 ;  /* 0x0000001b321e7290 */ /* 0x000fe2000fffe018 */
[----:B------:R-:W5:Y:S01]  /*14270*/  LDL.U8 R29, [UR69] ;  /* 0x00000045ff1d7983 */ /* 0x000f620008100000 */
[----:B------:R-:W-:Y:S02]  /*14280*/  UIADD3 UR29, UPT, UPT, UR47, UR27, UR25 ;  /* 0x0000001b2f1d7290 */ /* 0x000fe4000fffe019 */
[----:B------:R-:W-:Y:S01]  /*14290*/  UIADD3 UR27, UPT, UPT, UR48, UR27, UR26 ;  /* 0x0000001b301b7290 */ /* 0x000fe2000fffe01a */
[----:B------:R-:W4:Y:S04]  /*142a0*/  LDL.U8 R27, [UR34] ;  /* 0x00000022ff1b7983 */ /* 0x000f280008100000 */
[----:B------:R-:W3:Y:S04]  /*142b0*/  LDL.U8 R22, [UR30] ;  /* 0x0000001eff167983 */ /* 0x000ee80008100000 */
[----:B------:R-:W4:Y:S04]  /*142c0*/  LDL.U8 R26, [UR33] ;  /* 0x00000021ff1a7983 */ /* 0x000f280008100000 */
[----:B------:R-:W5:Y:S04]  /*142d0*/  LDL.U8 R28, [UR68] ;  /* 0x00000044ff1c7983 */ /* 0x000f680008100000 */
[----:B------:R-:W5:Y:S04]  /*142e0*/  LDL.U8 R30, [UR70] ;  /* 0x00000046ff1e7983 */ /* 0x000f680008100000 */
[----:B------:R-:W5:Y:S04]  /*142f0*/  LDL.U8 R33, [UR72] ;  /* 0x00000048ff217983 */ /* 0x000f680008100000 */
[----:B------:R-:W5:Y:S04]  /*14300*/  LDL.U8 R34, [UR73] ;  /* 0x00000049ff227983 */ /* 0x000f680008100000 */
[----:B------:R-:W5:Y:S04]  /*14310*/  LDL.U8 R35, [UR74] ;  /* 0x0000004aff237983 */ /* 0x000f680008100000 */
[----:B------:R-:W5:Y:S04]  /*14320*/  LDL.U8 R36, [UR75] ;  /* 0x0000004bff247983 */ /* 0x000f680008100000 */
[----:B------:R-:W5:Y:S04]  /*14330*/  LDL.U8 R21, [UR29] ;  /* 0x0000001dff157983 */ /* 0x000f680008100000 */
[----:B------:R-:W5:Y:S01]  /*14340*/  LDL.U8 R20, [UR27] ;  /* 0x0000001bff147983 */ /* 0x000f620008100000 */
[----:B------:R-:W-:-:S02]  /*14350*/  ULEA UR27, UR6, UR35, 0x4 ;  /* 0x00000023061b7291 */ /* 0x000fc4000f8e20ff */
[----:B------:R-:W-:-:S06]  /*14360*/  UIADD3 UR6, UPT, UPT, UR6, 0x1, URZ ;  /* 0x0000000106067890 */ /* 0x000fcc000fffe0ff */
[----:B------:R-:W-:Y:S02]  /*14370*/  ISETP.NE.AND P0, PT, R32, UR6, PT ;  /* 0x0000000620007c0c */ /* 0x000fe4000bf05270 */
[----:B--2---:R-:W-:Y:S02]  /*14380*/  PRMT R25, R25, 0x3340, R24 ;  /* 0x0000334019197816 */ /* 0x004fe40000000018 */
[----:B---3--:R-:W-:Y:S02]  /*14390*/  PRMT R24, R23, 0x3340, R22 ;  /* 0x0000334017187816 */ /* 0x008fe40000000016 */
[----:B----4-:R-:W-:Y:S02]  /*143a0*/  PRMT R26, R27, 0x3340, R26 ;  /* 0x000033401b1a7816 */ /* 0x010fe4000000001a */
[----:B-----5:R-:W-:Y:S02]  /*143b0*/  PRMT R28, R29, 0x3340, R28 ;  /* 0x000033401d1c7816 */ /* 0x020fe4000000001c */
        /* <DEDUP_REMOVED lines=8> */
[----:B------:R0:W-:Y:S01]  /*14440*/  STL.128 [UR27], R20 ;  /* 0x00000014ff007987 */ /* 0x0001e20008100c1b */
[----:B------:R-:W-:Y:S05]  /*14450*/  @P0 BRA `(.L_x_329) ;  /* 0xfffffffc00380947 */ /* 0x000fea000383ffff */
[----:B0-----:R-:W2:Y:S04]  /*14460*/  LDL.64 R20, [R1+0x18] ;  /* 0x0000180001147983 */ /* 0x001ea80000100a00 */
[----:B------:R-:W3:Y:S01]  /*14470*/  LDL.64 R22, [R1+0x28] ;  /* 0x0000280001167983 */ /* 0x000ee20000100a00 */
[----:B------:R-:W-:Y:S02]  /*14480*/  IMAD.U32 R40, RZ, RZ, UR7 ;  /* 0x00000007ff287e24 */ /* 0x000fe4000f8e00ff */
[----:B------:R-:W-:Y:S01]  /*14490*/  IMAD.U32 R39, RZ, RZ, UR7 ;  /* 0x00000007ff277e24 */ /* 0x000fe2000f8e00ff */
[----:B------:R-:W-:Y:S01]  /*144a0*/  UMOV UR6, URZ ;  /* 0x000000ff00067c82 */ /* 0x000fe20008000000 */
[C---:B--2---:R-:W-:Y:S02]  /*144b0*/  PRMT R30, R20.reuse, 0x7770, RZ ;  /* 0x00007770141e7816 */ /* 0x044fe400000000ff */
[----:B------:R-:W-:-:S02]  /*144c0*/  PRMT R31, R20, 0x7771, RZ ;  /* 0x00007771141f7816 */ /* 0x000fc400000000ff */
[C---:B------:R-:W-:Y:S02]  /*144d0*/  PRMT R33, R20.reuse, 0x7772, RZ ;  /* 0x0000777214217816 */ /* 0x040fe400000000ff */
[C---:B------:R-:W-:Y:S02]  /*144e0*/  PRMT R35, R21.reuse, 0x7770, RZ ;  /* 0x0000777015237816 */ /* 0x040fe400000000ff */
[C---:B------:R-:W-:Y:S02]  /*144f0*/  PRMT R36, R21.reuse, 0x7771, RZ ;  /* 0x0000777115247816 */ /* 0x040fe400000000ff */
[C---:B------:R-:W-:Y:S02]  /*14500*/  PRMT R37, R21.reuse, 0x7772, RZ ;  /* 0x0000777215257816 */ /* 0x040fe400000000ff */
[----:B------:R-:W-:Y:S02]  /*14510*/  PRMT R20, R20, 0x7773, RZ ;  /* 0x0000777314147816 */ /* 0x000fe400000000ff */
[----:B------:R-:W-:-:S02]  /*14520*/  PRMT R21, R21, 0x7773, RZ ;  /* 0x0000777315157816 */ /* 0x000fc400000000ff */
[C---:B---3--:R-:W-:Y:S02]  /*14530*/  PRMT R24, R22.reuse, 0x7770, RZ ;  /* 0x0000777016187816 */ /* 0x048fe400000000ff */
[C---:B------:R-:W-:Y:S02]  /*14540*/  PRMT R25, R22.reuse, 0x7771, RZ ;  /* 0x0000777116197816 */ /* 0x040fe400000000ff */
[----:B------:R-:W-:Y:S02]  /*14550*/  PRMT R26, R22, 0x7772, RZ ;  /* 0x00007772161a7816 */ /* 0x000fe400000000ff */
[C---:B------:R-:W-:Y:S02]  /*14560*/  PRMT R27, R23.reuse, 0x7770, RZ ;  /* 0x00007770171b7816 */ /* 0x040fe400000000ff */
[C---:B------:R-:W-:Y:S02]  /*14570*/  PRMT R28, R23.reuse, 0x7771, RZ ;  /* 0x00007771171c7816 */ /* 0x040fe400000000ff */
[----:B------:R-:W-:-:S02]  /*14580*/  PRMT R29, R23, 0x7772, RZ ;  /* 0x00007772171d7816 */ /* 0x000fc400000000ff */
[----:B------:R-:W-:Y:S02]  /*14590*/  PRMT R22, R22, 0x7773, RZ ;  /* 0x0000777316167816 */ /* 0x000fe400000000ff */
[----:B------:R-:W-:Y:S02]  /*145a0*/  PRMT R23, R23, 0x7773, RZ ;  /* 0x0000777317177816 */ /* 0x000fe400000000ff */
[----:B------:R-:W-:Y:S02]  /*145b0*/  PRMT R34, R20, 0x7610, R34 ;  /* 0x0000761014227816 */ /* 0x000fe40000000022 */
[----:B------:R-:W-:-:S07]  /*145c0*/  PRMT R38, R21, 0x7610, R38 ;  /* 0x0000761015267816 */ /* 0x000fce0000000026 */
.L_x_347:
[----:B------:R-:W-:-:S09]  /*145d0*/  UISETP.NE.AND UP3, UPT, UR6, 0x1, UPT ;  /* 0x000000010600788c */ /* 0x000fd2000bf65270 */
[----:B------:R-:W-:Y:S05]  /*145e0*/  BRA.U !UP3, `(.L_x_330) ;  /* 0x000000090b247547 */ /* 0x000fea000b800000 */
[----:B------:R-:W-:-:S09]  /*145f0*/  UISETP.NE.AND UP3, UPT, UR6, 0x2, UPT ;  /* 0x000000020600788c */ /* 0x000fd2000bf65270 */
[----:B------:R-:W-:Y:S05]  /*14600*/  BRA.U UP3, `(.L_x_331) ;  /* 0x0000000d03dc7547 */ /* 0x000fea000b800000 */
[----:B------:R-:W-:-:S13]  /*14610*/  ISETP.NE.AND P0, PT, R39, 0x40, PT ;  /* 0x000000402700780c */ /* 0x000fda0003f05270 */
[----:B------:R-:W-:Y:S05]  /*14620*/  @!P0 BRA `(.L_x_332) ;  /* 0x0000000000208947 */ /* 0x000fea0003800000 */
        /* <DEDUP_REMOVED lines=8> */
.L_x_332:
        /* <DEDUP_REMOVED lines=8> */
.L_x_333:
        /* <DEDUP_REMOVED lines=9> */
.L_x_334:
[C---:B------:R-:W-:Y:S01]  /*147c0*/  IMAD.SHL.U32 R20, R25.reuse, 0x2, RZ ;  /* 0x0000000219147824 */ /* 0x040fe200078e00ff */
[----:B------:R-:W-:-:S04]  /*147d0*/  LOP3.LUT R25, R25, 0xffff, RZ, 0xc0, !PT ;  /* 0x0000ffff19197812 */ /* 0x000fc800078ec0ff */
[----:B------:R-:W-:Y:S02]  /*147e0*/  LOP3.LUT R20, R20, 0xe, RZ, 0xc0, !PT ;  /* 0x0000000e14147812 */ /* 0x000fe400078ec0ff */
[--C-:B------:R-:W-:Y:S02]  /*147f0*/  SHF.R.U32.HI R21, RZ, 0x3, R25.reuse ;  /* 0x00000003ff157819 */ /* 0x100fe40000011619 */
[----:B------:R-:W-:Y:S02]  /*14800*/  SHF.R.U32.HI R25, RZ, 0x2, R25 ;  /* 0x00000002ff197819 */ /* 0x000fe40000011619 */
[----:B------:R-:W-:-:S04]  /*14810*/  LOP3.LUT R20, R20, 0x1, R21, 0xf8, !PT ;  /* 0x0000000114147812 */ /* 0x000fc800078ef815 */
[----:B------:R-:W-:-:S07]  /*14820*/  LOP3.LUT R25, R20, 0x1, R25, 0x78, !PT ;  /* 0x0000000114197812 */ /* 0x000fce00078e7819 */
.L_x_335:
        /* <DEDUP_REMOVED lines=9> */
.L_x_336:
        /* <DEDUP_REMOVED lines=8> */
.L_x_337:
        /* <DEDUP_REMOVED lines=9> */
.L_x_338:
        /* <DEDUP_REMOVED lines=8> */
.L_x_339:
        /* <DEDUP_REMOVED lines=9> */
.L_x_340:
[C---:B------:R-:W-:Y:S01]  /*14ae0*/  IMAD.SHL.U32 R20, R27.reuse, 0x2, RZ ;  /* 0x000000021b147824 */ /* 0x040fe200078e00ff */
[----:B------:R-:W-:-:S04]  /*14af0*/  LOP3.LUT R27, R27, 0xffff, RZ, 0xc0, !PT ;  /* 0x0000ffff1b1b7812 */ /* 0x000fc800078ec0ff */
[----:B------:R-:W-:Y:S02]  /*14b00*/  LOP3.LUT R20, R20, 0xe, RZ, 0xc0, !PT ;  /* 0x0000000e14147812 */ /* 0x000fe400078ec0ff */
[--C-:B------:R-:W-:Y:S02]  /*14b10*/  SHF.R.U32.HI R21, RZ, 0x3, R27.reuse ;  /* 0x00000003ff157819 */ /* 0x100fe4000001161b */
[----:B------:R-:W-:Y:S02]  /*14b20*/  SHF.R.U32.HI R27, RZ, 0x2, R27 ;  /* 0x00000002ff1b7819 */ /* 0x000fe4000001161b */
[----:B------:R-:W-:-:S04]  /*14b30*/  LOP3.LUT R20, R20, 0x1, R21, 0xf8, !PT ;  /* 0x0000000114147812 */ /* 0x000fc800078ef815 */
[----:B------:R-:W-:-:S07]  /*14b40*/  LOP3.LUT R27, R20, 0x1, R27, 0x78, !PT ;  /* 0x00000001141b7812 */ /* 0x000fce00078e781b */
.L_x_341:
        /* <DEDUP_REMOVED lines=9> */
.L_x_342:
        /* <DEDUP_REMOVED lines=8> */
.L_x_343:
        /* <DEDUP_REMOVED lines=9> */
.L_x_344:
[C---:B------:R-:W-:Y:S01]  /*14cf0*/  IMAD.SHL.U32 R20, R29.reuse, 0x2, RZ ;  /* 0x000000021d147824 */ /* 0x040fe200078e00ff */
[----:B------:R-:W-:-:S04]  /*14d00*/  LOP3.LUT R29, R29, 0xffff, RZ, 0xc0, !PT ;  /* 0x0000ffff1d1d7812 */ /* 0x000fc800078ec0ff */
[----:B------:R-:W-:Y:S02]  /*14d10*/  LOP3.LUT R20, R20, 0xe, RZ, 0xc0, !PT ;  /* 0x0000000e14147812 */ /* 0x000fe400078ec0ff */
[--C-:B------:R-:W-:Y:S02]  /*14d20*/  SHF.R.U32.HI R21, RZ, 0x3, R29.reuse ;  /* 0x00000003ff157819 */ /* 0x100fe4000001161d */
[----:B------:R-:W-:Y:S02]  /*14d30*/  SHF.R.U32.HI R29, RZ, 0x2, R29 ;  /* 0x00000002ff1d7819 */ /* 0x000fe4000001161d */
[----:B------:R-:W-:-:S04]  /*14d40*/  LOP3.LUT R20, R20, 0x1, R21, 0xf8, !PT ;  /* 0x0000000114147812 */ /* 0x000fc800078ef815 */
[----:B------:R-:W-:-:S07]  /*14d50*/  LOP3.LUT R29, R20, 0x1, R29, 0x78, !PT ;  /* 0x00000001141d7812 */ /* 0x000fce00078e781d */
.L_x_345:
        /* <DEDUP_REMOVED lines=9> */
.L_x_346:
[C---:B------:R-:W-:Y:S01]  /*14df0*/  IMAD.SHL.U32 R20, R23.reuse, 0x2, RZ ;  /* 0x0000000217147824 */ /* 0x040fe200078e00ff */
[----:B------:R-:W-:Y:S01]  /*14e00*/  LOP3.LUT R23, R23, 0xffff, RZ, 0xc0, !PT ;  /* 0x0000ffff17177812 */ /* 0x000fe200078ec0ff */
[----:B------:R-:W-:-:S03]  /*14e10*/  IMAD.MOV.U32 R39, RZ, RZ, 0x40 ;  /* 0x00000040ff277424 */ /* 0x000fc600078e00ff */
[----:B------:R-:W-:Y:S02]  /*14e20*/  LOP3.LUT R20, R20, 0xe, RZ, 0xc0, !PT ;  /* 0x0000000e14147812 */ /* 0x000fe400078ec0ff */
[--C-:B------:R-:W-:Y:S02]  /*14e30*/  SHF.R.U32.HI R21, RZ, 0x3, R23.reuse ;  /* 0x00000003ff157819 */ /* 0x100fe40000011617 */
[----:B------:R-:W-:Y:S02]  /*14e40*/  SHF.R.U32.HI R23, RZ, 0x2, R23 ;  /* 0x00000002ff177819 */ /* 0x000fe40000011617 */
[----:B------:R-:W-:-:S04]  /*14e50*/  LOP3.LUT R20, R20, 0x1, R21, 0xf8, !PT ;  /* 0x0000000114147812 */ /* 0x000fc800078ef815 */
[----:B------:R-:W-:Y:S01]  /*14e60*/  LOP3.LUT R23, R20, 0x1, R23, 0x78, !PT ;  /* 0x0000000114177812 */ /* 0x000fe200078e7817 */
[----:B------:R-:W-:Y:S06]  /*14e70*/  BRA `(.L_x_331) ;  /* 0x0000000400c07947 */ /* 0x000fec0003800000 */
.L_x_330:
[----:B------:R-:W-:Y:S01]  /*14e80*/  ISETP.NE.AND P0, PT, R40, 0x40, PT ;  /* 0x000000402800780c */ /* 0x000fe20003f05270 */
[----:B------:R-:W-:-:S05]  /*14e90*/  IMAD.U32 R41, RZ, RZ, UR7 ;  /* 0x00000007ff297e24 */ /* 0x000fca000f8e00ff */
[----:B------:R-:W-:-:S07]  /*14ea0*/  ISETP.NE.AND P2, PT, R41, 0x40, PT ;  /* 0x000000402900780c */ /* 0x000fce0003f45270 */
[C---:B------:R-:W-:Y:S01]  /*14eb0*/  @P0 LOP3.LUT R20, R30.reuse, 0xfe, RZ, 0xc0, !PT ;  /* 0x000000fe1e140812 */ /* 0x040fe200078ec0ff */
[C---:B------:R-:W-:Y:S01]  /*14ec0*/  @P0 IMAD.SHL.U32 R41, R33.reuse, 0x2, RZ ;  /* 0x0000000221290824 */ /* 0x040fe200078e00ff */
[----:B------:R-:W-:Y:S01]  /*14ed0*/  @P0 LOP3.LUT R40, R33, 0xfe, RZ, 0xc0, !PT ;  /* 0x000000fe21280812 */ /* 0x000fe200078ec0ff */
[----:B------:R-:W-:Y:S01]  /*14ee0*/  @P0 IMAD.SHL.U32 R46, R35, 0x2, RZ ;  /* 0x00000002232e0824 */ /* 0x000fe200078e00ff */
[----:B------:R-:W-:Y:S01]  /*14ef0*/  @P0 SHF.R.U32.HI R21, RZ, 0x1, R20 ;  /* 0x00000001ff150819 */ /* 0x000fe20000011614 */
[C---:B------:R-:W-:Y:S01]  /*14f00*/  @P0 IMAD.SHL.U32 R20, R30.reuse, 0x2, RZ ;  /* 0x000000021e140824 */ /* 0x040fe200078e00ff */
[----:B------:R-:W-:Y:S01]  /*14f10*/  @P0 SHF.R.U32.HI R40, RZ, 0x1, R40 ;  /* 0x00000001ff280819 */ /* 0x000fe20000011628 */
[----:B------:R-:W-:Y:S01]  /*14f20*/  @P0 IMAD.SHL.U32 R45, R37, 0x2, RZ ;  /* 0x00000002252d0824 */ /* 0x000fe200078e00ff */
[----:B------:R-:W-:Y:S01]  /*14f30*/  @P0 LOP3.LUT R39, R31, 0xfe, RZ, 0xc0, !PT ;  /* 0x000000fe1f270812 */ /* 0x000fe200078ec0ff */
[----:B------:R-:W-:Y:S01]  /*14f40*/  @P0 IMAD R21, R30, 0x80, R21 ;  /* 0x000000801e150824 */ /* 0x000fe200078e0215 */
[----:B------:R-:W-:Y:S01]  /*14f50*/  @P0 LOP3.LUT R42, R34, 0xfe, RZ, 0xc0, !PT ;  /* 0x000000fe222a0812 */ /* 0x000fe200078ec0ff */
[----:B------:R-:W-:Y:S01]  /*14f60*/  @P0 IMAD R40, R33, 0x80, R40 ;  /* 0x0000008021280824 */ /* 0x000fe200078e0228 */
[----:B------:R-:W-:-:S02]  /*14f70*/  @P0 LOP3.LUT R43, R35, 0xfe, RZ, 0xc0, !PT ;  /* 0x000000fe232b0812 */ /* 0x000fc400078ec0ff */
[----:B------:R-:W-:Y:S02]  /*14f80*/  @P0 LOP3.LUT R21, R21, 0xff80, R20, 0x78, !PT ;  /* 0x0000ff8015150812 */ /* 0x000fe400078e7814 */
[----:B------:R-:W-:Y:S01]  /*14f90*/  @P0 SHF.R.U32.HI R20, RZ, 0x1, R39 ;  /* 0x00000001ff140819 */ /* 0x000fe20000011627 */
[C---:B------:R-:W-:Y:S01]  /*14fa0*/  @P0 IMAD.SHL.U32 R39, R31.reuse, 0x2, RZ ;  /* 0x000000021f270824 */ /* 0x040fe200078e00ff */
[----:B------:R-:W-:Y:S02]  /*14fb0*/  @P0 LOP3.LUT R40, R40, 0xff80, R41, 0x78, !PT ;  /* 0x0000ff8028280812 */ /* 0x000fe400078e7829 */
[----:B------:R-:W-:Y:S01]  /*14fc0*/  @P0 SHF.R.U32.HI R41, RZ, 0x1, R42 ;  /* 0x00000001ff290819 */ /* 0x000fe2000001162a */
[----:B------:R-:W-:Y:S01]  /*14fd0*/  @P0 IMAD R20, R31, 0x80, R20 ;  /* 0x000000801f140824 */ /* 0x000fe200078e0214 */
[----:B------:R-:W-:Y:S02]  /*14fe0*/  @P0 SHF.R.U32.HI R42, RZ, 0x1, R43 ;  /* 0x00000001ff2a0819 */ /* 0x000fe4000001162b */
[----:B------:R-:W-:Y:S01]  /*14ff0*/  @P0 LOP3.LUT R44, R37, 0xfe, RZ, 0xc0, !PT ;  /* 0x000000fe252c0812 */ /* 0x000fe200078ec0ff */
[----:B------:R-:W-:Y:S01]  /*15000*/  @P0 IMAD R41, R34, 0x80, R41 ;  /* 0x0000008022290824 */ /* 0x000fe200078e0229 */
[----:B------:R-:W-:Y:S01]  /*15010*/  @P0 LOP3.LUT R39, R20, 0xff80, R39, 0x78, !PT ;  /* 0x0000ff8014270812 */ /* 0x000fe200078e7827 */
[----:B------:R-:W-:Y:S01]  /*15020*/  @P0 IMAD.SHL.U32 R20, R34, 0x2, RZ ;  /* 0x0000000222140824 */ /* 0x000fe200078e00ff */
[----:B------:R-:W-:Y:S01]  /*15030*/  @P0 SHF.R.U32.HI R44, RZ, 0x1, R44 ;  /* 0x00000001ff2c0819 */ /* 0x000fe2000001162c */
[----:B------:R-:W-:Y:S01]  /*15040*/  @P0 IMAD R43, R35, 0x80, R42 ;  /* 0x00000080232b0824 */ /* 0x000fe200078e022a */
[----:B------:R-:W-:-:S02]  /*15050*/  @P0 LOP3.LUT R42, R36, 0xfe, RZ, 0xc0, !PT ;  /* 0x000000fe242a0812 */ /* 0x000fc400078ec0ff */
[----:B------:R-:W-:Y:S01]  /*15060*/  @P0 LOP3.LUT R41, R41, 0xff80, R20, 0x78, !PT ;  /* 0x0000ff8029290812 */ /* 0x000fe200078e7814 */
[----:B------:R-:W-:Y:S01]  /*15070*/  @P0 IMAD R44, R37, 0x80, R44 ;  /* 0x00000080252c0824 */ /* 0x000fe200078e022c */
[----:B------:R-:W-:Y:S02]  /*15080*/  @P0 LOP3.LUT R20, R43, 0xff80, R46, 0x78, !PT ;  /* 0x0000ff802b140812 */ /* 0x000fe400078e782e */
[----:B------:R-:W-:Y:S01]  /*15090*/  @P0 SHF.R.U32.HI R43, RZ, 0x1, R42 ;  /* 0x00000001ff2b0819 */ /* 0x000fe2000001162a */
[----:B------:R-:W-:Y:S01]  /*150a0*/  @P0 IMAD.SHL.U32 R42, R36, 0x2, RZ ;  /* 0x00000002242a0824 */ /* 0x000fe200078e00ff */
[----:B------:R-:W-:Y:S02]  /*150b0*/  @P0 PRMT R30, R21, 0x7610, R30 ;  /* 0x00007610151e0816 */ /* 0x000fe4000000001e */
[----:B------:R-:W-:Y:S01]  /*150c0*/  @P2 LOP3.LUT R46, R38, 0xfe, RZ, 0xc0, !PT ;  /* 0x000000fe262e2812 */ /* 0x000fe200078ec0ff */
[----:B------:R-:W-:Y:S01]  /*150d0*/  @P0 IMAD R43, R36, 0x80, R43 ;  /* 0x00000080242b0824 */ /* 0x000fe200078e022b */
[----:B------:R-:W-:Y:S01]  /*150e0*/  @P0 PRMT R31, R39, 0x7610, R31 ;  /* 0x00007610271f0816 */ /* 0x000fe2000000001f */
[----:B------:R-:W-:Y:S01]  /*150f0*/  @!P0 IMAD.SHL.U32 R39, R30, 0x8, RZ ;  /* 0x000000081e278824 */ /* 0x000fe200078e00ff */
[----:B------:R-:W-:-:S02]  /*15100*/  @P0 PRMT R35, R20, 0x7610, R35 ;  /* 0x0000761014230816 */ /* 0x000fc40000000023 */
[----:B------:R-:W-:Y:S02]  /*15110*/  @P0 LOP3.LUT R42, R43, 0xff80, R42, 0x78, !PT ;  /* 0x0000ff802b2a0812 */ /* 0x000fe400078e782a */
[----:B------:R-:W-:Y:S02]  /*15120*/  @!P0 LOP3.LUT R20, R30, 0xffff, RZ, 0xc0, !PT ;  /* 0x0000ffff1e148812 */ /* 0x000fe400078ec0ff */
[----:B------:R-:W-:Y:S01]  /*15130*/  @P2 SHF.R.U32.HI R43, RZ, 0x1, R46 ;  /* 0x00000001ff2b2819 */ /* 0x000fe2000001162e */
[----:B------:R-:W-:Y:S01]  /*15140*/  @P2 IMAD.SHL.U32 R46, R38, 0x2, RZ ;  /* 0x00000002262e2824 */ /* 0x000fe200078e00ff */
[----:B------:R-:W-:Y:S02]  /*15150*/  @P0 PRMT R33, R40, 0x7610, R33 ;  /* 0x0000761028210816 */ /* 0x000fe40000000021 */
[----:B------:R-:W-:Y:S01]  /*15160*/  @!P0 LOP3.LUT R40, R31, 0xffff, RZ, 0xc0, !PT ;  /* 0x0000ffff1f288812 */ /* 0x000fe200078ec0ff */
[----:B------:R-:W-:Y:S01]  /*15170*/  @P2 IMAD R43, R38, 0x80, R43 ;  /* 0x00000080262b2824 */ /* 0x000fe200078e022b */
[----:B------:R-:W-:-:S02]  /*15180*/  @P0 LOP3.LUT R44, R44, 0xff80, R45, 0x78, !PT ;  /* 0x0000ff802c2c0812 */ /* 0x000fc400078e782d */
[----:B------:R-:W-:Y:S02]  /*15190*/  @P0 PRMT R36, R42, 0x7610, R36 ;  /* 0x000076102a240816 */ /* 0x000fe40000000024 */
[----:B------:R-:W-:Y:S02]  /*151a0*/  @!P0 SHF.R.U32.HI R20, RZ, 0x1, R20 ;  /* 0x00000001ff148819 */ /* 0x000fe40000011614 */
[----:B------:R-:W-:Y:S01]  /*151b0*/  @P0 PRMT R34, R41, 0x7610, R34 ;  /* 0x0000761029220816 */ /* 0x000fe20000000022 */
[----:B------:R-:W-:Y:S01]  /*151c0*/  @!P0 IMAD.SHL.U32 R41, R31, 0x8, RZ ;  /* 0x000000081f298824 */ /* 0x000fe200078e00ff */
[----:B------:R-:W-:Y:S02]  /*151d0*/  @!P0 LOP3.LUT R42, R33, 0xffff, RZ, 0xc0, !PT ;  /* 0x0000ffff212a8812 */ /* 0x000fe400078ec0ff */
[----:B------:R-:W-:Y:S02]  /*151e0*/  @!P0 SHF.R.U32.HI R40, RZ, 0x1, R40 ;  /* 0x00000001ff288819 */ /* 0x000fe40000011628 */
[----:B------:R-:W-:-:S02]  /*151f0*/  @P0 PRMT R37, R44, 0x7610, R37 ;  /* 0x000076102c250816 */ /* 0x000fc40000000025 */
[----:B------:R-:W-:Y:S02]  /*15200*/  @!P0 LOP3.LUT R21, R20, 0x7, RZ, 0xc0, !PT ;  /* 0x0000000714158812 */ /* 0x000fe400078ec0ff */
[----:B------:R-:W-:Y:S02]  /*15210*/  @!P0 SHF.R.U32.HI R42, RZ, 0x1, R42 ;  /* 0x00000001ff2a8819 */ /* 0x000fe4000001162a */
[----:B------:R-:W-:Y:S02]  /*15220*/  @!P0 LOP3.LUT R44, R34, 0xffff, RZ, 0xc0, !PT ;  /* 0x0000ffff222c8812 */ /* 0x000fe400078ec0ff */
[----:B------:R-:W-:Y:S02]  /*15230*/  @P2 LOP3.LUT R43, R43, 0xff80, R46, 0x78, !PT ;  /* 0x0000ff802b2b2812 */ /* 0x000fe400078e782e */
[----:B------:R-:W-:Y:S02]  /*15240*/  @!P0 LOP3.LUT R40, R40, 0x7, RZ, 0xc0, !PT ;  /* 0x0000000728288812 */ /* 0x000fe400078ec0ff */
[----:B------:R-:W-:-:S02]  /*15250*/  @!P0 LOP3.LUT R20, R21, 0x8, R30, 0xf8, !PT ;  /* 0x0000000815148812 */ /* 0x000fc400078ef81e */
[----:B------:R-:W-:Y:S02]  /*15260*/  @!P0 LOP3.LUT R42, R42, 0x7, RZ, 0xc0, !PT ;  /* 0x000000072a2a8812 */ /* 0x000fe400078ec0ff */
[----:B------:R-:W-:Y:S02]  /*15270*/  @!P0 SHF.R.U32.HI R21, RZ, 0x1, R44 ;  /* 0x00000001ff158819 */ /* 0x000fe4000001162c */
[----:B------:R-:W-:Y:S01]  /*15280*/  @P2 PRMT R38, R43, 0x7610, R38 ;  /* 0x000076102b262816 */ /* 0x000fe20000000026 */
[----:B------:R-:W-:Y:S01]  /*15290*/  @!P0 IMAD.SHL.U32 R43, R33, 0x8, RZ ;  /* 0x00000008212b8824 */ /* 0x000fe200078e00ff */
[----:B------:R-:W-:Y:S02]  /*152a0*/  @!P0 LOP3.LUT R40, R40, 0x8, R31, 0xf8, !PT ;  /* 0x0000000828288812 */ /* 0x000fe400078ef81f */
[----:B------:R-:W-:Y:S02]  /*152b0*/  @!P0 LOP3.LUT R42, R42, 0x8, R33, 0xf8, !PT ;  /* 0x000000082a2a8812 */ /* 0x000fe400078ef821 */
[----:B------:R-:W-:-:S02]  /*152c0*/  @!P0 LOP3.LUT R45, R21, 0x7, RZ, 0xc0, !PT ;  /* 0x00000007152d8812 */ /* 0x000fc400078ec0ff */
[----:B------:R-:W-:Y:S01]  /*152d0*/  @!P0 LOP3.LUT R21, R40, 0x8, R41, 0x78, !PT ;  /* 0x0000000828158812 */ /* 0x000fe200078e7829 */
[----:B------:R-:W-:Y:S01]  /*152e0*/  @!P0 IMAD.SHL.U32 R40, R34, 0x8, RZ ;  /* 0x0000000822288824 */ /* 0x000fe200078e00ff */
[----:B------:R-:W-:Y:S02]  /*152f0*/  @!P0 LOP3.LUT R20, R20, 0x8, R39, 0x78, !PT ;  /* 0x0000000814148812 */ /* 0x000fe400078e7827 */
[----:B------:R-:W-:Y:S01]  /*15300*/  @!P0 LOP3.LUT R39, R42, 0x8, R43, 0x78, !PT ;  /* 0x000000082a278812 */ /* 0x000fe200078e782b */
[----:B------:R-:W-:Y:S01]  /*15310*/  @!P0 IMAD.SHL.U32 R43, R35, 0x8, RZ ;  /* 0x00000008232b8824 */ /* 0x000fe200078e00ff */
[----:B------:R-:W-:Y:S02]  /*15320*/  @!P0 LOP3.LUT R45, R45, 0x8, R34, 0xf8, !PT ;  /* 0x000000082d2d8812 */ /* 0x000fe400078ef822 */
[----:B------:R-:W-:Y:S02]  /*15330*/  @!P0 LOP3.LUT R41, R35, 0xffff, RZ, 0xc0, !PT ;  /* 0x0000ffff23298812 */ /* 0x000fe400078ec0ff */
[----:B------:R-:W-:-:S02]  /*15340*/  @!P0 LOP3.LUT R44, R36, 0xffff, RZ, 0xc0, !PT ;  /* 0x0000ffff242c8812 */ /* 0x000fc400078ec0ff */
[----:B------:R-:W-:Y:S02]  /*15350*/  @!P0 LOP3.LUT R42, R37, 0xffff, RZ, 0xc0, !PT ;  /* 0x0000ffff252a8812 */ /* 0x000fe400078ec0ff */
[----:B------:R-:W-:Y:S02]  /*15360*/  @!P0 LOP3.LUT R40, R45, 0x8, R40, 0x78, !PT ;  /* 0x000000082d288812 */ /* 0x000fe400078e7828 */
[----:B------:R-:W-:Y:S02]  /*15370*/  @!P0 SHF.R.U32.HI R41, RZ, 0x1, R41 ;  /* 0x00000001ff298819 */ /* 0x000fe40000011629 */
[----:B------:R-:W-:Y:S02]  /*15380*/  @!P0 SHF.R.U32.HI R44, RZ, 0x1, R44 ;  /* 0x00000001ff2c8819 */ /* 0x000fe4000001162c */
[----:B------:R-:W-:Y:S02]  /*15390*/  @!P0 SHF.R.U32.HI R45, RZ, 0x1, R42 ;  /* 0x00000001ff2d8819 */ /* 0x000fe4000001162a */
[----:B------:R-:W-:-:S02]  /*153a0*/  @!P0 LOP3.LUT R42, R41, 0x7, RZ, 0xc0, !PT ;  /* 0x00000007292a8812 */ /* 0x000fc400078ec0ff */
[----:B------:R-:W-:Y:S01]  /*153b0*/  @!P0 LOP3.LUT R41, R44, 0x7, RZ, 0xc0, !PT ;  /* 0x000000072c298812 */ /* 0x000fe200078ec0ff */
[----:B------:R-:W-:Y:S01]  /*153c0*/  @!P0 IMAD.SHL.U32 R44, R36, 0x8, RZ ;  /* 0x00000008242c8824 */ /* 0x000fe200078e00ff */
[----:B------:R-:W-:Y:S01]  /*153d0*/  @!P0 LOP3.LUT R46, R45, 0x7, RZ, 0xc0, !PT ;  /* 0x000000072d2e8812 */ /* 0x000fe200078ec0ff */
[----:B------:R-:W-:Y:S01]  /*153e0*/  @!P0 IMAD.SHL.U32 R45, R37, 0x8, RZ ;  /* 0x00000008252d8824 */ /* 0x000fe200078e00ff */
[----:B------:R-:W-:Y:S02]  /*153f0*/  @!P0 LOP3.LUT R42, R42, 0x8, R35, 0xf8, !PT ;  /* 0x000000082a2a8812 */ /* 0x000fe400078ef823 */
[----:B------:R-:W-:Y:S02]  /*15400*/  @!P0 LOP3.LUT R41, R41, 0x8, R36, 0xf8, !PT ;  /* 0x0000000829298812 */ /* 0x000fe400078ef824 */
[----:B------:R-:W-:Y:S02]  /*15410*/  @!P0 LOP3.LUT R46, R46, 0x8, R37, 0xf8, !PT ;  /* 0x000000082e2e8812 */ /* 0x000fe400078ef825 */
[----:B------:R-:W-:-:S02]  /*15420*/  @!P0 LOP3.LUT R42, R42, 0x8, R43, 0x78, !PT ;  /* 0x000000082a2a8812 */ /* 0x000fc400078e782b */
[----:B------:R-:W-:Y:S02]  /*15430*/  @!P0 LOP3.LUT R41, R41, 0x8, R44, 0x78, !PT ;  /* 0x0000000829298812 */ /* 0x000fe400078e782c */
[----:B------:R-:W-:Y:S02]  /*15440*/  @!P0 LOP3.LUT R45, R46, 0x8, R45, 0x78, !PT ;  /* 0x000000082e2d8812 */ /* 0x000fe400078e782d */
[----:B------:R-:W-:Y:S01]  /*15450*/  @!P0 PRMT R33, R39, 0x7610, R33 ;  /* 0x0000761027218816 */ /* 0x000fe20000000021 */
[----:B------:R-:W-:Y:S01]  /*15460*/  @P2 IMAD.U32 R39, RZ, RZ, UR7 ;  /* 0x00000007ff272e24 */ /* 0x000fe2000f8e00ff */
[----:B------:R-:W-:Y:S01]  /*15470*/  @!P0 PRMT R34, R40, 0x7610, R34 ;  /* 0x0000761028228816 */ /* 0x000fe20000000022 */
[----:B------:R-:W-:Y:S01]  /*15480*/  @P2 IMAD.U32 R40, RZ, RZ, UR7 ;  /* 0x00000007ff282e24 */ /* 0x000fe2000f8e00ff */
[----:B------:R-:W-:Y:S02]  /*15490*/  @!P0 PRMT R30, R20, 0x7610, R30 ;  /* 0x00007610141e8816 */ /* 0x000fe4000000001e */
[----:B------:R-:W-:-:S02]  /*154a0*/  @!P0 PRMT R31, R21, 0x7610, R31 ;  /* 0x00007610151f8816 */ /* 0x000fc4000000001f */
[----:B------:R-:W-:Y:S02]  /*154b0*/  @!P0 PRMT R35, R42, 0x7610, R35 ;  /* 0x000076102a238816 */ /* 0x000fe40000000023 */
[----:B------:R-:W-:Y:S02]  /*154c0*/  @!P0 PRMT R36, R41, 0x7610, R36 ;  /* 0x0000761029248816 */ /* 0x000fe40000000024 */
[----:B------:R-:W-:Y:S01]  /*154d0*/  @!P0 PRMT R37, R45, 0x7610, R37 ;  /* 0x000076102d258816 */ /* 0x000fe20000000025 */
[----:B------:R-:W-:Y:S06]  /*154e0*/  @P2 BRA `(.L_x_331) ;  /* 0x0000000000242947 */ /* 0x000fec0003800000 */
[----:B------:R-:W-:Y:S01]  /*154f0*/  LOP3.LUT R20, R38, 0xffff, RZ, 0xc0, !PT ;  /* 0x0000ffff26147812 */ /* 0x000fe200078ec0ff */
[----:B------:R-:W-:Y:S02]  /*15500*/  IMAD.MOV.U32 R40, RZ, RZ, 0x40 ;  /* 0x00000040ff287424 */ /* 0x000fe400078e00ff */
[----:B------:R-:W-:Y:S01]  /*15510*/  IMAD.MOV.U32 R39, RZ, RZ, 0x40 ;  /* 0x00000040ff277424 */ /* 0x000fe200078e00ff */
[----:B------:R-:W-:-:S04]  /*15520*/  SHF.R.U32.HI R20, RZ, 0x1, R20 ;  /* 0x00000001ff147819 */ /* 0x000fc80000011614 */
[----:B------:R-:W-:Y:S01]  /*15530*/  LOP3.LUT R21, R20, 0x7, RZ, 0xc0, !PT ;  /* 0x0000000714157812 */ /* 0x000fe200078ec0ff */
[----:B------:R-:W-:-:S03]  /*15540*/  IMAD.SHL.U32 R20, R38, 0x8, RZ ;  /* 0x0000000826147824 */ /* 0x000fc600078e00ff */
[----:B------:R-:W-:-:S04]  /*15550*/  LOP3.LUT R21, R21, 0x8, R38, 0xf8, !PT ;  /* 0x0000000815157812 */ /* 0x000fc800078ef826 */
[----:B------:R-:W-:-:S04]  /*15560*/  LOP3.LUT R20, R21, 0x8, R20, 0x78, !PT ;  /* 0x0000000815147812 */ /* 0x000fc800078e7814 */
[----:B------:R-:W-:-:S07]  /*15570*/  PRMT R38, R20, 0x7610, R38 ;  /* 0x0000761014267816 */ /* 0x000fce0000000026 */
.L_x_331:
[----:B------:R-:W-:-:S06]  /*15580*/  UIADD3 UR6, UPT, UPT, UR6, 0x1, URZ ;  /* 0x0000000106067890 */ /* 0x000fcc000fffe0ff */
[----:B------:R-:W-:-:S13]  /*15590*/  ISETP.NE.AND P0, PT, R32, UR6, PT ;  /* 0x0000000620007c0c */ /* 0x000fda000bf05270 */
[----:B------:R-:W-:Y:S05]  /*155a0*/  @P0 BRA `(.L_x_347) ;  /* 0xfffffff000080947 */ /* 0x000fea000383ffff */
[----:B------:R-:W-:Y:S01]  /*155b0*/  IABS R39, UR7 ;  /* 0x0000000700277c13 */ /* 0x000fe20008000000 */
[----:B------:R-:W-:Y:S01]  /*155c0*/  IMAD.MOV.U32 R91, RZ, RZ, RZ ;  /* 0x000000ffff5b7224 */ /* 0x000fe200078e00ff */
[----:B------:R-:W-:Y:S02]  /*155d0*/  IABS R42, UR67 ;  /* 0x00000043002a7c13 */ /* 0x000fe40008000000 */
[----:B------:R-:W0:Y:S01]  /*155e0*/  I2F.RP R32, R39 ;  /* 0x0000002700207306 */ /* 0x000e220000209400 */
[----:B------:R-:W-:Y:S02]  /*155f0*/  IABS R43, UR7 ;  /* 0x00000007002b7c13 */ /* 0x000fe40008000000 */
[----:B------:R-:W-:Y:S02]  /*15600*/  LOP3.LUT R28, R28, 0xffff, RZ, 0xc0, !PT ;  /* 0x0000ffff1c1c7812 */ /* 0x000fe400078ec0ff */
[----:B------:R-:W-:Y:S02]  /*15610*/  LOP3.LUT R27, R27, 0xffff, RZ, 0xc0, !PT ;  /* 0x0000ffff1b1b7812 */ /* 0x000fe400078ec0ff */
[----:B------:R-:W-:-:S02]  /*15620*/  LOP3.LUT R22, R22, 0xffff, RZ, 0xc0, !PT ;  /* 0x0000ffff16167812 */ /* 0x000fc400078ec0ff */
[----:B------:R-:W-:Y:S02]  /*15630*/  LOP3.LUT R25, R25, 0xffff, RZ, 0xc0, !PT ;  /* 0x0000ffff19197812 */ /* 0x000fe400078ec0ff */
[----:B------:R-:W-:Y:S02]  /*15640*/  LOP3.LUT R24, R24, 0xffff, RZ, 0xc0, !PT ;  /* 0x0000ffff18187812 */ /* 0x000fe400078ec0ff */
[----:B------:R-:W-:Y:S01]  /*15650*/  LOP3.LUT R38, R38, 0xffff, RZ, 0xc0, !PT ;  /* 0x0000ffff26267812 */ /* 0x000fe200078ec0ff */
[----:B0-----:R-:W0:Y:S01]  /*15660*/  MUFU.RCP R32, R32 ;  /* 0x0000002000207308 */ /* 0x001e220000001000 */
[----:B------:R-:W-:Y:S02]  /*15670*/  LOP3.LUT R37, R37, 0xffff, RZ, 0xc0, !PT ;  /* 0x0000ffff25257812 */ /* 0x000fe400078ec0ff */
[----:B------:R-:W-:Y:S02]  /*15680*/  LOP3.LUT R34, R34, 0xffff, RZ, 0xc0, !PT ;  /* 0x0000ffff22227812 */ /* 0x000fe400078ec0ff */
[----:B------:R-:W-:-:S02]  /*15690*/  LOP3.LUT R33, R33, 0xffff, RZ, 0xc0, !PT ;  /* 0x0000ffff21217812 */ /* 0x000fc400078ec0ff */
[----:B------:R-:W-:Y:S01]  /*156a0*/  LOP3.LUT R30, R30, 0xffff, RZ, 0xc0, !PT ;  /* 0x0000ffff1e1e7812 */ /* 0x000fe200078ec0ff */
[----:B0-----:R-:W-:-:S04]  /*156b0*/  VIADD R20, R32, 0xffffffe ;  /* 0x0ffffffe20147836 */ /* 0x001fc80000000000 */
[----:B------:R0:W1:Y:S02]  /*156c0*/  F2I.FTZ.U32.TRUNC.NTZ R21, R20 ;  /* 0x0000001400157305 */ /* 0x000064000021f000 */
[----:B0-----:R-:W-:Y:S02]  /*156d0*/  IMAD.MOV.U32 R20, RZ, RZ, RZ ;  /* 0x000000ffff147224 */ /* 0x001fe400078e00ff */
[----:B-1----:R-:W-:-:S04]  /*156e0*/  IMAD.MOV R40, RZ, RZ, -R21 ;  /* 0x000000ffff287224 */ /* 0x002fc800078e0a15 */
[----:B------:R-:W-:Y:S02]  /*156f0*/  IMAD R41, R40, R39, RZ ;  /* 0x0000002728297224 */ /* 0x000fe400078e02ff */
[----:B------:R-:W-:Y:S02]  /*15700*/  IMAD.MOV.U32 R40, RZ, RZ, R42 ;  /* 0x000000ffff287224 */ /* 0x000fe400078e002a */
[----:B------:R-:W-:Y:S01]  /*15710*/  IMAD.HI.U32 R41, R21, R41, R20 ;  /* 0x0000002915297227 */ /* 0x000fe200078e0014 */
[----:B------:R-:W-:-:S03]  /*15720*/  LOP3.LUT R20, R29, 0xffff, RZ, 0xc0, !PT ;  /* 0x0000ffff1d147812 */ /* 0x000fc600078ec0ff */
[----:B------:R-:W-:Y:S02]  /*15730*/  IMAD.MOV R21, RZ, RZ, -R43 ;  /* 0x000000ffff157224 */ /* 0x000fe400078e0a2b */
[----:B------:R-:W-:-:S04]  /*15740*/  IMAD.HI.U32 R32, R41, R40, RZ ;  /* 0x0000002829207227 */ /* 0x000fc800078e00ff */
[----:B------:R-:W-:Y:S01]  /*15750*/  IMAD R40, R32, R21, R40 ;  /* 0x0000001520287224 */ /* 0x000fe200078e0228 */
[----:B------:R-:W-:Y:S02]  /*15760*/  LOP3.LUT R21, R23, 0xffff, RZ, 0xc0, !PT ;  /* 0x0000ffff17157812 */ /* 0x000fe400078ec0ff */
[----:B------:R-:W-:Y:S02]  /*15770*/  LOP3.LUT R23, R26, 0xffff, RZ, 0xc0, !PT ;  /* 0x0000ffff1a177812 */ /* 0x000fe400078ec0ff */
[----:B------:R-:W-:Y:S02]  /*15780*/  ISETP.GT.U32.AND P0, PT, R39, R40, PT ;  /* 0x000000282700720c */ /* 0x000fe40003f04070 */
[----:B------:R-:W-:Y:S02]  /*15790*/  PRMT R21, R20, 0x3340, R21 ;  /* 0x0000334014157816 */ /* 0x000fe40000000015 */
[----:B------:R-:W-:Y:S01]  /*157a0*/  PRMT R20, R27, 0x3340, R28 ;  /* 0x000033401b147816 */ /* 0x000fe2000000001c */
[----:B------:R-:W-:Y:S01]  /*157b0*/  IMAD.U32 R28, RZ, RZ, UR67 ;  /* 0x00000043ff1c7e24 */ /* 0x000fe2000f8e00ff */
[----:B------:R-:W-:-:S02]  /*157c0*/  PRMT R22, R23, 0x3340, R22 ;  /* 0x0000334017167816 */ /* 0x000fc40000000016 */
[----:B------:R-:W-:Y:S02]  /*157d0*/  PRMT R23, R24, 0x3340, R25 ;  /* 0x0000334018177816 */ /* 0x000fe40000000019 */
[----:B------:R-:W-:Y:S02]  /*157e0*/  LOP3.LUT R28, R28, UR7, RZ, 0x3c, !PT ;  /* 0x000000071c1c7c12 */ /* 0x000fe4000f8e3cff */
[----:B------:R-:W-:Y:S01]  /*157f0*/  LOP3.LUT R25, R36, 0xffff, RZ, 0xc0, !PT ;  /* 0x0000ffff24197812 */ /* 0x000fe200078ec0ff */
[----:B------:R-:W-:Y:S01]  /*15800*/  @!P0 IMAD.IADD R40, R40, 0x1, -R39 ;  /* 0x0000000128288824 */ /* 0x000fe200078e0a27 */
[----:B------:R-:W-:Y:S01]  /*15810*/  LOP3.LUT R26, R35, 0xffff, RZ, 0xc0, !PT ;  /* 0x0000ffff231a7812 */ /* 0x000fe200078ec0ff */
[----:B------:R-:W-:Y:S01]  /*15820*/  @!P0 VIADD R32, R32, 0x1 ;  /* 0x0000000120208836 */ /* 0x000fe20000000000 */
[----:B------:R-:W-:Y:S02]  /*15830*/  LOP3.LUT R27, R31, 0xffff, RZ, 0xc0, !PT ;  /* 0x0000ffff1f1b7812 */ /* 0x000fe400078ec0ff */
[----:B------:R-:W-:-:S02]  /*15840*/  ISETP.GE.U32.AND P2, PT, R40, R39, PT ;  /* 0x000000272800720c */ /* 0x000fc40003f46070 */
[----:B------:R-:W-:Y:S02]  /*15850*/  ISETP.GE.AND P3, PT, R28, RZ, PT ;  /* 0x000000ff1c00720c */ /* 0x000fe40003f66270 */
[----:B------:R-:W-:Y:S02]  /*15860*/  ISETP.NE.AND P0, PT, RZ, UR7, PT ;  /* 0x00000007ff007c0c */ /* 0x000fe4000bf05270 */
[----:B------:R-:W-:Y:S02]  /*15870*/  PRMT R25, R26, 0x3340, R25 ;  /* 0x000033401a197816 */ /* 0x000fe40000000019 */
[----:B------:R-:W-:Y:S02]  /*15880*/  PRMT R24, R37, 0x3340, R38 ;  /* 0x0000334025187816 */ /* 0x000fe40000000026 */
[----:B------:R-:W-:Y:S02]  /*15890*/  PRMT R26, R33, 0x3340, R34 ;  /* 0x00003340211a7816 */ /* 0x000fe40000000022 */
[----:B------:R-:W-:Y:S01]  /*158a0*/  PRMT R27, R30, 0x3340, R27 ;  /* 0x000033401e1b7816 */ /* 0x000fe2000000001b */
[----:B------:R-:W-:Y:S01]  /*158b0*/  @P2 VIADD R32, R32, 0x1 ;  /* 0x0000000120202836 */ /* 0x000fe20000000000 */
[----:B------:R-:W-:-:S02]  /*158c0*/  PRMT R21, R20, 0x5410, R21 ;  /* 0x0000541014157816 */ /* 0x000fc40000000015 */
[----:B------:R-:W-:Y:S02]  /*158d0*/  PRMT R20, R23, 0x5410, R22 ;  /* 0x0000541017147816 */ /* 0x000fe40000000016 */
[----:B------:R-:W-:Y:S01]  /*158e0*/  PRMT R23, R25, 0x5410, R24 ;  /* 0x0000541019177816 */ /* 0x000fe20000000018 */
[----:B------:R-:W-:Y:S01]  /*158f0*/  IMAD.MOV.U32 R24, RZ, RZ, R32 ;  /* 0x000000ffff187224 */ /* 0x000fe200078e0020 */
[----:B------:R-:W-:Y:S01]  /*15900*/  PRMT R22, R27, 0x5410, R26 ;  /* 0x000054101b167816 */ /* 0x000fe2000000001a */
[----:B------:R0:W-:Y:S02]  /*15910*/  STL.64 [R1+0x28], R20 ;  /* 0x0000281401007387 */ /* 0x0001e40000100a00 */
[----:B------:R-:W-:Y:S01]  /*15920*/  @!P3 IMAD.MOV R24, RZ, RZ, -R24 ;  /* 0x000000ffff18b224 */ /* 0x000fe200078e0a18 */
[----:B------:R-:W-:Y:S01]  /*15930*/  @!P0 LOP3.LUT R24, RZ, UR7, RZ, 0x33, !PT ;  /* 0x00000007ff188c12 */ /* 0x000fe2000f8e33ff */
[----:B------:R0:W-:Y:S03]  /*15940*/  STL.64 [R1+0x18], R22 ;  /* 0x0000181601007387 */ /* 0x0001e60000100a00 */
[----:B------:R-:W-:-:S02]  /*15950*/  ISETP.GE.AND P0, PT, R24, 0x4, PT ;  /* 0x000000041800780c */ /* 0x000fc40003f06270 */
[----:B------:R-:W-:-:S04]  /*15960*/  VIMNMX R24, PT, PT, R24, 0x1, !PT ;  /* 0x0000000118187848 */ /* 0x000fc80007fe0100 */
[----:B------:R-:W-:-:S07]  /*15970*/  LOP3.LUT R89, R24, 0x3, RZ, 0xc0, !PT ;  /* 0x0000000318597812 */ /* 0x000fce00078ec0ff */
[----:B0-----:R-:W-:Y:S05]  /*15980*/  @!P0 BRA `(.L_x_348) ;  /* 0x0000000400688947 */ /* 0x001fea0003800000 */
[----:B------:R-:W-:Y:S01]  /*15990*/  LOP3.LUT R91, R24, 0x7ffffffc, RZ, 0xc0, !PT ;  /* 0x7ffffffc185b7812 */ /* 0x000fe200078ec0ff */
[----:B------:R-:W-:-:S03]  /*159a0*/  UMOV UR6, URZ ;  /* 0x000000ff00067c82 */ /* 0x000fc60008000000 */
[----:B------:R-:W-:-:S13]  /*159b0*/  ISETP.GT.AND P0, PT, R91, RZ, PT ;  /* 0x000000ff5b00720c */ /* 0x000fda0003f04270 */
[----:B------:R-:W-:Y:S05]  /*159c0*/  @!P0 BRA `(.L_x_349) ;  /* 0x0000000400288947 */ /* 0x000fea0003800000 */
[----:B------:R-:W-:Y:S01]  /*159d0*/  VIADD R20, R91, -UR6 ;  /* 0x800000065b147c36 */ /* 0x000fe20008000000 */
[----:B------:R-:W-:-:S04]  /*159e0*/  PLOP3.LUT P0, PT, PT, PT, PT, 0x80, 0x8 ;  /* 0x000000000008781c */ /* 0x000fc80003f0f070 */
[----:B------:R-:W-:-:S13]  /*159f0*/  ISETP.GT.AND P2, PT, R20, 0xc, PT ;  /* 0x0000000c1400780c */ /* 0x000fda0003f44270 */
[----:B------:R-:W-:Y:S05]  /*15a00*/  @!P2 BRA `(.L_x_350) ;  /* 0x0000000000b0a947 */ /* 0x000fea0003800000 */
[----:B------:R-:W-:Y:S01]  /*15a10*/  PLOP3.LUT P0, PT, PT, PT, PT, 0x8, 0x80 ;  /* 0x000000000080781c */ /* 0x000fe20003f0e170 */
[----:B------:R-:W-:-:S12]  /*15a20*/  VIADD R92, R91, 0xfffffff4 ;  /* 0xfffffff45b5c7836 */ /* 0x000fd80000000000 */
.L_x_351:
[----:B------:R-:W-:-:S09]  /*15a30*/  ULEA UR9, UR6, UR35, 0x4 ;  /* 0x0000002306097291 */ /* 0x000fd2000f8e20ff */
[----:B0-----:R-:W2:Y:S04]  /*15a40*/  LDL.128 R20, [UR9] ;  /* 0x00000009ff147983 */ /* 0x001ea80008100c00 */
[----:B------:R-:W3:Y:S04]  /*15a50*/  LDL.128 R24, [UR9+0x10] ;  /* 0x00001009ff187983 */ /* 0x000ee80008100c00 */
[----:B------:R-:W4:Y:S04]  /*15a60*/  LDL.128 R28, [UR9+0x20] ;  /* 0x00002009ff1c7983 */ /* 0x000f280008100c00 */
[----:B------:R-:W5:Y:S01]  /*15a70*/  LDL.128 R32, [UR9+0x30] ;  /* 0x00003009ff207983 */ /* 0x000f620008100c00 */
[----:B------:R-:W-:-:S04]  /*15a80*/  UIADD3 UR8, UPT, UPT, UR6, 0x4, URZ ;  /* 0x0000000406087890 */ /* 0x000fc8000fffe0ff */
[----:B------:R-:W-:Y:S01]  /*15a90*/  ULEA UR8, UR8, UR35, 0x4 ;  /* 0x0000002308087291 */ /* 0x000fe2000f8e20ff */
[----:B--2---:R0:W-:Y:S04]  /*15aa0*/  STL.128 [UR9+0x40], R20 ;  /* 0x00004014ff007987 */ /* 0x0041e80008100c09 */
[----:B---3--:R1:W-:Y:S04]  /*15ab0*/  STL.128 [UR9+0x50], R24 ;  /* 0x00005018ff007987 */ /* 0x0083e80008100c09 */
[----:B----4-:R2:W-:Y:S04]  /*15ac0*/  STL.128 [UR9+0x60], R28 ;  /* 0x0000601cff007987 */ /* 0x0105e80008100c09 */
[----:B-----5:R3:W-:Y:S04]  /*15ad0*/  STL.128 [UR9+0x70], R32 ;  /* 0x00007020ff007987 */ /* 0x0207e80008100c09 */
[----:B------:R-:W4:Y:S04]  /*15ae0*/  LDL.128 R36, [UR8] ;  /* 0x00000008ff247983 */ /* 0x000f280008100c00 */
[----:B------:R-:W5:Y:S04]  /*15af0*/  LDL.128 R40, [UR8+0x10] ;  /* 0x00001008ff287983 */ /* 0x000f680008100c00 */
[----:B------:R-:W2:Y:S04]  /*15b00*/  LDL.128 R44, [UR8+0x20] ;  /* 0x00002008ff2c7983 */ /* 0x000ea80008100c00 */
[----:B------:R-:W3:Y:S01]  /*15b10*/  LDL.128 R48, [UR8+0x30] ;  /* 0x00003008ff307983 */ /* 0x000ee20008100c00 */
[----:B------:R-:W-:-:S04]  /*15b20*/  UIADD3 UR9, UPT, UPT, UR6, 0x8, URZ ;  /* 0x0000000806097890 */ /* 0x000fc8000fffe0ff */
[----:B------:R-:W-:Y:S01]  /*15b30*/  ULEA UR9, UR9, UR35, 0x4 ;  /* 0x0000002309097291 */ /* 0x000fe2000f8e20ff */
[----:B----4-:R4:W-:Y:S04]  /*15b40*/  STL.128 [UR8+0x40], R36 ;  /* 0x00004024ff007987 */ /* 0x0109e80008100c08 */
[----:B-----5:R5:W-:Y:S04]  /*15b50*/  STL.128 [UR8+0x50], R40 ;  /* 0x00005028ff007987 */ /* 0x020be80008100c08 */
[----:B--2---:R2:W-:Y:S04]  /*15b60*/  STL.128 [UR8+0x60], R44 ;  /* 0x0000602cff007987 */ /* 0x0045e80008100c08 */
[----:B---3--:R3:W-:Y:S04]  /*15b70*/  STL.128 [UR8+0x70], R48 ;  /* 0x00007030ff007987 */ /* 0x0087e80008100c08 */
[----:B0-----:R-:W4:Y:S04]  /*15b80*/  LDL.128 R20, [UR9] ;  /* 0x00000009ff147983 */ /* 0x001f280008100c00 */
[----:B-1----:R-:W5:Y:S04]  /*15b90*/  LDL.128 R24, [UR9+0x10] ;  /* 0x00001009ff187983 */ /* 0x002f680008100c00 */
        /* <DEDUP_REMOVED lines=8> */
[----:B------:R-:W2:Y:S04]  /*15c20*/  LDL.128 R36, [UR8] ;  /* 0x00000008ff247983 */ /* 0x000ea80008100c00 */
[----:B------:R-:W3:Y:S04]  /*15c30*/  LDL.128 R40, [UR8+0x10] ;  /* 0x00001008ff287983 */ /* 0x000ee80008100c00 */
[----:B------:R-:W4:Y:S04]  /*15c40*/  LDL.128 R44, [UR8+0x20] ;  /* 0x00002008ff2c7983 */ /* 0x000f280008100c00 */
[----:B------:R-:W5:Y:S01]  /*15c50*/  LDL.128 R48, [UR8+0x30] ;  /* 0x00003008ff307983 */ /* 0x000f620008100c00 */
[----:B------:R-:W-:-:S06]  /*15c60*/  UIADD3 UR6, UPT, UPT, UR6, 0x10, URZ ;  /* 0x0000001006067890 */ /* 0x000fcc000fffe0ff */
[----:B------:R-:W-:Y:S01]  /*15c70*/  ISETP.LE.AND P2, PT, R92, UR6, PT ;  /* 0x000000065c007c0c */ /* 0x000fe2000bf43270 */
[----:B--2---:R0:W-:Y:S04]  /*15c80*/  STL.128 [UR8+0x40], R36 ;  /* 0x00004024ff007987 */ /* 0x0041e80008100c08 */
[----:B---3--:R0:W-:Y:S04]  /*15c90*/  STL.128 [UR8+0x50], R40 ;  /* 0x00005028ff007987 */ /* 0x0081e80008100c08 */
[----:B----4-:R0:W-:Y:S04]  /*15ca0*/  STL.128 [UR8+0x60], R44 ;  /* 0x0000602cff007987 */ /* 0x0101e80008100c08 */
[----:B-----5:R0:W-:Y:S01]  /*15cb0*/  STL.128 [UR8+0x70], R48 ;  /* 0x00007030ff007987 */ /* 0x0201e20008100c08 */
[----:B------:R-:W-:Y:S05]  /*15cc0*/  @!P2 BRA `(.L_x_351) ;  /* 0xfffffffc0058a947 */ /* 0x000fea000383ffff */
.L_x_350:
[----:B0-----:R-:W-:-:S05]  /*15cd0*/  VIADD R20, R91, -UR6 ;  /* 0x800000065b147c36 */ /* 0x001fca0008000000 */
[----:B------:R-:W-:-:S13]  /*15ce0*/  ISETP.GT.AND P2, PT, R20, 0x4, PT ;  /* 0x000000041400780c */ /* 0x000fda0003f44270 */
[----:B------:R-:W-:Y:S05]  /*15cf0*/  @!P2 BRA `(.L_x_352) ;  /* 0x000000000054a947 */ /* 0x000fea0003800000 */
[----:B------:R-:W-:-:S09]  /*15d00*/  ULEA UR9, UR6, UR35, 0x4 ;  /* 0x0000002306097291 */ /* 0x000fd2000f8e20ff */
[----:B------:R-:W2:Y:S04]  /*15d10*/  LDL.128 R20, [UR9] ;  /* 0x00000009ff147983 */ /* 0x000ea80008100c00 */
        /* <DEDUP_REMOVED lines=9> */
[----:B------:R-:W2:Y:S04]  /*15db0*/  LDL.128 R36, [UR8] ;  /* 0x00000008ff247983 */ /* 0x000ea80008100c00 */
[----:B------:R-:W3:Y:S04]  /*15dc0*/  LDL.128 R40, [UR8+0x10] ;  /* 0x00001008ff287983 */ /* 0x000ee80008100c00 */
[----:B------:R-:W4:Y:S04]  /*15dd0*/  LDL.128 R44, [UR8+0x20] ;  /* 0x00002008ff2c7983 */ /* 0x000f280008100c00 */
[----:B------:R-:W5:Y:S01]  /*15de0*/  LDL.128 R48, [UR8+0x30] ;  /* 0x00003008ff307983 */ /* 0x000f620008100c00 */
[----:B------:R-:W-:Y:S01]  /*15df0*/  PLOP3.LUT P0, PT, PT, PT, PT, 0x8, 0x80 ;  /* 0x000000000080781c */ /* 0x000fe20003f0e170 */
[----:B------:R-:W-:-:S02]  /*15e00*/  UIADD3 UR6, UPT, UPT, UR6, 0x8, URZ ;  /* 0x0000000806067890 */ /* 0x000fc4000fffe0ff */
[----:B--2---:R0:W-:Y:S04]  /*15e10*/  STL.128 [UR8+0x40], R36 ;  /* 0x00004024ff007987 */ /* 0x0041e80008100c08 */
[----:B---3--:R0:W-:Y:S04]  /*15e20*/  STL.128 [UR8+0x50], R40 ;  /* 0x00005028ff007987 */ /* 0x0081e80008100c08 */
[----:B----4-:R0:W-:Y:S04]  /*15e30*/  STL.128 [UR8+0x60], R44 ;  /* 0x0000602cff007987 */ /* 0x0101e80008100c08 */
[----:B-----5:R0:W-:Y:S02]  /*15e40*/  STL.128 [UR8+0x70], R48 ;  /* 0x00007030ff007987 */ /* 0x0201e40008100c08 */
.L_x_352:
[----:B------:R-:W-:-:S13]  /*15e50*/  ISETP.EQ.AND P2, PT, R91, UR6, PT ;  /* 0x000000065b007c0c */ /* 0x000fda000bf42270 */
[----:B------:R-:W-:Y:S05]  /*15e60*/  @!P0 BRA P2, `(.L_x_348) ;  /* 0x0000000000308947 */ /* 0x000fea0001000000 */
.L_x_349:
[----:B------:R-:W-:-:S09]  /*15e70*/  ULEA UR8, UR6, UR35, 0x4 ;  /* 0x0000002306087291 */ /* 0x000fd2000f8e20ff */
[----:B01----:R-:W2:Y:S04]  /*15e80*/  LDL.128 R20, [UR8] ;  /* 0x00000008ff147983 */ /* 0x003ea80008100c00 */
[----:B------:R-:W3:Y:S04]  /*15e90*/  LDL.128 R24, [UR8+0x10] ;  /* 0x00001008ff187983 */ /* 0x000ee80008100c00 */
[----:B------:R-:W4:Y:S04]  /*15ea0*/  LDL.128 R28, [UR8+0x20] ;  /* 0x00002008ff1c7983 */ /* 0x000f280008100c00 */
[----:B------:R-:W5:Y:S01]  /*15eb0*/  LDL.128 R32, [UR8+0x30] ;  /* 0x00003008ff207983 */ /* 0x000f620008100c00 */
[----:B------:R-:W-:-:S06]  /*15ec0*/  UIADD3 UR6, UPT, UPT, UR6, 0x4, URZ ;  /* 0x0000000406067890 */ /* 0x000fcc000fffe0ff */
[----:B------:R-:W-:Y:S01]  /*15ed0*/  ISETP.NE.AND P0, PT, R91, UR6, PT ;  /* 0x000000065b007c0c */ /* 0x000fe2000bf05270 */
[----:B--2---:R1:W-:Y:S04]  /*15ee0*/  STL.128 [UR8+0x40], R20 ;  /* 0x00004014ff007987 */ /* 0x0043e80008100c08 */
[----:B---3--:R1:W-:Y:S04]  /*15ef0*/  STL.128 [UR8+0x50], R24 ;  /* 0x00005018ff007987 */ /* 0x0083e80008100c08 */
[----:B----4-:R1:W-:Y:S04]  /*15f00*/  STL.128 [UR8+0x60], R28 ;  /* 0x0000601cff007987 */ /* 0x0103e80008100c08 */
[----:B-----5:R1:W-:Y:S01]  /*15f10*/  STL.128 [UR8+0x70], R32 ;  /* 0x00007020ff007987 */ /* 0x0203e20008100c08 */
[----:B------:R-:W-:Y:S05]  /*15f20*/  @P0 BRA `(.L_x_349) ;  /* 0xfffffffc00d00947 */ /* 0x000fea000383ffff */
.L_x_348:
        /* <DEDUP_REMOVED lines=13> */
.L_x_328:
[----:B01234-:R-:W-:-:S04]  /*16000*/  IMAD.U32 R20, RZ, RZ, UR7 ;  /* 0x00000007ff147e24 */ /* 0x01ffc8000f8e00ff */
[----:B------:R-:W-:-:S05]  /*16010*/  IMAD.SHL.U32 R20, R20, 0x2, RZ ;  /* 0x0000000214147824 */ /* 0x000fca00078e00ff */
[----:B------:R-:W-:-:S13]  /*16020*/  ISETP.NE.AND P0, PT, R20, UR67, PT ;  /* 0x0000004314007c0c */ /* 0x000fda000bf05270 */
[----:B------:R-:W-:Y:S05]  /*16030*/  @!P0 BRA `(.L_x_353) ;  /* 0x0000000400248947 */ /* 0x000fea0003800000 */
[----:B------:R-:W-:Y:S01]  /*16040*/  IMAD.U32 R20, RZ, RZ, UR7 ;  /* 0x00000007ff147e24 */ /* 0x000fe2000f8e00ff */
[----:B------:R-:W2:Y:S03]  /*16050*/  LDL.U8 R25, [R1+0x40] ;  /* 0x0000400001197983 */ /* 0x000ea60000100000 */
[----:B------:R-:W-:Y:S01]  /*16060*/  IMAD R20, R20, 0x3, RZ ;  /* 0x0000000314147824 */ /* 0x000fe200078e02ff */
[----:B------:R-:W3:Y:S04]  /*16070*/  LDL.U8 R26, [R1+0x41] ;  /* 0x00004100011a7983 */ /* 0x000ee80000100000 */
[C---:B------:R-:W-:Y:S01]  /*16080*/  ISETP.NE.AND P0, PT, R20.reuse, UR67, PT ;  /* 0x0000004314007c0c */ /* 0x040fe2000bf05270 */
[----:B------:R-:W4:Y:S01]  /*16090*/  LDL.U8 R33, [R1+0x42] ;  /* 0x0000420001217983 */ /* 0x000f220000100000 */
[----:B------:R-:W-:-:S03]  /*160a0*/  ISETP.NE.AND P2, PT, R20, UR67, PT ;  /* 0x0000004314007c0c */ /* 0x000fc6000bf45270 */
        /* <DEDUP_REMOVED lines=15> */
[----:B------:R-:W5:Y:S04]  /*161a0*/  LDL.U8 R22, [R1+0x56] ;  /* 0x0000560001167983 */ /* 0x000f680000100000 */
[----:B------:R-:W5:Y:S04]  /*161b0*/  LDL.U8 R21, [R1+0x66] ;  /* 0x0000660001157983 */ /* 0x000f680000100000 */
[----:B------:R-:W5:Y:S01]  /*161c0*/  LDL.U16 R20, [R1+0x46] ;  /* 0x0000460001147983 */ /* 0x000f620000100400 */
[----:B--2---:R-:W-:-:S02]  /*161d0*/  LOP3.LUT R90, R90, R25, RZ, 0x3c, !PT ;  /* 0x000000195a5a7212 */ /* 0x004fc400078e3cff */
[----:B---3--:R-:W-:Y:S02]  /*161e0*/  LOP3.LUT R36, R87, R26, RZ, 0x3c, !PT ;  /* 0x0000001a57247212 */ /* 0x008fe400078e3cff */
[----:B------:R-:W-:Y:S02]  /*161f0*/  PRMT R25, R90, 0x7610, R25 ;  /* 0x000076105a197816 */ /* 0x000fe40000000019 */
[----:B------:R-:W-:Y:S02]  /*16200*/  PRMT R26, R36, 0x7610, R26 ;  /* 0x00007610241a7816 */ /* 0x000fe4000000001a */
[----:B----4-:R-:W-:Y:S02]  /*16210*/  LOP3.LUT R88, R88, R33, RZ, 0x3c, !PT ;  /* 0x0000002158587212 */ /* 0x010fe400078e3cff */
[----:B-----5:R-:W-:Y:S02]  /*16220*/  LOP3.LUT R42, R85, R42, RZ, 0x3c, !PT ;  /* 0x0000002a552a7212 */ /* 0x020fe400078e3cff */
[----:B------:R-:W-:-:S02]  /*16230*/  LOP3.LUT R86, R86, R41, RZ, 0x3c, !PT ;  /* 0x0000002956567212 */ /* 0x000fc400078e3cff */
[----:B------:R-:W-:Y:S01]  /*16240*/  LOP3.LUT R44, R83, R44, RZ, 0x3c, !PT ;  /* 0x0000002c532c7212 */ /* 0x000fe200078e3cff */
[----:B------:R0:W-:Y:S01]  /*16250*/  STL.U8 [R1+0x31], R36 ;  /* 0x0000312401007387 */ /* 0x0001e20000100000 */
[--C-:B------:R-:W-:Y:S02]  /*16260*/  @!P0 LOP3.LUT R34, R25, R27, R30.reuse, 0x96, !PT ;  /* 0x0000001b19228212 */ /* 0x100fe400078e961e */
[----:B------:R-:W-:Y:S02]  /*16270*/  PRMT R27, R88, 0x7610, R27 ;  /* 0x00007610581b7816 */ /* 0x000fe4000000001b */
[----:B------:R-:W-:Y:S02]  /*16280*/  PRMT R30, R86, 0x7610, R30 ;  /* 0x00007610561e7816 */ /* 0x000fe4000000001e */
[----:B------:R-:W-:Y:S02]  /*16290*/  @!P2 LOP3.LUT R38, R26, R32, R31, 0x96, !PT ;  /* 0x000000201a26a212 */ /* 0x000fe400078e961f */
[----:B------:R-:W-:-:S02]  /*162a0*/  PRMT R32, R42, 0x7610, R32 ;  /* 0x000076102a207816 */ /* 0x000fc40000000020 */
[----:B------:R-:W-:Y:S02]  /*162b0*/  PRMT R31, R44, 0x7610, R31 ;  /* 0x000076102c1f7816 */ /* 0x000fe4000000001f */
[----:B------:R-:W-:Y:S01]  /*162c0*/  @!P2 LOP3.LUT R40, R27, R35, R40, 0x96, !PT ;  /* 0x000000231b28a212 */ /* 0x000fe200078e9628 */
[----:B------:R1:W-:Y:S01]  /*162d0*/  STL.U8 [R1+0x30], R90 ;  /* 0x0000305a01007387 */ /* 0x0003e20000100000 */
[----:B0-----:R-:W-:-:S03]  /*162e0*/  @!P2 LOP3.LUT R36, R32, R39, R37, 0x96, !PT ;  /* 0x000000272024a212 */ /* 0x001fc600078e9625 */
[----:B------:R1:W-:Y:S01]  /*162f0*/  STL.U8 [R1+0x32], R88 ;  /* 0x0000325801007387 */ /* 0x0003e20000100000 */
[----:B------:R-:W-:-:S03]  /*16300*/  @!P2 LOP3.LUT R28, R30, R29, R28, 0x96, !PT ;  /* 0x0000001d1e1ca212 */ /* 0x000fc600078e961c */
[----:B------:R1:W-:Y:S01]  /*16310*/  STL.U8 [R1+0x33], R42 ;  /* 0x0000332a01007387 */ /* 0x0003e20000100000 */
[----:B------:R-:W-:-:S03]  /*16320*/  @!P2 LOP3.LUT R24, R31, R23, R24, 0x96, !PT ;  /* 0x000000171f18a212 */ /* 0x000fc600078e9618 */
[----:B------:R1:W-:Y:S04]  /*16330*/  STL.U8 [R1+0x34], R86 ;  /* 0x0000345601007387 */ /* 0x0003e80000100000 */
[----:B------:R1:W-:Y:S04]  /*16340*/  STL.U8 [R1+0x35], R44 ;  /* 0x0000352c01007387 */ /* 0x0003e80000100000 */
[----:B------:R1:W-:Y:S04]  /*16350*/  @!P0 STL.U8 [R1+0x30], R34 ;  /* 0x0000302201008387 */ /* 0x0003e80000100000 */
[----:B------:R1:W-:Y:S04]  /*16360*/  @!P2 STL.U8 [R1+0x31], R38 ;  /* 0x000031260100a387 */ /* 0x0003e80000100000 */
[----:B------:R1:W-:Y:S04]  /*16370*/  @!P2 STL.U8 [R1+0x32], R40 ;  /* 0x000032280100a387 */ /* 0x0003e80000100000 */
[----:B------:R1:W-:Y:S04]  /*16380*/  @!P2 STL.U8 [R1+0x33], R36 ;  /* 0x000033240100a387 */ /* 0x0003e80000100000 */
[----:B------:R1:W-:Y:S04]  /*16390*/  @!P2 STL.U8 [R1+0x34], R28 ;  /* 0x0000341c0100a387 */ /* 0x0003e80000100000 */
[----:B------:R1:W-:Y:S01]  /*163a0*/  @!P2 STL.U8 [R1+0x35], R24 ;  /* 0x000035180100a387 */ /* 0x0003e20000100000 */
[----:B------:R-:W-:-:S02]  /*163b0*/  LOP3.LUT R22, R21, R22, RZ, 0x3c, !PT ;  /* 0x0000001615167212 */ /* 0x000fc400078e3cff */
[----:B------:R-:W-:Y:S02]  /*163c0*/  PRMT R21, R20, 0x7770, RZ ;  /* 0x0000777014157816 */ /* 0x000fe400000000ff */
[----:B------:R-:W-:Y:S02]  /*163d0*/  SEL R22, R22, RZ, !P0 ;  /* 0x000000ff16167207 */ /* 0x000fe40004000000 */
[----:B------:R-:W-:Y:S02]  /*163e0*/  PRMT R20, R20, 0x7771, RZ ;  /* 0x0000777114147816 */ /* 0x000fe400000000ff */
[----:B------:R-:W-:Y:S02]  /*163f0*/  LOP3.LUT R21, R21, R22, RZ, 0x3c, !PT ;  /* 0x0000001615157212 */ /* 0x000fe400078e3cff */
[----:B------:R-:W-:Y:S02]  /*16400*/  @!P0 PRMT R25, R34, 0x7610, R25 ;  /* 0x0000761022198816 */ /* 0x000fe40000000019 */
[----:B------:R-:W-:-:S02]  /*16410*/  @!P2 PRMT R26, R38, 0x7610, R26 ;  /* 0x00007610261aa816 */ /* 0x000fc4000000001a */
[----:B------:R-:W-:Y:S02]  /*16420*/  @!P2 PRMT R27, R40, 0x7610, R27 ;  /* 0x00007610281ba816 */ /* 0x000fe4000000001b */
[----:B------:R-:W-:Y:S02]  /*16430*/  @!P2 PRMT R32, R36, 0x7610, R32 ;  /* 0x000076102420a816 */ /* 0x000fe40000000020 */
[----:B------:R-:W-:Y:S02]  /*16440*/  LOP3.LUT R20, R81, R20, RZ, 0x3c, !PT ;  /* 0x0000001451147212 */ /* 0x000fe400078e3cff */
[----:B------:R-:W-:Y:S02]  /*16450*/  @!P2 PRMT R30, R28, 0x7610, R30 ;  /* 0x000076101c1ea816 */ /* 0x000fe4000000001e */
[----:B------:R-:W-:Y:S02]  /*16460*/  @!P2 PRMT R31, R24, 0x7610, R31 ;  /* 0x00007610181fa816 */ /* 0x000fe4000000001f */
[----:B------:R-:W-:Y:S01]  /*16470*/  PRMT R23, R21, 0x7610, R23 ;  /* 0x0000761015177816 */ /* 0x000fe20000000017 */
[----:B-1----:R-:W-:Y:S06]  /*16480*/  @P2 BRA `(.L_x_354) ;  /* 0x0000000000c02947 */ /* 0x002fec0003800000 */
[----:B------:R-:W2:Y:S04]  /*16490*/  LDL.U8 R22, [R1+0x57] ;  /* 0x0000570001167983 */ /* 0x000ea80000100000 */
[----:B------:R-:W2:Y:S02]  /*164a0*/  LDL.U8 R21, [R1+0x67] ;  /* 0x0000670001157983 */ /* 0x000ea40000100000 */
[----:B--2---:R-:W-:Y:S01]  /*164b0*/  LOP3.LUT R20, R20, R21, R22, 0x96, !PT ;  /* 0x0000001514147212 */ /* 0x004fe200078e9616 */
[----:B------:R-:W-:Y:S06]  /*164c0*/  BRA `(.L_x_354) ;  /* 0x0000000000b07947 */ /* 0x000fec0003800000 */
.L_x_353:
[----:B------:R-:W2:Y:S04]  /*164d0*/  LDL.64 R22, [R1+0x40] ;  /* 0x0000400001167983 */ /* 0x000ea80000100a00 */
[----:B------:R-:W3:Y:S01]  /*164e0*/  LDL.64 R20, [R1+0x50] ;  /* 0x0000500001147983 */ /* 0x000ee20000100a00 */
[C---:B--2---:R-:W-:Y:S02]  /*164f0*/  PRMT R24, R22.reuse, 0x7773, RZ ;  /* 0x0000777316187816 */ /* 0x044fe400000000ff */
[C---:B------:R-:W-:Y:S02]  /*16500*/  PRMT R25, R22.reuse, 0x7772, RZ ;  /* 0x0000777216197816 */ /* 0x040fe400000000ff */
[C---:B------:R-:W-:Y:S02]  /*16510*/  PRMT R26, R22.reuse, 0x7771, RZ ;  /* 0x00007771161a7816 */ /* 0x040fe400000000ff */
[----:B------:R-:W-:-:S02]  /*16520*/  PRMT R27, R22, 0x7770, RZ ;  /* 0x00007770161b7816 */ /* 0x000fc400000000ff */
[----:B---3--:R-:W-:Y:S02]  /*16530*/  PRMT R22, R20, 0x7770, RZ ;  /* 0x0000777014167816 */ /* 0x008fe400000000ff */
[----:B------:R-:W-:Y:S02]  /*16540*/  LOP3.LUT R25, R88, R25, RZ, 0x3c, !PT ;  /* 0x0000001958197212 */ /* 0x000fe400078e3cff */
[----:B------:R-:W-:Y:S02]  /*16550*/  LOP3.LUT R28, R85, R24, RZ, 0x3c, !PT ;  /* 0x00000018551c7212 */ /* 0x000fe400078e3cff */
[----:B------:R-:W-:Y:S02]  /*16560*/  LOP3.LUT R87, R87, R26, RZ, 0x3c, !PT ;  /* 0x0000001a57577212 */ /* 0x000fe400078e3cff */
[----:B------:R-:W-:Y:S02]  /*16570*/  LOP3.LUT R27, R90, R27, R22, 0x96, !PT ;  /* 0x0000001b5a1b7212 */ /* 0x000fe400078e9616 */
[----:B------:R-:W-:-:S02]  /*16580*/  LOP3.LUT R22, R25, 0xffff, RZ, 0xc0, !PT ;  /* 0x0000ffff19167812 */ /* 0x000fc400078ec0ff */
[----:B------:R-:W-:Y:S02]  /*16590*/  LOP3.LUT R29, R28, 0xffff, RZ, 0xc0, !PT ;  /* 0x0000ffff1c1d7812 */ /* 0x000fe400078ec0ff */
[----:B------:R-:W-:Y:S02]  /*165a0*/  LOP3.LUT R24, R87, 0xffff, RZ, 0xc0, !PT ;  /* 0x0000ffff57187812 */ /* 0x000fe400078ec0ff */
[----:B------:R-:W-:Y:S02]  /*165b0*/  LOP3.LUT R31, R27, 0xffff, RZ, 0xc0, !PT ;  /* 0x0000ffff1b1f7812 */ /* 0x000fe400078ec0ff */
[----:B------:R-:W-:Y:S02]  /*165c0*/  PRMT R29, R22, 0x3340, R29 ;  /* 0x00003340161d7816 */ /* 0x000fe4000000001d */
[----:B------:R-:W-:Y:S02]  /*165d0*/  PRMT R32, R31, 0x3340, R24 ;  /* 0x000033401f207816 */ /* 0x000fe40000000018 */
[----:B------:R-:W-:-:S02]  /*165e0*/  PRMT R22, R23, 0x7773, RZ ;  /* 0x0000777317167816 */ /* 0x000fc400000000ff */
[----:B------:R-:W-:Y:S02]  /*165f0*/  PRMT R26, R21, 0x7773, RZ ;  /* 0x00007773151a7816 */ /* 0x000fe400000000ff */
[----:B------:R-:W-:Y:S02]  /*16600*/  PRMT R24, R23, 0x7771, RZ ;  /* 0x0000777117187816 */ /* 0x000fe400000000ff */
[----:B------:R-:W-:Y:S02]  /*16610*/  PRMT R30, R21, 0x7771, RZ ;  /* 0x00007771151e7816 */ /* 0x000fe400000000ff */
[----:B------:R-:W-:Y:S02]  /*16620*/  PRMT R32, R32, 0x5410, R29 ;  /* 0x0000541020207816 */ /* 0x000fe4000000001d */
[----:B------:R-:W-:Y:S02]  /*16630*/  LOP3.LUT R81, R81, R22, R26, 0x96, !PT ;  /* 0x0000001651517212 */ /* 0x000fe400078e961a */
[----:B------:R-:W-:Y:S01]  /*16640*/  PRMT R29, R23, 0x7770, RZ ;  /* 0x00007770171d7816 */ /* 0x000fe200000000ff */
[----:B------:R0:W-:Y:S01]  /*16650*/  STL [R1+0x30], R32 ;  /* 0x0000302001007387 */ /* 0x0001e20000100800 */
[----:B------:R-:W-:-:S02]  /*16660*/  PRMT R31, R21, 0x7770, RZ ;  /* 0x00007770151f7816 */ /* 0x000fc400000000ff */
[----:B------:R-:W-:Y:S02]  /*16670*/  LOP3.LUT R83, R83, R24, R30, 0x96, !PT ;  /* 0x0000001853537212 */ /* 0x000fe400078e961e */
[----:B------:R-:W-:Y:S02]  /*16680*/  PRMT R22, R21, 0x7772, RZ ;  /* 0x0000777215167816 */ /* 0x000fe400000000ff */
[----:B------:R-:W-:Y:S02]  /*16690*/  PRMT R23, R23, 0x7772, RZ ;  /* 0x0000777217177816 */ /* 0x000fe400000000ff */
[C---:B------:R-:W-:Y:S02]  /*166a0*/  PRMT R21, R20.reuse, 0x7773, RZ ;  /* 0x0000777314157816 */ /* 0x040fe400000000ff */
[C---:B------:R-:W-:Y:S02]  /*166b0*/  PRMT R24, R20.reuse, 0x7772, RZ ;  /* 0x0000777214187816 */ /* 0x040fe400000000ff */
[----:B------:R-:W-:-:S02]  /*166c0*/  PRMT R20, R20, 0x7771, RZ ;  /* 0x0000777114147816 */ /* 0x000fc400000000ff */
[----:B------:R-:W-:Y:S02]  /*166d0*/  LOP3.LUT R29, R86, R29, R31, 0x96, !PT ;  /* 0x0000001d561d7212 */ /* 0x000fe400078e961f */
[----:B------:R-:W-:Y:S02]  /*166e0*/  LOP3.LUT R22, R23, R22, RZ, 0x3c, !PT ;  /* 0x0000001617167212 */ /* 0x000fe400078e3cff */
[----:B------:R-:W-:Y:S02]  /*166f0*/  LOP3.LUT R21, R28, R21, RZ, 0x3c, !PT ;  /* 0x000000151c157212 */ /* 0x000fe400078e3cff */
[----:B------:R-:W-:Y:S02]  /*16700*/  LOP3.LUT R24, R25, R24, RZ, 0x3c, !PT ;  /* 0x0000001819187212 */ /* 0x000fe400078e3cff */
[----:B------:R-:W-:Y:S02]  /*16710*/  LOP3.LUT R26, R87, R20, RZ, 0x3c, !PT ;  /* 0x00000014571a7212 */ /* 0x000fe400078e3cff */
[----:B------:R-:W-:-:S02]  /*16720*/  PRMT R25, R27, 0x7610, R25 ;  /* 0x000076101b197816 */ /* 0x000fc40000000019 */
[----:B------:R-:W-:Y:S02]  /*16730*/  PRMT R30, R29, 0x7610, R30 ;  /* 0x000076101d1e7816 */ /* 0x000fe4000000001e */
[----:B------:R-:W-:Y:S02]  /*16740*/  PRMT R31, R83, 0x7610, R31 ;  /* 0x00007610531f7816 */ /* 0x000fe4000000001f */
[----:B------:R-:W-:Y:S02]  /*16750*/  PRMT R23, R22, 0x7610, R23 ;  /* 0x0000761016177816 */ /* 0x000fe40000000017 */
[----:B------:R-:W-:Y:S02]  /*16760*/  PRMT R20, R81, 0x7610, R20 ;  /* 0x0000761051147816 */ /* 0x000fe40000000014 */
[----:B------:R-:W-:Y:S02]  /*16770*/  PRMT R27, R24, 0x7610, R27 ;  /* 0x00007610181b7816 */ /* 0x000fe4000000001b */
[----:B0-----:R-:W-:-:S07]  /*16780*/  PRMT R32, R21, 0x7610, R32 ;  /* 0x0000761015207816 */ /* 0x001fce0000000020 */
.L_x_354:
[----:B------:R-:W0:Y:S01]  /*16790*/  LDC.U8 R22, c[0x3][R71+0x37f] ;  /* 0x00c0dfc047167b82 */ /* 0x000e220000000000 */
[----:B------:R-:W-:Y:S01]  /*167a0*/  UISETP.NE.AND UP3, UPT, UR7, 0x40, UPT ;  /* 0x000000400700788c */ /* 0x000fe2000bf65270 */
[----:B------:R-:W-:Y:S02]  /*167b0*/  LOP3.LUT R84, R23, R84, RZ, 0x3c, !PT ;  /* 0x0000005417547212 */ /* 0x000fe400078e3cff */
[----:B------:R-:W-:Y:S02]  /*167c0*/  LOP3.LUT R82, R82, 0x2, RZ, 0x3c, !PT ;  /* 0x0000000252527812 */ /* 0x000fe400078e3cff */
[--C-:B0-----:R-:W-:Y:S02]  /*167d0*/  SHF.R.U32.HI R21, RZ, 0x4, R22.reuse ;  /* 0x00000004ff157819 */ /* 0x101fe40000011616 */
[----:B------:R-:W-:Y:S02]  /*167e0*/  LOP3.LUT R22, R25, 0xf, R22, 0x78, !PT ;  /* 0x0000000f19167812 */ /* 0x000fe400078e7816 */
[----:B------:R-:W-:Y:S01]  /*167f0*/  LOP3.LUT R21, R30, 0x3, R21, 0x78, !PT ;  /* 0x000000031e157812 */ /* 0x000fe200078e7815 */
[----:B------:R-:W-:Y:S06]  /*16800*/  BRA.U !UP3, `(.L_x_355) ;  /* 0x000000010bf47547 */ /* 0x000fec000b800000 */
[----:B------:R-:W-:Y:S02]  /*16810*/  LOP3.LUT R28, R27, 0xff, RZ, 0xc0, !PT ;  /* 0x000000ff1b1c7812 */ /* 0x000fe400078ec0ff */
[----:B------:R-:W-:Y:S02]  /*16820*/  LOP3.LUT R24, R21, 0xff, RZ, 0xc0, !PT ;  /* 0x000000ff15187812 */ /* 0x000fe400078ec0ff */
[----:B------:R-:W-:Y:S02]  /*16830*/  LOP3.LUT R25, R31, 0xff, RZ, 0xc0, !PT ;  /* 0x000000ff1f197812 */ /* 0x000fe400078ec0ff */
[----:B------:R-:W-:Y:S01]  /*16840*/  LOP3.LUT R27, R84, 0xff, RZ, 0xc0, !PT ;  /* 0x000000ff541b7812 */ /* 0x000fe200078ec0ff */
[----:B------:R-:W0:Y:S01]  /*16850*/  LDC.U8 R28, c[0x3][R28+0x240] ;  /* 0x00c090001c1c7b82 */ /* 0x000e220000000000 */
[----:B------:R-:W-:Y:S02]  /*16860*/  LOP3.LUT R34, R20, 0xff, RZ, 0xc0, !PT ;  /* 0x000000ff14227812 */ /* 0x000fe400078ec0ff */
[----:B------:R-:W-:-:S02]  /*16870*/  LOP3.LUT R33, R82, 0xff, RZ, 0xc0, !PT ;  /* 0x000000ff52217812 */ /* 0x000fc400078ec0ff */
[----:B------:R-:W-:Y:S02]  /*16880*/  LOP3.LUT R36, R79, 0xff, RZ, 0xc0, !PT ;  /* 0x000000ff4f247812 */ /* 0x000fe400078ec0ff */
[----:B------:R-:W-:Y:S01]  /*16890*/  LOP3.LUT R35, R80, 0xff, RZ, 0xc0, !PT ;  /* 0x000000ff50237812 */ /* 0x000fe200078ec0ff */
[----:B------:R-:W1:Y:S01]  /*168a0*/  LDC.U8 R24, c[0x3][R24+0x240] ;  /* 0x00c0900018187b82 */ /* 0x000e620000000000 */
[----:B------:R-:W-:Y:S02]  /*168b0*/  LOP3.LUT R38, R77, 0xff, RZ, 0xc0, !PT ;  /* 0x000000ff4d267812 */ /* 0x000fe400078ec0ff */
[----:B------:R-:W-:Y:S02]  /*168c0*/  LOP3.LUT R39, R78, 0xff, RZ, 0xc0, !PT ;  /* 0x000000ff4e277812 */ /* 0x000fe400078ec0ff */
[----:B------:R-:W-:Y:S02]  /*168d0*/  LOP3.LUT R40, R75, 0xff, RZ, 0xc0, !PT ;  /* 0x000000ff4b287812 */ /* 0x000fe400078ec0ff */
[----:B------:R-:W-:Y:S01]  /*168e0*/  LOP3.LUT R30, R76, 0xff, RZ, 0xc0, !PT ;  /* 0x000000ff4c1e7812 */ /* 0x000fe200078ec0ff */
[----:B------:R-:W1:Y:S01]  /*168f0*/  LDC.U8 R25, c[0x3][R25+0x240] ;  /* 0x00c0900019197b82 */ /* 0x000e620000000000 */
[----:B------:R-:W-:-:S02]  /*16900*/  LOP3.LUT R22, R22, 0xff, RZ, 0xc0, !PT ;  /* 0x000000ff16167812 */ /* 0x000fc400078ec0ff */
[----:B------:R-:W-:Y:S02]  /*16910*/  LOP3.LUT R23, R26, 0xff, RZ, 0xc0, !PT ;  /* 0x000000ff1a177812 */ /* 0x000fe400078ec0ff */
[----:B------:R-:W-:Y:S02]  /*16920*/  LOP3.LUT R29, R32, 0xff, RZ, 0xc0, !PT ;  /* 0x000000ff201d7812 */ /* 0x000fe400078ec0ff */
[----:B------:R-:W-:Y:S01]  /*16930*/  LOP3.LUT R41, R73, 0xff, RZ, 0xc0, !PT ;  /* 0x000000ff49297812 */ /* 0x000fe200078ec0ff */
[----:B------:R-:W2:Y:S08]  /*16940*/  LDC.U8 R27, c[0x3][R27+0x240] ;  /* 0x00c090001b1b7b82 */ /* 0x000eb00000000000 */
[----:B------:R-:W2:Y:S08]  /*16950*/  LDC.U8 R34, c[0x3][R34+0x240] ;  /* 0x00c0900022227b82 */ /* 0x000eb00000000000 */
[----:B------:R-:W3:Y:S08]  /*16960*/  LDC.U8 R33, c[0x3][R33+0x240] ;  /* 0x00c0900021217b82 */ /* 0x000ef00000000000 */
[----:B------:R-:W3:Y:S08]  /*16970*/  LDC.U8 R36, c[0x3][R36+0x240] ;  /* 0x00c0900024247b82 */ /* 0x000ef00000000000 */
[----:B------:R-:W4:Y:S08]  /*16980*/  LDC.U8 R35, c[0x3][R35+0x240] ;  /* 0x00c0900023237b82 */ /* 0x000f300000000000 */
[----:B------:R-:W4:Y:S01]  /*16990*/  LDC.U8 R38, c[0x3][R38+0x240] ;  /* 0x00c0900026267b82 */ /* 0x000f220000000000 */
[----:B-1----:R-:W-:-:S07]  /*169a0*/  PRMT R26, R24, 0x3340, R25 ;  /* 0x00003340181a7816 */ /* 0x002fce0000000019 */
[----:B------:R-:W1:Y:S08]  /*169b0*/  LDC.U8 R39, c[0x3][R39+0x240] ;  /* 0x00c0900027277b82 */ /* 0x000e700000000000 */
[----:B------:R-:W5:Y:S01]  /*169c0*/  LDC.U8 R40, c[0x3][R40+0x240] ;  /* 0x00c0900028287b82 */ /* 0x000f620000000000 */
[----:B--2---:R-:W-:-:S04]  /*169d0*/  PRMT R21, R27, 0x3340, R34 ;  /* 0x000033401b157816 */ /* 0x004fc80000000022 */
[----:B------:R-:W-:-:S03]  /*169e0*/  PRMT R21, R26, 0x5410, R21 ;  /* 0x000054101a157816 */ /* 0x000fc60000000015 */
[----:B------:R-:W2:Y:S08]  /*169f0*/  LDC.U8 R30, c[0x3][R30+0x240] ;  /* 0x00c090001e1e7b82 */ /* 0x000eb00000000000 */
[----:B------:R-:W0:Y:S01]  /*16a00*/  LDC.U8 R22, c[0x3][R22+0x240] ;  /* 0x00c0900016167b82 */ /* 0x000e220000000000 */
[----:B---3--:R-:W-:-:S07]  /*16a10*/  PRMT R37, R33, 0x3340, R36 ;  /* 0x0000334021257816 */ /* 0x008fce0000000024 */
[----:B------:R-:W3:Y:S08]  /*16a20*/  LDC.U8 R23, c[0x3][R23+0x240] ;  /* 0x00c0900017177b82 */ /* 0x000ef00000000000 */
[----:B------:R-:W3:Y:S01]  /*16a30*/  LDC.U8 R29, c[0x3][R29+0x240] ;  /* 0x00c090001d1d7b82 */ /* 0x000ee20000000000 */
[----:B----4-:R-:W-:-:S04]  /*16a40*/  PRMT R32, R35, 0x3340, R38 ;  /* 0x0000334023207816 */ /* 0x010fc80000000026 */
[----:B------:R-:W-:-:S03]  /*16a50*/  PRMT R26, R37, 0x5410, R32 ;  /* 0x00005410251a7816 */ /* 0x000fc60000000020 */
[----:B------:R-:W4:Y:S01]  /*16a60*/  LDC.U8 R41, c[0x3][R41+0x240] ;  /* 0x00c0900029297b82 */ /* 0x000f220000000000 */
[----:B-1----:R-:W-:Y:S01]  /*16a70*/  PRMT R37, R39, 0x7610, R37 ;  /* 0x0000761027257816 */ /* 0x002fe20000000025 */
[----:B------:R4:W-:Y:S01]  /*16a80*/  STL [R1+0x38], R26 ;  /* 0x0000381a01007387 */ /* 0x0009e20000100800 */
[C-C-:B-----5:R-:W-:Y:S02]  /*16a90*/  PRMT R32, R40.reuse, 0x7604, R39.reuse ;  /* 0x0000760428207816 */ /* 0x160fe40000000027 */
[----:B------:R-:W-:-:S03]  /*16aa0*/  PRMT R39, R40, 0x7610, R39 ;  /* 0x0000761028277816 */ /* 0x000fc60000000027 */
[----:B------:R-:W-:Y:S04]  /*16ab0*/  STL.U16 [R1+0x3c], R32 ;  /* 0x00003c2001007387 */ /* 0x000fe80000100400 */
[----:B--2---:R-:W-:Y:S01]  /*16ac0*/  STL.U8 [R1+0x3e], R30 ;  /* 0x00003e1e01007387 */ /* 0x004fe20000100000 */
[C---:B0-----:R-:W-:Y:S02]  /*16ad0*/  PRMT R76, R22.reuse, 0x7610, R76 ;  /* 0x00007610164c7816 */ /* 0x041fe4000000004c */
[--C-:B---3--:R-:W-:Y:S02]  /*16ae0*/  PRMT R31, R22, 0x3340, R23.reuse ;  /* 0x00003340161f7816 */ /* 0x108fe40000000017 */
[----:B------:R-:W-:Y:S02]  /*16af0*/  PRMT R22, R23, 0x7610, R22 ;  /* 0x0000761017167816 */ /* 0x000fe40000000016 */
[----:B------:R-:W-:-:S02]  /*16b00*/  PRMT R23, R24, 0x7610, R23 ;  /* 0x0000761018177816 */ /* 0x000fc40000000017 */
[----:B------:R-:W-:Y:S02]  /*16b10*/  PRMT R24, R25, 0x7610, R24 ;  /* 0x0000761019187816 */ /* 0x000fe40000000018 */
[----:B------:R-:W-:Y:S02]  /*16b20*/  PRMT R20, R28, 0x3340, R29 ;  /* 0x000033401c147816 */ /* 0x000fe4000000001d */
[----:B------:R-:W-:Y:S02]  /*16b30*/  PRMT R25, R27, 0x7610, R25 ;  /* 0x000076101b197816 */ /* 0x000fe40000000019 */
[----:B------:R-:W-:Y:S02]  /*16b40*/  PRMT R20, R31, 0x5410, R20 ;  /* 0x000054101f147816 */ /* 0x000fe40000000014 */
[----:B------:R-:W-:Y:S02]  /*16b50*/  PRMT R27, R34, 0x7610, R27 ;  /* 0x00007610221b7816 */ /* 0x000fe4000000001b */
[----:B----4-:R-:W-:Y:S01]  /*16b60*/  PRMT R26, R41, 0x7610, R26 ;  /* 0x00007610291a7816 */ /* 0x010fe2000000001a */
[----:B------:R0:W-:Y:S02]  /*16b70*/  STL.64 [R1+0x30], R20 ;  /* 0x0000301401007387 */ /* 0x0001e40000100a00 */
[----:B0-----:R-:W-:-:S02]  /*16b80*/  PRMT R21, R36, 0x7610, R21 ;  /* 0x0000761024157816 */ /* 0x001fc40000000015 */
[----:B------:R-:W-:Y:S02]  /*16b90*/  PRMT R36, R35, 0x7610, R36 ;  /* 0x0000761023247816 */ /* 0x000fe40000000024 */
[----:B------:R-:W-:Y:S02]  /*16ba0*/  PRMT R35, R38, 0x7610, R35 ;  /* 0x0000761026237816 */ /* 0x000fe40000000023 */
[----:B------:R-:W-:Y:S02]  /*16bb0*/  PRMT R20, R33, 0x7610, R20 ;  /* 0x0000761021147816 */ /* 0x000fe40000000014 */
[----:B------:R-:W-:Y:S01]  /*16bc0*/  PRMT R38, R30, 0x7610, R38 ;  /* 0x000076101e267816 */ /* 0x000fe20000000026 */
[----:B------:R-:W-:Y:S06]  /*16bd0*/  BRA `(.L_x_356) ;  /* 0x0000000000f07947 */ /* 0x000fec0003800000 */
.L_x_355:
        /* <DEDUP_REMOVED lines=59> */
[----:B------:R-:W-:-:S07]  /*16f90*/  PRMT R38, R30, 0x7610, R38 ;  /* 0x000076101e267816 */ /* 0x000fce0000000026 */
.L_x_356:
[----:B------:R0:W-:Y:S01]  /*16fa0*/  STL.U8 [R1+0x3f], R26 ;  /* 0x00003f1a01007387 */ /* 0x0001e20000100000 */
[C---:B------:R-:W-:Y:S01]  /*16fb0*/  ISETP.GT.AND P0, PT, R71.reuse, 0x1, PT ;  /* 0x000000014700780c */ /* 0x040fe20003f04270 */
[----:B------:R-:W-:-:S12]  /*16fc0*/  VIADD R71, R71, 0xffffffff ;  /* 0xffffffff47477836 */ /* 0x000fd80000000000 */
[----:B0-----:R-:W-:Y:S05]  /*16fd0*/  @P0 BRA `(.L_x_357) ;  /* 0xffffffc400740947 */ /* 0x001fea000383ffff */
.L_x_301:
[----:B------:R-:W0:Y:S01]  /*16fe0*/  LDCU UR15, c[0x3][UR12] ;  /* 0x00c000000c0f77ac */ /* 0x000e220008000800 */
[----:B------:R-:W-:Y:S05]  /*16ff0*/  BRA.U UP3, `(.L_x_358) ;  /* 0x0000000103c87547 */ /* 0x000fea000b800000 */
[----:B------:R-:W2:Y:S04]  /*17000*/  LDL.64 R24, [R1+0x38] ;  /* 0x0000380001187983 */ /* 0x000ea80000100a00 */
[----:B------:R-:W3:Y:S04]  /*17010*/  LDL.U16 R30, [R1+0x32] ;  /* 0x00003200011e7983 */ /* 0x000ee80000100400 */
[----:B------:R-:W4:Y:S04]  /*17020*/  LDL R21, [R1+0x34] ;  /* 0x0000340001157983 */ /* 0x000f280000100800 */
[----:B------:R-:W5:Y:S01]  /*17030*/  LDL.U8 R20, [R1+0x31] ;  /* 0x0000310001147983 */ /* 0x000f620000100000 */
[----:B--2---:R-:W-:-:S02]  /*17040*/  PRMT R22, R25, 0x7773, RZ ;  /* 0x0000777319167816 */ /* 0x004fc400000000ff */
[C---:B------:R-:W-:Y:S02]  /*17050*/  PRMT R26, R25.reuse, 0x7771, RZ ;  /* 0x00007771191a7816 */ /* 0x040fe400000000ff */
[C---:B------:R-:W-:Y:S02]  /*17060*/  PRMT R29, R24.reuse, 0x7771, RZ ;  /* 0x00007771181d7816 */ /* 0x040fe400000000ff */
[----:B------:R-:W-:Y:S02]  /*17070*/  PRMT R23, R25, 0x7772, RZ ;  /* 0x0000777219177816 */ /* 0x000fe400000000ff */
[C---:B------:R-:W-:Y:S02]  /*17080*/  PRMT R27, R24.reuse, 0x7773, RZ ;  /* 0x00007773181b7816 */ /* 0x040fe400000000ff */
[----:B------:R-:W-:Y:S02]  /*17090*/  PRMT R28, R24, 0x7772, RZ ;  /* 0x00007772181c7816 */ /* 0x000fe400000000ff */
[----:B------:R-:W-:-:S02]  /*170a0*/  LOP3.LUT R22, R22, 0xf, RZ, 0xc0, !PT ;  /* 0x0000000f16167812 */ /* 0x000fc400078ec0ff */
[----:B------:R-:W-:Y:S02]  /*170b0*/  PRMT R25, R25, 0x7770, RZ ;  /* 0x0000777019197816 */ /* 0x000fe400000000ff */
[----:B------:R-:W-:Y:S02]  /*170c0*/  PRMT R24, R24, 0x7770, RZ ;  /* 0x0000777018187816 */ /* 0x000fe400000000ff */
[----:B------:R-:W-:Y:S02]  /*170d0*/  LOP3.LUT R26, R26, 0xf, RZ, 0xc0, !PT ;  /* 0x0000000f1a1a7812 */ /* 0x000fe400078ec0ff */
[----:B------:R-:W-:Y:S01]  /*170e0*/  LOP3.LUT R29, R29, 0xf, RZ, 0xc0, !PT ;  /* 0x0000000f1d1d7812 */ /* 0x000fe200078ec0ff */
[----:B------:R-:W-:Y:S01]  /*170f0*/  IMAD R32, R23, 0x10, R22 ;  /* 0x0000001017207824 */ /* 0x000fe200078e0216 */
[----:B------:R-:W-:Y:S01]  /*17100*/  LOP3.LUT R27, R27, 0xf, RZ, 0xc0, !PT ;  /* 0x0000000f1b1b7812 */ /* 0x000fe200078ec0ff */
[----:B------:R-:W-:Y:S01]  /*17110*/  IMAD R31, R25, 0x10, R26 ;  /* 0x00000010191f7824 */ /* 0x000fe200078e021a */
[----:B---3--:R-:W-:Y:S01]  /*17120*/  PRMT R22, R30, 0x7770, RZ ;  /* 0x000077701e167816 */ /* 0x008fe200000000ff */
[----:B------:R-:W-:Y:S01]  /*17130*/  IMAD R29, R24, 0x10, R29 ;  /* 0x00000010181d7824 */ /* 0x000fe200078e021d */
[----:B------:R-:W-:-:S02]  /*17140*/  PRMT R30, R30, 0x7771, RZ ;  /* 0x000077711e1e7816 */ /* 0x000fc400000000ff */
[C---:B----4-:R-:W-:Y:S02]  /*17150*/  PRMT R24, R21.reuse, 0x7771, RZ ;  /* 0x0000777115187816 */ /* 0x050fe400000000ff */
[C---:B------:R-:W-:Y:S01]  /*17160*/  PRMT R26, R21.reuse, 0x7773, RZ ;  /* 0x00007773151a7816 */ /* 0x040fe200000000ff */
[----:B------:R-:W-:Y:S01]  /*17170*/  IMAD R28, R28, 0x10, R27 ;  /* 0x000000101c1c7824 */ /* 0x000fe200078e021b */
[----:B-----5:R-:W-:Y:S02]  /*17180*/  LOP3.LUT R23, R20, 0xf, RZ, 0xc0, !PT ;  /* 0x0000000f14177812 */ /* 0x020fe400078ec0ff */
[C---:B------:R-:W-:Y:S02]  /*17190*/  PRMT R20, R21.reuse, 0x7770, RZ ;  /* 0x0000777015147816 */ /* 0x040fe400000000ff */
[----:B------:R-:W-:Y:S02]  /*171a0*/  PRMT R25, R21, 0x7772, RZ ;  /* 0x0000777215197816 */ /* 0x000fe400000000ff */
[----:B------:R-:W-:-:S02]  /*171b0*/  LOP3.LUT R21, R30, 0xf, RZ, 0xc0, !PT ;  /* 0x0000000f1e157812 */ /* 0x000fc400078ec0ff */
[----:B------:R-:W-:Y:S02]  /*171c0*/  LOP3.LUT R27, R24, 0xf, RZ, 0xc0, !PT ;  /* 0x0000000f181b7812 */ /* 0x000fe400078ec0ff */
[----:B------:R-:W-:Y:S01]  /*171d0*/  LOP3.LUT R26, R26, 0xf, RZ, 0xc0, !PT ;  /* 0x0000000f1a1a7812 */ /* 0x000fe200078ec0ff */
        /* <DEDUP_REMOVED lines=20> */
.L_x_358:
[----:B0-----:R-:W-:-:S05]  /*17320*/  IMAD.U32 R20, RZ, RZ, UR15 ;  /* 0x0000000fff147e24 */ /* 0x001fca000f8e00ff */
        /* <DEDUP_REMOVED lines=13> */
.L_x_359:
[----:B------:R2:W-:Y:S04]  /*17400*/  STL.128 [R1+0x40], RZ ;  /* 0x000040ff01007387 */ /* 0x0005e80000100c00 */
[----:B------:R2:W-:Y:S04]  /*17410*/  STL.128 [R1+0x50], RZ ;  /* 0x000050ff01007387 */ /* 0x0005e80000100c00 */
[----:B------:R2:W-:Y:S01]  /*17420*/  STL.128 [R1+0x60], RZ ;  /* 0x000060ff01007387 */ /* 0x0005e20000100c00 */
[----:B------:R-:W-:Y:S05]  /*17430*/  BRA.U UP3, `(.L_x_360) ;  /* 0x0000000d03547547 */ /* 0x000fea000b800000 */
        /* <DEDUP_REMOVED lines=88> */
.L_x_361:
[----:B------:R-:W-:Y:S05]  /*179c0*/  @!P1 BRA `(.L_x_362) ;  /* 0x00000000000c9947 */ /* 0x000fea0003800000 */
[----:B0-----:R-:W2:Y:S02]  /*179d0*/  LDL.U8 R20, [R1+0x150] ;  /* 0x0001500001147983 */ /* 0x001ea40000100000 */
[----:B--2---:R-:W-:-:S05]  /*179e0*/  SHF.R.U32.HI R20, RZ, 0x4, R20 ;  /* 0x00000004ff147819 */ /* 0x004fca0000011614 */
[----:B------:R1:W-:Y:S02]  /*179f0*/  STL.U8 [R1+0x60], R20 ;  /* 0x0000601401007387 */ /* 0x0003e40000100000 */
.L_x_362:
[----:B------:R-:W-:Y:S05]  /*17a00*/  @!P0 BRA `(.L_x_363) ;  /* 0x00000000000c8947 */ /* 0x000fea0003800000 */
[----:B01----:R-:W2:Y:S02]  /*17a10*/  LDL.U8 R20, [R1+0x148] ;  /* 0x0001480001147983 */ /* 0x003ea40000100000 */
[----:B--2---:R-:W-:-:S05]  /*17a20*/  LOP3.LUT R20, R20, 0xf, RZ, 0xc0, !PT ;  /* 0x0000000f14147812 */ /* 0x004fca00078ec0ff */
[----:B------:R2:W-:Y:S02]  /*17a30*/  STL.U8 [R1+0x51], R20 ;  /* 0x0000511401007387 */ /* 0x0005e40000100000 */
.L_x_363:
[----:B------:R-:W-:Y:S05]  /*17a40*/  @!P1 BRA `(.L_x_364) ;  /* 0x00000000000c9947 */ /* 0x000fea0003800000 */
[----:B012---:R-:W2:Y:S02]  /*17a50*/  LDL.U8 R20, [R1+0x150] ;  /* 0x0001500001147983 */ /* 0x007ea40000100000 */
[----:B--2---:R-:W-:-:S05]  /*17a60*/  LOP3.LUT R20, R20, 0xf, RZ, 0xc0, !PT ;  /* 0x0000000f14147812 */ /* 0x004fca00078ec0ff */
[----:B------:R3:W-:Y:S02]  /*17a70*/  STL.U8 [R1+0x61], R20 ;  /* 0x0000611401007387 */ /* 0x0007e40000100000 */
.L_x_364:
[----:B------:R-:W-:Y:S05]  /*17a80*/  @!P0 BRA `(.L_x_365) ;  /* 0x00000000000c8947 */ /* 0x000fea0003800000 */
[----:B0123--:R-:W2:Y:S02]  /*17a90*/  LDL.U8 R20, [R1+0x149] ;  /* 0x0001490001147983 */ /* 0x00fea40000100000 */
[----:B--2---:R-:W-:-:S05]  /*17aa0*/  SHF.R.U32.HI R20, RZ, 0x4, R20 ;  /* 0x00000004ff147819 */ /* 0x004fca0000011614 */
[----:B------:R4:W-:Y:S02]  /*17ab0*/  STL.U8 [R1+0x52], R20 ;  /* 0x0000521401007387 */ /* 0x0009e40000100000 */
.L_x_365:
[----:B------:R-:W-:Y:S05]  /*17ac0*/  @!P1 BRA `(.L_x_366) ;  /* 0x00000000000c9947 */ /* 0x000fea0003800000 */
[----:B01234-:R-:W2:Y:S02]  /*17ad0*/  LDL.U8 R20, [R1+0x151] ;  /* 0x0001510001147983 */ /* 0x01fea40000100000 */
[----:B--2---:R-:W-:-:S05]  /*17ae0*/  SHF.R.U32.HI R20, RZ, 0x4, R20 ;  /* 0x00000004ff147819 */ /* 0x004fca0000011614 */
[----:B------:R0:W-:Y:S02]  /*17af0*/  STL.U8 [R1+0x62], R20 ;  /* 0x0000621401007387 */ /* 0x0001e40000100000 */
.L_x_366:
[----:B------:R-:W-:Y:S05]  /*17b00*/  @!P0 BRA `(.L_x_367) ;  /* 0x00000000000c8947 */ /* 0x000fea0003800000 */
[----:B01234-:R-:W2:Y:S02]  /*17b10*/  LDL.U8 R20, [R1+0x149] ;  /* 0x0001490001147983 */ /* 0x01fea40000100000 */
[----:B--2---:R-:W-:-:S05]  /*17b20*/  LOP3.LUT R20, R20, 0xf, RZ, 0xc0, !PT ;  /* 0x0000000f14147812 */ /* 0x004fca00078ec0ff */
[----:B------:R0:W-:Y:S02]  /*17b30*/  STL.U8 [R1+0x53], R20 ;  /* 0x0000531401007387 */ /* 0x0001e40000100000 */
.L_x_367:
[----:B------:R-:W-:Y:S05]  /*17b40*/  @!P1 BRA `(.L_x_368) ;  /* 0x00000000000c9947 */ /* 0x000fea0003800000 */
[----:B01234-:R-:W2:Y:S02]  /*17b50*/  LDL.U8 R20, [R1+0x151] ;  /* 0x0001510001147983 */ /* 0x01fea40000100000 */
[----:B--2---:R-:W-:-:S05]  /*17b60*/  LOP3.LUT R20, R20, 0xf, RZ, 0xc0, !PT ;  /* 0x0000000f14147812 */ /* 0x004fca00078ec0ff */
[----:B------:R0:W-:Y:S02]  /*17b70*/  STL.U8 [R1+0x63], R20 ;  /* 0x0000631401007387 */ /* 0x0001e40000100000 */
.L_x_368:
[----:B------:R-:W-:Y:S05]  /*17b80*/  @!P0 BRA `(.L_x_369) ;  /* 0x00000000000c8947 */ /* 0x000fea0003800000 */
[----:B01234-:R-:W2:Y:S02]  /*17b90*/  LDL.U8 R20, [R1+0x14a] ;  /* 0x00014a0001147983 */ /* 0x01fea40000100000 */
[----:B--2---:R-:W-:-:S05]  /*17ba0*/  SHF.R.U32.HI R20, RZ, 0x4, R20 ;  /* 0x00000004ff147819 */ /* 0x004fca0000011614 */
[----:B------:R0:W-:Y:S02]  /*17bb0*/  STL.U8 [R1+0x54], R20 ;  /* 0x0000541401007387 */ /* 0x0001e40000100000 */
.L_x_369:
[----:B------:R-:W-:Y:S05]  /*17bc0*/  @!P1 BRA `(.L_x_370) ;  /* 0x00000000000c9947 */ /* 0x000fea0003800000 */
[----:B01234-:R-:W2:Y:S02]  /*17bd0*/  LDL.U8 R20, [R1+0x152] ;  /* 0x0001520001147983 */ /* 0x01fea40000100000 */
[----:B--2---:R-:W-:-:S05]  /*17be0*/  SHF.R.U32.HI R20, RZ, 0x4, R20 ;  /* 0x00000004ff147819 */ /* 0x004fca0000011614 */
[----:B------:R0:W-:Y:S02]  /*17bf0*/  STL.U8 [R1+0x64], R20 ;  /* 0x0000641401007387 */ /* 0x0001e40000100000 */
.L_x_370:
[----:B------:R-:W-:Y:S05]  /*17c00*/  @!P0 BRA `(.L_x_371) ;  /* 0x00000000000c8947 */ /* 0x000fea0003800000 */
[----:B01234-:R-:W2:Y:S02]  /*17c10*/  LDL.U8 R20, [R1+0x14a] ;  /* 0x00014a0001147983 */ /* 0x01fea40000100000 */
[----:B--2---:R-:W-:-:S05]  /*17c20*/  LOP3.LUT R20, R20, 0xf, RZ, 0xc0, !PT ;  /* 0x0000000f14147812 */ /* 0x004fca00078ec0ff */
[----:B------:R0:W-:Y:S02]  /*17c30*/  STL.U8 [R1+0x55], R20 ;  /* 0x0000551401007387 */ /* 0x0001e40000100000 */
.L_x_371:
[----:B------:R-:W-:Y:S05]  /*17c40*/  @!P1 BRA `(.L_x_372) ;  /* 0x00000000000c9947 */ /* 0x000fea0003800000 */
[----:B01234-:R-:W2:Y:S02]  /*17c50*/  LDL.U8 R20, [R1+0x152] ;  /* 0x0001520001147983 */ /* 0x01fea40000100000 */
[----:B--2---:R-:W-:-:S05]  /*17c60*/  LOP3.LUT R20, R20, 0xf, RZ, 0xc0, !PT ;  /* 0x0000000f14147812 */ /* 0x004fca00078ec0ff */
[----:B------:R0:W-:Y:S02]  /*17c70*/  STL.U8 [R1+0x65], R20 ;  /* 0x0000651401007387 */ /* 0x0001e40000100000 */
.L_x_372:
[----:B------:R-:W-:Y:S05]  /*17c80*/  @!P0 BRA `(.L_x_373) ;  /* 0x00000000000c8947 */ /* 0x000fea0003800000 */
[----:B01234-:R-:W2:Y:S02]  /*17c90*/  LDL.U8 R20, [R1+0x14b] ;  /* 0x00014b0001147983 */ /* 0x01fea40000100000 */
[----:B--2---:R-:W-:-:S05]  /*17ca0*/  SHF.R.U32.HI R20, RZ, 0x4, R20 ;  /* 0x00000004ff147819 */ /* 0x004fca0000011614 */
[----:B------:R0:W-:Y:S02]  /*17cb0*/  STL.U8 [R1+0x56], R20 ;  /* 0x0000561401007387 */ /* 0x0001e40000100000 */
.L_x_373:
[----:B------:R-:W-:Y:S05]  /*17cc0*/  @!P1 BRA `(.L_x_374) ;  /* 0x00000000000c9947 */ /* 0x000fea0003800000 */
[----:B01234-:R-:W2:Y:S02]  /*17cd0*/  LDL.U8 R20, [R1+0x153] ;  /* 0x0001530001147983 */ /* 0x01fea40000100000 */
[----:B--2---:R-:W-:-:S05]  /*17ce0*/  SHF.R.U32.HI R20, RZ, 0x4, R20 ;  /* 0x00000004ff147819 */ /* 0x004fca0000011614 */
[----:B------:R0:W-:Y:S02]  /*17cf0*/  STL.U8 [R1+0x66], R20 ;  /* 0x0000661401007387 */ /* 0x0001e40000100000 */
.L_x_374:
[----:B------:R-:W-:Y:S05]  /*17d00*/  @!P0 BRA `(.L_x_375) ;  /* 0x00000000000c8947 */ /* 0x000fea0003800000 */
[----:B01234-:R-:W2:Y:S02]  /*17d10*/  LDL.U8 R20, [R1+0x14b] ;  /* 0x00014b0001147983 */ /* 0x01fea40000100000 */
[----:B--2---:R-:W-:-:S05]  /*17d20*/  LOP3.LUT R20, R20, 0xf, RZ, 0xc0, !PT ;  /* 0x0000000f14147812 */ /* 0x004fca00078ec0ff */
[----:B------:R0:W-:Y:S02]  /*17d30*/  STL.U8 [R1+0x57], R20 ;  /* 0x0000571401007387 */ /* 0x0001e40000100000 */
.L_x_375:
[----:B------:R-:W-:Y:S05]  /*17d40*/  @!P1 BRA `(.L_x_376) ;  /* 0x00000000000c9947 */ /* 0x000fea0003800000 */
[----:B01234-:R-:W2:Y:S02]  /*17d50*/  LDL.U8 R20, [R1+0x153] ;  /* 0x0001530001147983 */ /* 0x01fea40000100000 */
[----:B--2---:R-:W-:-:S05]  /*17d60*/  LOP3.LUT R20, R20, 0xf, RZ, 0xc0, !PT ;  /* 0x0000000f14147812 */ /* 0x004fca00078ec0ff */
[----:B------:R0:W-:Y:S02]  /*17d70*/  STL.U8 [R1+0x67], R20 ;  /* 0x0000671401007387 */ /* 0x0001e40000100000 */
.L_x_376:
[----:B------:R-:W-:Y:S05]  /*17d80*/  @!P0 BRA `(.L_x_377) ;  /* 0x00000000000c8947 */ /* 0x000fea0003800000 */
[----:B01234-:R-:W2:Y:S02]  /*17d90*/  LDL.U8 R20, [R1+0x14c] ;  /* 0x00014c0001147983 */ /* 0x01fea40000100000 */
[----:B--2---:R-:W-:-:S05]  /*17da0*/  SHF.R.U32.HI R20, RZ, 0x4, R20 ;  /* 0x00000004ff147819 */ /* 0x004fca0000011614 */
[----:B------:R0:W-:Y:S02]  /*17db0*/  STL.U8 [R1+0x58], R20 ;  /* 0x0000581401007387 */ /* 0x0001e40000100000 */
.L_x_377:
[----:B------:R-:W-:Y:S05]  /*17dc0*/  @!P1 BRA `(.L_x_378) ;  /* 0x00000000000c9947 */ /* 0x000fea0003800000 */
[----:B01234-:R-:W2:Y:S02]  /*17dd0*/  LDL.U8 R20, [R1+0x154] ;  /* 0x0001540001147983 */ /* 0x01fea40000100000 */
[----:B--2---:R-:W-:-:S05]  /*17de0*/  SHF.R.U32.HI R20, RZ, 0x4, R20 ;  /* 0x00000004ff147819 */ /* 0x004fca0000011614 */
[----:B------:R0:W-:Y:S02]  /*17df0*/  STL.U8 [R1+0x68], R20 ;  /* 0x0000681401007387 */ /* 0x0001e40000100000 */
.L_x_378:
[----:B------:R-:W-:Y:S05]  /*17e00*/  @!P0 BRA `(.L_x_379) ;  /* 0x00000000000c8947 */ /* 0x000fea0003800000 */
[----:B01234-:R-:W2:Y:S02]  /*17e10*/  LDL.U8 R20, [R1+0x14c] ;  /* 0x00014c0001147983 */ /* 0x01fea40000100000 */
[----:B--2---:R-:W-:-:S05]  /*17e20*/  LOP3.LUT R20, R20, 0xf, RZ, 0xc0, !PT ;  /* 0x0000000f14147812 */ /* 0x004fca00078ec0ff */
[----:B------:R0:W-:Y:S02]  /*17e30*/  STL.U8 [R1+0x59], R20 ;  /* 0x0000591401007387 */ /* 0x0001e40000100000 */
.L_x_379:
[----:B------:R-:W-:Y:S05]  /*17e40*/  @!P1 BRA `(.L_x_380) ;  /* 0x00000000000c9947 */ /* 0x000fea0003800000 */
[----:B01234-:R-:W2:Y:S02]  /*17e50*/  LDL.U8 R20, [R1+0x154] ;  /* 0x0001540001147983 */ /* 0x01fea40000100000 */
[----:B--2---:R-:W-:-:S05]  /*17e60*/  LOP3.LUT R20, R20, 0xf, RZ, 0xc0, !PT ;  /* 0x0000000f14147812 */ /* 0x004fca00078ec0ff */
[----:B------:R0:W-:Y:S02]  /*17e70*/  STL.U8 [R1+0x69], R20 ;  /* 0x0000691401007387 */ /* 0x0001e40000100000 */
.L_x_380:
[----:B------:R-:W-:Y:S05]  /*17e80*/  @!P0 BRA `(.L_x_381) ;  /* 0x00000000000c8947 */ /* 0x000fea0003800000 */
[----:B01234-:R-:W2:Y:S02]  /*17e90*/  LDL.U8 R20, [R1+0x14d] ;  /* 0x00014d0001147983 */ /* 0x01fea40000100000 */
[----:B--2---:R-:W-:-:S05]  /*17ea0*/  SHF.R.U32.HI R20, RZ, 0x4, R20 ;  /* 0x00000004ff147819 */ /* 0x004fca0000011614 */
[----:B------:R0:W-:Y:S02]  /*17eb0*/  STL.U8 [R1+0x5a], R20 ;  /* 0x00005a1401007387 */ /* 0x0001e40000100000 */
.L_x_381:
[----:B------:R-:W-:Y:S05]  /*17ec0*/  @!P1 BRA `(.L_x_382) ;  /* 0x00000000000c9947 */ /* 0x000fea0003800000 */
[----:B01234-:R-:W2:Y:S02]  /*17ed0*/  LDL.U8 R20, [R1+0x155] ;  /* 0x0001550001147983 */ /* 0x01fea40000100000 */
[----:B--2---:R-:W-:-:S05]  /*17ee0*/  SHF.R.U32.HI R20, RZ, 0x4, R20 ;  /* 0x00000004ff147819 */ /* 0x004fca0000011614 */
[----:B------:R0:W-:Y:S02]  /*17ef0*/  STL.U8 [R1+0x6a], R20 ;  /* 0x00006a1401007387 */ /* 0x0001e40000100000 */
.L_x_382:
[----:B------:R-:W-:Y:S05]  /*17f00*/  @!P0 BRA `(.L_x_383) ;  /* 0x00000000000c8947 */ /* 0x000fea0003800000 */
[----:B01234-:R-:W2:Y:S02]  /*17f10*/  LDL.U8 R20, [R1+0x14d] ;  /* 0x00014d0001147983 */ /* 0x01fea40000100000 */
[----:B--2---:R-:W-:-:S05]  /*17f20*/  LOP3.LUT R20, R20, 0xf, RZ, 0xc0, !PT ;  /* 0x0000000f14147812 */ /* 0x004fca00078ec0ff */
[----:B------:R0:W-:Y:S02]  /*17f30*/  STL.U8 [R1+0x5b], R20 ;  /* 0x00005b1401007387 */ /* 0x0001e40000100000 */
.L_x_383:
[----:B------:R-:W-:Y:S05]  /*17f40*/  @!P1 BRA `(.L_x_384) ;  /* 0x00000000000c9947 */ /* 0x000fea0003800000 */
[----:B01234-:R-:W2:Y:S02]  /*17f50*/  LDL.U8 R20, [R1+0x155] ;  /* 0x0001550001147983 */ /* 0x01fea40000100000 */
[----:B--2---:R-:W-:-:S05]  /*17f60*/  LOP3.LUT R20, R20, 0xf, RZ, 0xc0, !PT ;  /* 0x0000000f14147812 */ /* 0x004fca00078ec0ff */
[----:B------:R0:W-:Y:S02]  /*17f70*/  STL.U8 [R1+0x6b], R20 ;  /* 0x00006b1401007387 */ /* 0x0001e40000100000 */
.L_x_384:
[----:B------:R-:W-:Y:S05]  /*17f80*/  @!P0 BRA `(.L_x_385) ;  /* 0x00000000000c8947 */ /* 0x000fea0003800000 */
[----:B01234-:R-:W2:Y:S02]  /*17f90*/  LDL.U8 R20, [R1+0x14e] ;  /* 0x00014e0001147983 */ /* 0x01fea40000100000 */
[----:B--2---:R-:W-:-:S05]  /*17fa0*/  SHF.R.U32.HI R20, RZ, 0x4, R20 ;  /* 0x00000004ff147819 */ /* 0x004fca0000011614 */
[----:B------:R0:W-:Y:S02]  /*17fb0*/  STL.U8 [R1+0x5c], R20 ;  /* 0x00005c1401007387 */ /* 0x0001e40000100000 */
.L_x_385:
[----:B------:R-:W-:Y:S05]  /*17fc0*/  @!P1 BRA `(.L_x_386) ;  /* 0x00000000000c9947 */ /* 0x000fea0003800000 */
[----:B01234-:R-:W2:Y:S02]  /*17fd0*/  LDL.U8 R20, [R1+0x156] ;  /* 0x0001560001147983 */ /* 0x01fea40000100000 */
[----:B--2---:R-:W-:-:S05]  /*17fe0*/  SHF.R.U32.HI R20, RZ, 0x4, R20 ;  /* 0x00000004ff147819 */ /* 0x004fca0000011614 */
[----:B------:R0:W-:Y:S02]  /*17ff0*/  STL.U8 [R1+0x6c], R20 ;  /* 0x00006c1401007387 */ /* 0x0001e40000100000 */
.L_x_386:
[----:B------:R-:W-:Y:S05]  /*18000*/  @!P0 BRA `(.L_x_387) ;  /* 0x00000000000c8947 */ /* 0x000fea0003800000 */
[----:B01234-:R-:W2:Y:S02]  /*18010*/  LDL.U8 R20, [R1+0x14e] ;  /* 0x00014e0001147983 */ /* 0x01fea40000100000 */
[----:B--2---:R-:W-:-:S05]  /*18020*/  LOP3.LUT R20, R20, 0xf, RZ, 0xc0, !PT ;  /* 0x0000000f14147812 */ /* 0x004fca00078ec0ff */
[----:B------:R0:W-:Y:S02]  /*18030*/  STL.U8 [R1+0x5d], R20 ;  /* 0x00005d1401007387 */ /* 0x0001e40000100000 */
.L_x_387:
[----:B------:R-:W-:Y:S05]  /*18040*/  @!P1 BRA `(.L_x_388) ;  /* 0x00000000000c9947 */ /* 0x000fea0003800000 */
[----:B01234-:R-:W2:Y:S02]  /*18050*/  LDL.U8 R20, [R1+0x156] ;  /* 0x0001560001147983 */ /* 0x01fea40000100000 */
[----:B--2---:R-:W-:-:S05]  /*18060*/  LOP3.LUT R20, R20, 0xf, RZ, 0xc0, !PT ;  /* 0x0000000f14147812 */ /* 0x004fca00078ec0ff */
[----:B------:R0:W-:Y:S02]  /*18070*/  STL.U8 [R1+0x6d], R20 ;  /* 0x00006d1401007387 */ /* 0x0001e40000100000 */
.L_x_388:
[----:B------:R-:W-:Y:S05]  /*18080*/  @!P0 BRA `(.L_x_389) ;  /* 0x00000000000c8947 */ /* 0x000fea0003800000 */
[----:B01234-:R-:W2:Y:S02]  /*18090*/  LDL.U8 R20, [R1+0x14f] ;  /* 0x00014f0001147983 */ /* 0x01fea40000100000 */
[----:B--2---:R-:W-:-:S05]  /*180a0*/  SHF.R.U32.HI R20, RZ, 0x4, R20 ;  /* 0x00000004ff147819 */ /* 0x004fca0000011614 */
[----:B------:R0:W-:Y:S02]  /*180b0*/  STL.U8 [R1+0x5e], R20 ;  /* 0x00005e1401007387 */ /* 0x0001e40000100000 */
.L_x_389:
[----:B------:R-:W-:Y:S05]  /*180c0*/  @!P1 BRA `(.L_x_390) ;  /* 0x00000000000c9947 */ /* 0x000fea0003800000 */
[----:B01234-:R-:W2:Y:S02]  /*180d0*/  LDL.U8 R20, [R1+0x157] ;  /* 0x0001570001147983 */ /* 0x01fea40000100000 */
[----:B--2---:R-:W-:-:S05]  /*180e0*/  SHF.R.U32.HI R20, RZ, 0x4, R20 ;  /* 0x00000004ff147819 */ /* 0x004fca0000011614 */
[----:B------:R0:W-:Y:S02]  /*180f0*/  STL.U8 [R1+0x6e], R20 ;  /* 0x00006e1401007387 */ /* 0x0001e40000100000 */
.L_x_390:
[----:B------:R-:W-:Y:S05]  /*18100*/  @!P0 BRA `(.L_x_391) ;  /* 0x00000000000c8947 */ /* 0x000fea0003800000 */
[----:B01234-:R-:W2:Y:S02]  /*18110*/  LDL.U8 R20, [R1+0x14f] ;  /* 0x00014f0001147983 */ /* 0x01fea40000100000 */
[----:B--2---:R-:W-:-:S05]  /*18120*/  LOP3.LUT R20, R20, 0xf, RZ, 0xc0, !PT ;  /* 0x0000000f14147812 */ /* 0x004fca00078ec0ff */
[----:B------:R0:W-:Y:S02]  /*18130*/  STL.U8 [R1+0x5f], R20 ;  /* 0x00005f1401007387 */ /* 0x0001e40000100000 */
.L_x_391:
[----:B------:R-:W-:Y:S05]  /*18140*/  @!P1 BRA `(.L_x_392) ;  /* 0x0000000800c89947 */ /* 0x000fea0003800000 */
[----:B01234-:R-:W2:Y:S02]  /*18150*/  LDL.U8 R20, [R1+0x157] ;  /* 0x0001570001147983 */ /* 0x01fea40000100000 */
[----:B--2---:R-:W-:-:S05]  /*18160*/  LOP3.LUT R20, R20, 0xf, RZ, 0xc0, !PT ;  /* 0x0000000f14147812 */ /* 0x004fca00078ec0ff */
[----:B------:R0:W-:Y:S01]  /*18170*/  STL.U8 [R1+0x6f], R20 ;  /* 0x00006f1401007387 */ /* 0x0001e20000100000 */
[----:B------:R-:W-:Y:S05]  /*18180*/  BRA `(.L_x_392) ;  /* 0x0000000800b87947 */ /* 0x000fea0003800000 */
.L_x_360:
        /* <DEDUP_REMOVED lines=14> */
.L_x_394:
[----:B------:R-:W-:Y:S05]  /*18270*/  @!P1 BRA `(.L_x_393) ;  /* 0x0000000000089947 */ /* 0x000fea0003800000 */
[----:B01----:R-:W3:Y:S04]  /*18280*/  LDL.U8 R20, [R1+0x160] ;  /* 0x0001600001147983 */ /* 0x003ee80000100000 */
[----:B---3--:R3:W-:Y:S02]  /*18290*/  STL.U8 [R1+0x60], R20 ;  /* 0x0000601401007387 */ /* 0x0087e40000100000 */
.L_x_393:
        /* <DEDUP_REMOVED lines=70> */
.L_x_395:
[----:B------:R-:W-:Y:S05]  /*18700*/  @!P1 BRA `(.L_x_396) ;  /* 0x0000000000089947 */ /* 0x000fea0003800000 */
[----:B0-----:R-:W2:Y:S04]  /*18710*/  LDL.U8 R20, [R1+0x161] ;  /* 0x0001610001147983 */ /* 0x001ea80000100000 */
[----:B--2---:R2:W-:Y:S02]  /*18720*/  STL.U8 [R1+0x61], R20 ;  /* 0x0000611401007387 */ /* 0x0045e40000100000 */
.L_x_396:
[----:B------:R-:W-:Y:S05]  /*18730*/  @!P0 BRA `(.L_x_397) ;  /* 0x0000000000088947 */ /* 0x000fea0003800000 */
[----:B0-2---:R-:W2:Y:S04]  /*18740*/  LDL.U8 R20, [R1+0x152] ;  /* 0x0001520001147983 */ /* 0x005ea80000100000 */
[----:B--2---:R3:W-:Y:S02]  /*18750*/  STL.U8 [R1+0x52], R20 ;  /* 0x0000521401007387 */ /* 0x0047e40000100000 */
.L_x_397:
[----:B------:R-:W-:Y:S05]  /*18760*/  @!P1 BRA `(.L_x_398) ;  /* 0x0000000000089947 */ /* 0x000fea0003800000 */
[----:B0-23--:R-:W2:Y:S04]  /*18770*/  LDL.U8 R20, [R1+0x162] ;  /* 0x0001620001147983 */ /* 0x00dea80000100000 */
[----:B--2---:R4:W-:Y:S02]  /*18780*/  STL.U8 [R1+0x62], R20 ;  /* 0x0000621401007387 */ /* 0x0049e40000100000 */
.L_x_398:
[----:B------:R-:W-:Y:S05]  /*18790*/  @!P0 BRA `(.L_x_399) ;  /* 0x0000000000088947 */ /* 0x000fea0003800000 */
[----:B0-234-:R-:W2:Y:S04]  /*187a0*/  LDL.U8 R20, [R1+0x153] ;  /* 0x0001530001147983 */ /* 0x01dea80000100000 */
[----:B--2---:R0:W-:Y:S02]  /*187b0*/  STL.U8 [R1+0x53], R20 ;  /* 0x0000531401007387 */ /* 0x0041e40000100000 */
.L_x_399:
[----:B------:R-:W-:Y:S05]  /*187c0*/  @!P1 BRA `(.L_x_400) ;  /* 0x0000000000089947 */ /* 0x000fea0003800000 */
[----:B0-234-:R-:W2:Y:S04]  /*187d0*/  LDL.U8 R20, [R1+0x163] ;  /* 0x0001630001147983 */ /* 0x01dea80000100000 */
[----:B--2---:R0:W-:Y:S02]  /*187e0*/  STL.U8 [R1+0x63], R20 ;  /* 0x0000631401007387 */ /* 0x0041e40000100000 */
.L_x_400:
[----:B------:R-:W-:Y:S05]  /*187f0*/  @!P0 BRA `(.L_x_401) ;  /* 0x0000000000088947 */ /* 0x000fea0003800000 */
[----:B0-234-:R-:W2:Y:S04]  /*18800*/  LDL.U8 R20, [R1+0x154] ;  /* 0x0001540001147983 */ /* 0x01dea80000100000 */
[----:B--2---:R0:W-:Y:S02]  /*18810*/  STL.U8 [R1+0x54], R20 ;  /* 0x0000541401007387 */ /* 0x0041e40000100000 */
.L_x_401:
[----:B------:R-:W-:Y:S05]  /*18820*/  @!P1 BRA `(.L_x_402) ;  /* 0x0000000000089947 */ /* 0x000fea0003800000 */
[----:B0-234-:R-:W2:Y:S04]  /*18830*/  LDL.U8 R20, [R1+0x164] ;  /* 0x0001640001147983 */ /* 0x01dea80000100000 */
[----:B--2---:R0:W-:Y:S02]  /*18840*/  STL.U8 [R1+0x64], R20 ;  /* 0x0000641401007387 */ /* 0x0041e40000100000 */
.L_x_402:
[----:B------:R-:W-:Y:S05]  /*18850*/  @!P0 BRA `(.L_x_403) ;  /* 0x0000000000088947 */ /* 0x000fea0003800000 */
[----:B0-234-:R-:W2:Y:S04]  /*18860*/  LDL.U8 R20, [R1+0x155] ;  /* 0x0001550001147983 */ /* 0x01dea80000100000 */
[----:B--2---:R0:W-:Y:S02]  /*18870*/  STL.U8 [R1+0x55], R20 ;  /* 0x0000551401007387 */ /* 0x0041e40000100000 */
.L_x_403:
[----:B------:R-:W-:Y:S05]  /*18880*/  @!P1 BRA `(.L_x_404) ;  /* 0x0000000000089947 */ /* 0x000fea0003800000 */
[----:B0-234-:R-:W2:Y:S04]  /*18890*/  LDL.U8 R20, [R1+0x165] ;  /* 0x0001650001147983 */ /* 0x01dea80000100000 */
[----:B--2---:R0:W-:Y:S02]  /*188a0*/  STL.U8 [R1+0x65], R20 ;  /* 0x0000651401007387 */ /* 0x0041e40000100000 */
.L_x_404:
[----:B------:R-:W-:Y:S05]  /*188b0*/  @!P0 BRA `(.L_x_405) ;  /* 0x0000000000088947 */ /* 0x000fea0003800000 */
[----:B0-234-:R-:W2:Y:S04]  /*188c0*/  LDL.U8 R20, [R1+0x156] ;  /* 0x0001560001147983 */ /* 0x01dea80000100000 */
[----:B--2---:R0:W-:Y:S02]  /*188d0*/  STL.U8 [R1+0x56], R20 ;  /* 0x0000561401007387 */ /* 0x0041e40000100000 */
.L_x_405:
[----:B------:R-:W-:Y:S05]  /*188e0*/  @!P1 BRA `(.L_x_406) ;  /* 0x0000000000089947 */ /* 0x000fea0003800000 */
[----:B0-234-:R-:W2:Y:S04]  /*188f0*/  LDL.U8 R20, [R1+0x166] ;  /* 0x0001660001147983 */ /* 0x01dea80000100000 */
[----:B--2---:R0:W-:Y:S02]  /*18900*/  STL.U8 [R1+0x66], R20 ;  /* 0x0000661401007387 */ /* 0x0041e40000100000 */
.L_x_406:
[----:B------:R-:W-:Y:S05]  /*18910*/  @!P0 BRA `(.L_x_407) ;  /* 0x0000000000088947 */ /* 0x000fea0003800000 */
[----:B0-234-:R-:W2:Y:S04]  /*18920*/  LDL.U8 R20, [R1+0x157] ;  /* 0x0001570001147983 */ /* 0x01dea80000100000 */
[----:B--2---:R0:W-:Y:S02]  /*18930*/  STL.U8 [R1+0x57], R20 ;  /* 0x0000571401007387 */ /* 0x0041e40000100000 */
.L_x_407:
[----:B------:R-:W-:Y:S05]  /*18940*/  @!P1 BRA `(.L_x_408) ;  /* 0x0000000000089947 */ /* 0x000fea0003800000 */
[----:B0-234-:R-:W2:Y:S04]  /*18950*/  LDL.U8 R20, [R1+0x167] ;  /* 0x0001670001147983 */ /* 0x01dea80000100000 */
[----:B--2---:R0:W-:Y:S02]  /*18960*/  STL.U8 [R1+0x67], R20 ;  /* 0x0000671401007387 */ /* 0x0041e40000100000 */
.L_x_408:
[----:B------:R-:W-:Y:S05]  /*18970*/  @!P0 BRA `(.L_x_409) ;  /* 0x0000000000088947 */ /* 0x000fea0003800000 */
[----:B0-234-:R-:W2:Y:S04]  /*18980*/  LDL.U8 R20, [R1+0x158] ;  /* 0x0001580001147983 */ /* 0x01dea80000100000 */
[----:B--2---:R0:W-:Y:S02]  /*18990*/  STL.U8 [R1+0x58], R20 ;  /* 0x0000581401007387 */ /* 0x0041e40000100000 */
.L_x_409:
[----:B------:R-:W-:Y:S05]  /*189a0*/  @!P1 BRA `(.L_x_410) ;  /* 0x0000000000089947 */ /* 0x000fea0003800000 */
[----:B0-234-:R-:W2:Y:S04]  /*189b0*/  LDL.U8 R20, [R1+0x168] ;  /* 0x0001680001147983 */ /* 0x01dea80000100000 */
[----:B--2---:R0:W-:Y:S02]  /*189c0*/  STL.U8 [R1+0x68], R20 ;  /* 0x0000681401007387 */ /* 0x0041e40000100000 */
.L_x_410:
[----:B------:R-:W-:Y:S05]  /*189d0*/  @!P0 BRA `(.L_x_411) ;  /* 0x0000000000088947 */ /* 0x000fea0003800000 */
[----:B0-234-:R-:W2:Y:S04]  /*189e0*/  LDL.U8 R20, [R1+0x159] ;  /* 0x0001590001147983 */ /* 0x01dea80000100000 */
[----:B--2---:R0:W-:Y:S02]  /*189f0*/  STL.U8 [R1+0x59], R20 ;  /* 0x0000591401007387 */ /* 0x0041e40000100000 */
.L_x_411:
[----:B------:R-:W-:Y:S05]  /*18a00*/  @!P1 BRA `(.L_x_412) ;  /* 0x0000000000089947 */ /* 0x000fea0003800000 */
[----:B0-234-:R-:W2:Y:S04]  /*18a10*/  LDL.U8 R20, [R1+0x169] ;  /* 0x0001690001147983 */ /* 0x01dea80000100000 */
[----:B--2---:R0:W-:Y:S02]  /*18a20*/  STL.U8 [R1+0x69], R20 ;  /* 0x0000691401007387 */ /* 0x0041e40000100000 */
.L_x_412:
[----:B------:R-:W-:Y:S05]  /*18a30*/  @!P0 BRA `(.L_x_413) ;  /* 0x0000000000088947 */ /* 0x000fea0003800000 */
[----:B0-234-:R-:W2:Y:S04]  /*18a40*/  LDL.U8 R20, [R1+0x15a] ;  /* 0x00015a0001147983 */ /* 0x01dea80000100000 */
[----:B--2---:R0:W-:Y:S02]  /*18a50*/  STL.U8 [R1+0x5a], R20 ;  /* 0x00005a1401007387 */ /* 0x0041e40000100000 */
.L_x_413:
[----:B------:R-:W-:Y:S05]  /*18a60*/  @!P1 BRA `(.L_x_414) ;  /* 0x0000000000089947 */ /* 0x000fea0003800000 */
[----:B0-234-:R-:W2:Y:S04]  /*18a70*/  LDL.U8 R20, [R1+0x16a] ;  /* 0x00016a0001147983 */ /* 0x01dea80000100000 */
[----:B--2---:R0:W-:Y:S02]  /*18a80*/  STL.U8 [R1+0x6a], R20 ;  /* 0x00006a1401007387 */ /* 0x0041e40000100000 */
.L_x_414:
[----:B------:R-:W-:Y:S05]  /*18a90*/  @!P0 BRA `(.L_x_415) ;  /* 0x0000000000088947 */ /* 0x000fea0003800000 */
[----:B0-234-:R-:W2:Y:S04]  /*18aa0*/  LDL.U8 R20, [R1+0x15b] ;  /* 0x00015b0001147983 */ /* 0x01dea80000100000 */
[----:B--2---:R0:W-:Y:S02]  /*18ab0*/  STL.U8 [R1+0x5b], R20 ;  /* 0x00005b1401007387 */ /* 0x0041e40000100000 */
.L_x_415:
[----:B------:R-:W-:Y:S05]  /*18ac0*/  @!P1 BRA `(.L_x_416) ;  /* 0x0000000000089947 */ /* 0x000fea0003800000 */
[----:B0-234-:R-:W2:Y:S04]  /*18ad0*/  LDL.U8 R20, [R1+0x16b] ;  /* 0x00016b0001147983 */ /* 0x01dea80000100000 */
[----:B--2---:R0:W-:Y:S02]  /*18ae0*/  STL.U8 [R1+0x6b], R20 ;  /* 0x00006b1401007387 */ /* 0x0041e40000100000 */
.L_x_416:
[----:B------:R-:W-:Y:S05]  /*18af0*/  @!P0 BRA `(.L_x_417) ;  /* 0x0000000000088947 */ /* 0x000fea0003800000 */
[----:B0-234-:R-:W2:Y:S04]  /*18b00*/  LDL.U8 R20, [R1+0x15c] ;  /* 0x00015c0001147983 */ /* 0x01dea80000100000 */
[----:B--2---:R0:W-:Y:S02]  /*18b10*/  STL.U8 [R1+0x5c], R20 ;  /* 0x00005c1401007387 */ /* 0x0041e40000100000 */
.L_x_417:
[----:B------:R-:W-:Y:S05]  /*18b20*/  @!P1 BRA `(.L_x_418) ;  /* 0x0000000000089947 */ /* 0x000fea0003800000 */
[----:B0-234-:R-:W2:Y:S04]  /*18b30*/  LDL.U8 R20, [R1+0x16c] ;  /* 0x00016c0001147983 */ /* 0x01dea80000100000 */
[----:B--2---:R0:W-:Y:S02]  /*18b40*/  STL.U8 [R1+0x6c], R20 ;  /* 0x00006c1401007387 */ /* 0x0041e40000100000 */
.L_x_418:
[----:B------:R-:W-:Y:S05]  /*18b50*/  @!P0 BRA `(.L_x_419) ;  /* 0x0000000000088947 */ /* 0x000fea0003800000 */
[----:B0-234-:R-:W2:Y:S04]  /*18b60*/  LDL.U8 R20, [R1+0x15d] ;  /* 0x00015d0001147983 */ /* 0x01dea80000100000 */
[----:B--2---:R0:W-:Y:S02]  /*18b70*/  STL.U8 [R1+0x5d], R20 ;  /* 0x00005d1401007387 */ /* 0x0041e40000100000 */
.L_x_419:
[----:B------:R-:W-:Y:S05]  /*18b80*/  @!P1 BRA `(.L_x_420) ;  /* 0x0000000000089947 */ /* 0x000fea0003800000 */
[----:B0-234-:R-:W2:Y:S04]  /*18b90*/  LDL.U8 R20, [R1+0x16d] ;  /* 0x00016d0001147983 */ /* 0x01dea80000100000 */
[----:B--2---:R0:W-:Y:S02]  /*18ba0*/  STL.U8 [R1+0x6d], R20 ;  /* 0x00006d1401007387 */ /* 0x0041e40000100000 */
.L_x_420:
[----:B------:R-:W-:Y:S05]  /*18bb0*/  @!P0 BRA `(.L_x_421) ;  /* 0x0000000000088947 */ /* 0x000fea0003800000 */
[----:B0-234-:R-:W2:Y:S04]  /*18bc0*/  LDL.U8 R20, [R1+0x15e] ;  /* 0x00015e0001147983 */ /* 0x01dea80000100000 */
[----:B--2---:R0:W-:Y:S02]  /*18bd0*/  STL.U8 [R1+0x5e], R20 ;  /* 0x00005e1401007387 */ /* 0x0041e40000100000 */
.L_x_421:
[----:B------:R-:W-:Y:S05]  /*18be0*/  @!P1 BRA `(.L_x_422) ;  /* 0x0000000000089947 */ /* 0x000fea0003800000 */
[----:B0-234-:R-:W2:Y:S04]  /*18bf0*/  LDL.U8 R20, [R1+0x16e] ;  /* 0x00016e0001147983 */ /* 0x01dea80000100000 */
[----:B--2---:R0:W-:Y:S02]  /*18c00*/  STL.U8 [R1+0x6e], R20 ;  /* 0x00006e1401007387 */ /* 0x0041e40000100000 */
.L_x_422:
[----:B------:R-:W-:Y:S05]  /*18c10*/  @!P0 BRA `(.L_x_423) ;  /* 0x0000000000088947 */ /* 0x000fea0003800000 */
[----:B0-234-:R-:W2:Y:S04]  /*18c20*/  LDL.U8 R20, [R1+0x15f] ;  /* 0x00015f0001147983 */ /* 0x01dea80000100000 */
[----:B--2---:R0:W-:Y:S02]  /*18c30*/  STL.U8 [R1+0x5f], R20 ;  /* 0x00005f1401007387 */ /* 0x0041e40000100000 */
.L_x_423:
[----:B------:R-:W-:Y:S05]  /*18c40*/  @!P1 BRA `(.L_x_392) ;  /* 0x0000000000089947 */ /* 0x000fea0003800000 */
[----:B0-234-:R-:W2:Y:S04]  /*18c50*/  LDL.U8 R20, [R1+0x16f] ;  /* 0x00016f0001147983 */ /* 0x01dea80000100000 */
[----:B--2---:R0:W-:Y:S02]  /*18c60*/  STL.U8 [R1+0x6f], R20 ;  /* 0x00006f1401007387 */ /* 0x0041e40000100000 */
.L_x_392:
[----:B------:R-:W-:Y:S05]  /*18c70*/  BRA.U !UP2, `(.L_x_424) ;  /* 0x0000005d0ae47547 */ /* 0x000fea000b800000 */
[----:B-1----:R-:W-:Y:S01]  /*18c80*/  IABS R22, UR15 ;  /* 0x0000000f00167c13 */ /* 0x002fe20008000000 */
[----:B------:R-:W1:Y:S01]  /*18c90*/  LDCU UR61, c[0x3][UR12+0x4] ;  /* 0x00c000800c3d77ac */ /* 0x000e620008000800 */
[----:B------:R-:W-:Y:S02]  /*18ca0*/  IABS R26, UR15 ;  /* 0x0000000f001a7c13 */ /* 0x000fe40008000000 */
[----:B------:R-:W5:Y:S01]  /*18cb0*/  I2F.RP R23, R22 ;  /* 0x0000001600177306 */ /* 0x000f620000209400 */
[----:B------:R-:W0:Y:S02]  /*18cc0*/  LDCU UR7, c[0x3][0x9c] ;  /* 0x00c01380ff0777ac */ /* 0x000e240008000800 */
[----:B------:R-:W-:-:S05]  /*18cd0*/  IMAD.MOV R26, RZ, RZ, -R26 ;  /* 0x000000ffff1a7224 */ /* 0x000fca00078e0a1a */
[----:B-----5:R-:W0:Y:S01]  /*18ce0*/  MUFU.RCP R23, R23 ;  /* 0x0000001700177308 */ /* 0x020e220000001000 */
[----:B-1----:R-:W-:Y:S01]  /*18cf0*/  IABS R24, UR61 ;  /* 0x0000003d00187c13 */ /* 0x002fe20008000000 */
[----:B0-234-:R-:W-:-:S06]  /*18d00*/  VIADD R20, R23, 0xffffffe ;  /* 0x0ffffffe17147836 */ /* 0x01dfcc0000000000 */
        /* <DEDUP_REMOVED lines=18> */
[----:B------:R-:W-:-:S07]  /*18e30*/  @!P0 LOP3.LUT R71, RZ, UR15, RZ, 0x33, !PT ;  /* 0x0000000fff478c12 */ /* 0x000fce000f8e33ff */
.L_x_450:
[----:B------:R-:W-:Y:S01]  /*18e40*/  ISETP.GT.AND P1, PT, R71, RZ, PT ;  /* 0x000000ff4700720c */ /* 0x000fe20003f24270 */
[----:B------:R-:W-:Y:S01]  /*18e50*/  UMOV UR6, UR7 ;  /* 0x0000000700067c82 */ /* 0x000fe20008000000 */
[----:B------:R-:W-:Y:S02]  /*18e60*/  UIADD3 UR7, UPT, UPT, UR7, -0x1, URZ ;  /* 0xffffffff07077890 */ /* 0x000fe4000fffe0ff */
[----:B------:R-:W-:-:S09]  /*18e70*/  UISETP.GT.AND UP2, UPT, UR6, 0x1, UPT ;  /* 0x000000010600788c */ /* 0x000fd2000bf44270 */
[----:B01234-:R-:W-:Y:S05]  /*18e80*/  @!P1 BRA `(.L_x_425) ;  /* 0x0000002000009947 */ /* 0x01ffea0003800000 */
[----:B------:R-:W-:Y:S01]  /*18e90*/  IABS R22, UR15 ;  /* 0x0000000f00167c13 */ /* 0x000fe20008000000 */
[----:B------:R-:W-:Y:S01]  /*18ea0*/  IMAD.SHL.U32 R27, R65, 0x4, RZ ;  /* 0x00000004411b7824 */ /* 0x000fe200078e00ff */
[----:B------:R-:W-:Y:S01]  /*18eb0*/  IABS R24, UR61 ;  /* 0x0000003d00187c13 */ /* 0x000fe20008000000 */
[----:B------:R-:W-:Y:S01]  /*18ec0*/  IMAD.SHL.U32 R29, R63, 0x4, RZ ;  /* 0x000000043f1d7824 */ /* 0x000fe200078e00ff */
[----:B------:R-:W0:Y:S01]  /*18ed0*/  I2F.RP R23, R22 ;  /* 0x0000001600177306 */ /* 0x000e220000209400 */
[----:B------:R-:W-:Y:S01]  /*18ee0*/  IABS R26, UR15 ;  /* 0x0000000f001a7c13 */ /* 0x000fe20008000000 */
[----:B------:R-:W-:Y:S01]  /*18ef0*/  IMAD.SHL.U32 R31, R61, 0x4, RZ ;  /* 0x000000043d1f7824 */ /* 0x000fe200078e00ff */
[----:B------:R-:W-:Y:S01]  /*18f00*/  ISETP.NE.AND P4, PT, RZ, UR15, PT ;  /* 0x0000000fff007c0c */ /* 0x000fe2000bf85270 */
[----:B------:R-:W-:Y:S01]  /*18f10*/  IMAD.SHL.U32 R33, R59, 0x4, RZ ;  /* 0x000000043b217824 */ /* 0x000fe200078e00ff */
[----:B------:R-:W-:Y:S01]  /*18f20*/  UMOV UR6, URZ ;  /* 0x000000ff00067c82 */ /* 0x000fe20008000000 */
        /* <DEDUP_REMOVED lines=33> */
.L_x_426:
[----:B------:R-:W-:-:S06]  /*19140*/  ULEA UR8, UR6, UR14, 0x4 ;  /* 0x0000000e06087291 */ /* 0x000fcc000f8e20ff */
[----:B------:R-:W-:Y:S02]  /*19150*/  IADD3 R77, PT, PT, R6, UR8, R45 ;  /* 0x00000008064d7c10 */ /* 0x000fe4000fffe02d */
[----:B------:R-:W-:Y:S02]  /*19160*/  IADD3 R24, PT, PT, R8, UR8, R47 ;  /* 0x0000000808187c10 */ /* 0x000fe4000fffe02f */
[----:B0-----:R-:W-:Y:S02]  /*19170*/  IADD3 R23, PT, PT, R10, UR8, R49 ;  /* 0x000000080a177c10 */ /* 0x001fe4000fffe031 */
[----:B------:R-:W-:Y:S01]  /*19180*/  IADD3 R22, PT, PT, R12, UR8, R51 ;  /* 0x000000080c167c10 */ /* 0x000fe2000fffe033 */
[----:B------:R-:W2:Y:S01]  /*19190*/  LDL.U8 R77, [R77] ;  /* 0x000000004d4d7983 */ /* 0x000ea20000100000 */
[----:B------:R-:W-:Y:S02]  /*191a0*/  IADD3 R79, PT, PT, R2, UR8, R41 ;  /* 0x00000008024f7c10 */ /* 0x000fe4000fffe029 */
[----:B------:R-:W-:Y:S01]  /*191b0*/  IADD3 R26, PT, PT, R4, UR8, R43 ;  /* 0x00000008041a7c10 */ /* 0x000fe2000fffe02b */
[----:B------:R-:W2:Y:S01]  /*191c0*/  LDL.U8 R24, [R24] ;  /* 0x0000000018187983 */ /* 0x000ea20000100000 */
[----:B------:R-:W-:-:S02]  /*191d0*/  IADD3 R83, PT, PT, R58, UR8, R33 ;  /* 0x000000083a537c10 */ /* 0x000fc4000fffe021 */
[----:B------:R-:W-:Y:S01]  /*191e0*/  IADD3 R30, PT, PT, R56, UR8, R35 ;  /* 0x00000008381e7c10 */ /* 0x000fe2000fffe023 */
[----:B------:R-:W3:Y:S01]  /*191f0*/  LDL.U8 R23, [R23] ;  /* 0x0000000017177983 */ /* 0x000ee20000100000 */
[----:B------:R-:W-:Y:S02]  /*19200*/  IADD3 R81, PT, PT, R54, UR8, R37 ;  /* 0x0000000836517c10 */ /* 0x000fe4000fffe025 */
[----:B------:R-:W-:Y:S01]  /*19210*/  IADD3 R28, PT, PT, R52, UR8, R39 ;  /* 0x00000008341c7c10 */ /* 0x000fe2000fffe027 */
[----:B------:R-:W3:Y:S01]  /*19220*/  LDL.U8 R22, [R22] ;  /* 0x0000000016167983 */ /* 0x000ee20000100000 */
[----:B------:R-:W-:Y:S02]  /*19230*/  IADD3 R87, PT, PT, R66, UR8, R25 ;  /* 0x0000000842577c10 */ /* 0x000fe4000fffe019 */
[----:B------:R-:W-:Y:S01]  /*19240*/  IADD3 R36, PT, PT, R64, UR8, R27 ;  /* 0x0000000840247c10 */ /* 0x000fe2000fffe01b */
[----:B------:R-:W4:Y:S01]  /*19250*/  LDL.U8 R79, [R79] ;  /* 0x000000004f4f7983 */ /* 0x000f220000100000 */
[----:B------:R-:W-:-:S02]  /*19260*/  IADD3 R85, PT, PT, R62, UR8, R29 ;  /* 0x000000083e557c10 */ /* 0x000fc4000fffe01d */
[----:B------:R-:W-:Y:S01]  /*19270*/  IADD3 R21, PT, PT, R14, UR8, R73 ;  /* 0x000000080e157c10 */ /* 0x000fe2000fffe049 */
[----:B------:R-:W4:Y:S01]  /*19280*/  LDL.U8 R26, [R26] ;  /* 0x000000001a1a7983 */ /* 0x000f220000100000 */
[----:B------:R-:W-:Y:S02]  /*19290*/  IADD3 R20, PT, PT, R16, UR8, R75 ;  /* 0x0000000810147c10 */ /* 0x000fe4000fffe04b */
[----:B------:R-:W-:Y:S01]  /*192a0*/  IADD3 R38, PT, PT, R60, UR8, R31 ;  /* 0x000000083c267c10 */ /* 0x000fe2000fffe01f */
        /* <DEDUP_REMOVED lines=10> */
[----:B------:R-:W-:-:S02]  /*19350*/  ULEA UR8, UR6, UR35, 0x4 ;  /* 0x0000002306087291 */ /* 0x000fc4000f8e20ff */
[----:B------:R-:W-:-:S06]  /*19360*/  UIADD3 UR6, UPT, UPT, UR6, 0x1, URZ ;  /* 0x0000000106067890 */ /* 0x000fcc000fffe0ff */
[----:B------:R-:W-:Y:S02]  /*19370*/  ISETP.NE.AND P0, PT, R32, UR6, PT ;  /* 0x0000000620007c0c */ /* 0x000fe4000bf05270 */
[----:B--2---:R-:W-:Y:S02]  /*19380*/  PRMT R77, R77, 0x3340, R24 ;  /* 0x000033404d4d7816 */ /* 0x004fe40000000018 */
[----:B---3--:R-:W-:Y:S02]  /*19390*/  PRMT R24, R23, 0x3340, R22 ;  /* 0x0000334017187816 */ /* 0x008fe40000000016 */
[----:B----4-:R-:W-:-:S04]  /*193a0*/  PRMT R26, R79, 0x3340, R26 ;  /* 0x000033404f1a7816 */ /* 0x010fc8000000001a */
[----:B------:R-:W-:Y:S02]  /*193b0*/  PRMT R22, R26, 0x5410, R77 ;  /* 0x000054101a167816 */ /* 0x000fe4000000004d */
[----:B-----5:R-:W-:Y:S02]  /*193c0*/  PRMT R83, R83, 0x3340, R30 ;  /* 0x0000334053537816 */ /* 0x020fe4000000001e */
[----:B------:R-:W-:Y:S02]  /*193d0*/  PRMT R28, R81, 0x3340, R28 ;  /* 0x00003340511c7816 */ /* 0x000fe4000000001c */
[----:B------:R-:W-:Y:S02]  /*193e0*/  PRMT R87, R87, 0x3340, R36 ;  /* 0x0000334057577816 */ /* 0x000fe40000000024 */
[----:B------:R-:W-:Y:S02]  /*193f0*/  PRMT R34, R85, 0x3340, R34 ;  /* 0x0000334055227816 */ /* 0x000fe40000000022 */
[----:B------:R-:W-:-:S02]  /*19400*/  PRMT R23, R21, 0x3340, R20 ;  /* 0x0000334015177816 */ /* 0x000fc40000000014 */
[----:B------:R-:W-:Y:S02]  /*19410*/  PRMT R21, R83, 0x5410, R28 ;  /* 0x0000541053157816 */ /* 0x000fe4000000001c */
[----:B------:R-:W-:Y:S02]  /*19420*/  PRMT R20, R87, 0x5410, R34 ;  /* 0x0000541057147816 */ /* 0x000fe40000000022 */
[----:B------:R-:W-:-:S05]  /*19430*/  PRMT R23, R24, 0x5410, R23 ;  /* 0x0000541018177816 */ /* 0x000fca0000000017 */
[----:B------:R0:W-:Y:S01]  /*19440*/  STL.128 [UR8], R20 ;  /* 0x00000014ff007987 */ /* 0x0001e20008100c08 */
        /* <DEDUP_REMOVED lines=28> */
.L_x_444:
[----:B------:R-:W-:-:S09]  /*19610*/  UISETP.NE.AND UP3, UPT, UR6, 0x1, UPT ;  /* 0x000000010600788c */ /* 0x000fd2000bf65270 */
[----:B------:R-:W-:Y:S05]  /*19620*/  BRA.U !UP3, `(.L_x_427) ;  /* 0x000000050bb87547 */ /* 0x000fea000b800000 */
[----:B------:R-:W-:-:S09]  /*19630*/  UISETP.NE.AND UP3, UPT, UR6, 0x2, UPT ;  /* 0x000000020600788c */ /* 0x000fd2000bf65270 */
[----:B------:R-:W-:Y:S05]  /*19640*/  BRA.U UP3, `(.L_x_428) ;  /* 0x0000000d03dc7547 */ /* 0x000fea000b800000 */
[----:B------:R-:W-:-:S13]  /*19650*/  ISETP.NE.AND P0, PT, R41, 0x40, PT ;  /* 0x000000402900780c */ /* 0x000fda0003f05270 */
        /* <DEDUP_REMOVED lines=14> */
[----:B------:R-:W-:Y:S01]  /*19740*/  @P0 LOP3.LUT R42, R29, 0xfe, RZ, 0xc0, !PT ;  /* 0x000000fe1d2a0812 */ /* 0x000fe200078ec0ff */
[----:B------:R-:W-:Y:S01]  /*19750*/  @P0 IMAD R37, R22, 0x80, R37 ;  /* 0x0000008016250824 */ /* 0x000fe200078e0225 */
[----:B------:R-:W-:Y:S01]  /*19760*/  @P0 LOP3.LUT R46, R40, 0xff80, R43, 0x78, !PT ;  /* 0x0000ff80282e0812 */ /* 0x000fe200078e782b */
[----:B------:R-:W-:Y:S01]  /*19770*/  @P0 IMAD.SHL.U32 R40, R28, 0x2, RZ ;  /* 0x000000021c280824 */ /* 0x000fe200078e00ff */
[----:B------:R-:W-:Y:S01]  /*19780*/  @P0 LOP3.LUT R47, R39, 0xff80, R44, 0x78, !PT ;  /* 0x0000ff80272f0812 */ /* 0x000fe200078e782c */
[----:B------:R-:W-:Y:S01]  /*19790*/  @P0 IMAD.SHL.U32 R43, R29, 0x2, RZ ;  /* 0x000000021d2b0824 */ /* 0x000fe200078e00ff */
[----:B------:R-:W-:-:S02]  /*197a0*/  @P0 LOP3.LUT R37, R37, 0xff80, R38, 0x78, !PT ;  /* 0x0000ff8025250812 */ /* 0x000fc400078e7826 */
[C---:B------:R-:W-:Y:S02]  /*197b0*/  @P0 LOP3.LUT R39, R27.reuse, 0xfe, RZ, 0xc0, !PT ;  /* 0x000000fe1b270812 */ /* 0x040fe400078ec0ff */
[C---:B------:R-:W-:Y:S02]  /*197c0*/  @P0 LOP3.LUT R38, R28.reuse, 0xfe, RZ, 0xc0, !PT ;  /* 0x000000fe1c260812 */ /* 0x040fe400078ec0ff */
[----:B------:R-:W-:Y:S02]  /*197d0*/  @P0 SHF.R.U32.HI R50, RZ, 0x1, R39 ;  /* 0x00000001ff320819 */ /* 0x000fe40000011627 */
[----:B------:R-:W-:Y:S02]  /*197e0*/  @P0 SHF.R.U32.HI R39, RZ, 0x1, R38 ;  /* 0x00000001ff270819 */ /* 0x000fe40000011626 */
[----:B------:R-:W-:Y:S01]  /*197f0*/  @P0 SHF.R.U32.HI R45, RZ, 0x1, R45 ;  /* 0x00000001ff2d0819 */ /* 0x000fe2000001162d */
[----:B------:R-:W-:Y:S01]  /*19800*/  @P0 IMAD R50, R27, 0x80, R50 ;  /* 0x000000801b320824 */ /* 0x000fe200078e0232 */
[----:B------:R-:W-:Y:S01]  /*19810*/  @P0 PRMT R22, R37, 0x7610, R22 ;  /* 0x0000761025160816 */ /* 0x000fe20000000016 */
[----:B------:R-:W-:Y:S01]  /*19820*/  @P0 IMAD R39, R28, 0x80, R39 ;  /* 0x000000801c270824 */ /* 0x000fe200078e0227 */
[----:B------:R-:W-:Y:S01]  /*19830*/  @P0 LOP3.LUT R44, R25, 0xfe, RZ, 0xc0, !PT ;  /* 0x000000fe192c0812 */ /* 0x000fe200078ec0ff */
[----:B------:R-:W-:Y:S01]  /*19840*/  @P0 IMAD R45, R24, 0x80, R45 ;  /* 0x00000080182d0824 */ /* 0x000fe200078e022d */
[----:B------:R-:W-:Y:S01]  /*19850*/  @P0 PRMT R23, R46, 0x7610, R23 ;  /* 0x000076102e170816 */ /* 0x000fe20000000017 */
[----:B------:R-:W-:Y:S01]  /*19860*/  @!P0 IMAD.SHL.U32 R38, R22, 0x8, RZ ;  /* 0x0000000816268824 */ /* 0x000fe200078e00ff */
[----:B------:R-:W-:-:S02]  /*19870*/  @P0 LOP3.LUT R39, R39, 0xff80, R40, 0x78, !PT ;  /* 0x0000ff8027270812 */ /* 0x000fc400078e7828 */
[----:B------:R-:W-:Y:S02]  /*19880*/  @P0 SHF.R.U32.HI R42, RZ, 0x1, R42 ;  /* 0x00000001ff2a0819 */ /* 0x000fe4000001162a */
[----:B------:R-:W-:Y:S02]  /*19890*/  @!P0 LOP3.LUT R37, R22, 0xffff, RZ, 0xc0, !PT ;  /* 0x0000ffff16258812 */ /* 0x000fe400078ec0ff */
[----:B------:R-:W-:Y:S01]  /*198a0*/  @P0 SHF.R.U32.HI R44, RZ, 0x1, R44 ;  /* 0x00000001ff2c0819 */ /* 0x000fe2000001162c */
[----:B------:R-:W-:Y:S01]  /*198b0*/  @P0 IMAD R42, R29, 0x80, R42 ;  /* 0x000000801d2a0824 */ /* 0x000fe200078e022a */
[----:B------:R-:W-:Y:S02]  /*198c0*/  @P0 PRMT R28, R39, 0x7610, R28 ;  /* 0x00007610271c0816 */ /* 0x000fe4000000001c */
[----:B------:R-:W-:Y:S01]  /*198d0*/  @!P0 LOP3.LUT R39, R23, 0xffff, RZ, 0xc0, !PT ;  /* 0x0000ffff17278812 */ /* 0x000fe200078ec0ff */
[----:B------:R-:W-:Y:S01]  /*198e0*/  @P0 IMAD R44, R25, 0x80, R44 ;  /* 0x00000080192c0824 */ /* 0x000fe200078e022c */
[----:B------:R-:W-:-:S02]  /*198f0*/  @!P0 SHF.R.U32.HI R37, RZ, 0x1, R37 ;  /* 0x00000001ff258819 */ /* 0x000fc40000011625 */
[----:B------:R-:W-:Y:S01]  /*19900*/  @P0 LOP3.LUT R48, R45, 0xff80, R48, 0x78, !PT ;  /* 0x0000ff802d300812 */ /* 0x000fe200078e7830 */
[----:B------:R-:W-:Y:S01]  /*19910*/  @P0 IMAD.SHL.U32 R45, R25, 0x2, RZ ;  /* 0x00000002192d0824 */ /* 0x000fe200078e00ff */
[----:B------:R-:W-:Y:S02]  /*19920*/  @!P0 SHF.R.U32.HI R39, RZ, 0x1, R39 ;  /* 0x00000001ff278819 */ /* 0x000fe40000011627 */
[----:B------:R-:W-:Y:S02]  /*19930*/  @!P0 LOP3.LUT R37, R37, 0x7, RZ, 0xc0, !PT ;  /* 0x0000000725258812 */ /* 0x000fe400078ec0ff */
[----:B------:R-:W-:Y:S01]  /*19940*/  @P0 LOP3.LUT R42, R42, 0xff80, R43, 0x78, !PT ;  /* 0x0000ff802a2a0812 */ /* 0x000fe200078e782b */
[----:B------:R-:W-:Y:S01]  /*19950*/  @!P0 IMAD.SHL.U32 R43, R23, 0x8, RZ ;  /* 0x00000008172b8824 */ /* 0x000fe200078e00ff */
[----:B------:R-:W-:Y:S02]  /*19960*/  @P0 LOP3.LUT R49, R50, 0xff80, R49, 0x78, !PT ;  /* 0x0000ff8032310812 */ /* 0x000fe400078e7831 */
[----:B------:R-:W-:-:S02]  /*19970*/  @P0 PRMT R26, R47, 0x7610, R26 ;  /* 0x000076102f1a0816 */ /* 0x000fc4000000001a */
[----:B------:R-:W-:Y:S02]  /*19980*/  @!P0 LOP3.LUT R40, R39, 0x7, RZ, 0xc0, !PT ;  /* 0x0000000727288812 */ /* 0x000fe400078ec0ff */
[----:B------:R-:W-:Y:S02]  /*19990*/  @P0 LOP3.LUT R44, R44, 0xff80, R45, 0x78, !PT ;  /* 0x0000ff802c2c0812 */ /* 0x000fe400078e782d */
[----:B------:R-:W-:Y:S02]  /*199a0*/  @!P0 LOP3.LUT R37, R37, 0x8, R22, 0xf8, !PT ;  /* 0x0000000825258812 */ /* 0x000fe400078ef816 */
[----:B------:R-:W-:Y:S02]  /*199b0*/  @P0 PRMT R24, R48, 0x7610, R24 ;  /* 0x0000761030180816 */ /* 0x000fe40000000018 */
[----:B------:R-:W-:Y:S02]  /*199c0*/  @P0 PRMT R29, R42, 0x7610, R29 ;  /* 0x000076102a1d0816 */ /* 0x000fe4000000001d */
[----:B------:R-:W-:Y:S01]  /*199d0*/  @P0 PRMT R27, R49, 0x7610, R27 ;  /* 0x00007610311b0816 */ /* 0x000fe2000000001b */
[----:B------:R-:W-:Y:S01]  /*199e0*/  @!P0 IMAD.SHL.U32 R48, R24, 0x8, RZ ;  /* 0x0000000818308824 */ /* 0x000fe200078e00ff */
[----:B------:R-:W-:Y:S01]  /*199f0*/  @!P0 LOP3.LUT R42, R26, 0xffff, RZ, 0xc0, !PT ;  /* 0x0000ffff1a2a8812 */ /* 0x000fe200078ec0ff */
[----:B------:R-:W-:Y:S01]  /*19a00*/  @!P0 IMAD.SHL.U32 R45, R29, 0x8, RZ ;  /* 0x000000081d2d8824 */ /* 0x000fe200078e00ff */
[----:B------:R-:W-:-:S02]  /*19a10*/  @!P0 LOP3.LUT R40, R40, 0x8, R23, 0xf8, !PT ;  /* 0x0000000828288812 */ /* 0x000fc400078ef817 */
[----:B------:R-:W-:Y:S02]  /*19a20*/  @P0 PRMT R25, R44, 0x7610, R25 ;  /* 0x000076102c190816 */ /* 0x000fe40000000019 */
[----:B------:R-:W-:Y:S02]  /*19a30*/  @!P0 LOP3.LUT R44, R37, 0x8, R38, 0x78, !PT ;  /* 0x00000008252c8812 */ /* 0x000fe400078e7826 */
[----:B------:R-:W-:Y:S02]  /*19a40*/  @!P0 LOP3.LUT R38, R24, 0xffff, RZ, 0xc0, !PT ;  /* 0x0000ffff18268812 */ /* 0x000fe400078ec0ff */
[----:B------:R-:W-:Y:S02]  /*19a50*/  @!P0 SHF.R.U32.HI R42, RZ, 0x1, R42 ;  /* 0x00000001ff2a8819 */ /* 0x000fe4000001162a */
[----:B------:R-:W-:Y:S02]  /*19a60*/  @!P0 LOP3.LUT R46, R40, 0x8, R43, 0x78, !PT ;  /* 0x00000008282e8812 */ /* 0x000fe400078e782b */
[----:B------:R-:W-:-:S02]  /*19a70*/  @!P0 LOP3.LUT R37, R27, 0xffff, RZ, 0xc0, !PT ;  /* 0x0000ffff1b258812 */ /* 0x000fc400078ec0ff */
[----:B------:R-:W-:Y:S02]  /*19a80*/  @!P0 LOP3.LUT R40, R28, 0xffff, RZ, 0xc0, !PT ;  /* 0x0000ffff1c288812 */ /* 0x000fe400078ec0ff */
[----:B------:R-:W-:Y:S02]  /*19a90*/  @!P0 LOP3.LUT R43, R29, 0xffff, RZ, 0xc0, !PT ;  /* 0x0000ffff1d2b8812 */ /* 0x000fe400078ec0ff */
[----:B------:R-:W-:Y:S02]  /*19aa0*/  @!P0 SHF.R.U32.HI R38, RZ, 0x1, R38 ;  /* 0x00000001ff268819 */ /* 0x000fe40000011626 */
[----:B------:R-:W-:Y:S01]  /*19ab0*/  @!P0 LOP3.LUT R39, R42, 0x7, RZ, 0xc0, !PT ;  /* 0x000000072a278812 */ /* 0x000fe200078ec0ff */
[----:B------:R-:W-:Y:S01]  /*19ac0*/  @!P0 IMAD.SHL.U32 R42, R26, 0x8, RZ ;  /* 0x000000081a2a8824 */ /* 0x000fe200078e00ff */
[----:B------:R-:W-:Y:S02]  /*19ad0*/  @!P0 SHF.R.U32.HI R37, RZ, 0x1, R37 ;  /* 0x00000001ff258819 */ /* 0x000fe40000011625 */
[----:B------:R-:W-:-:S02]  /*19ae0*/  @!P0 SHF.R.U32.HI R40, RZ, 0x1, R40 ;  /* 0x00000001ff288819 */ /* 0x000fc40000011628 */
[----:B------:R-:W-:Y:S02]  /*19af0*/  @!P0 SHF.R.U32.HI R43, RZ, 0x1, R43 ;  /* 0x00000001ff2b8819 */ /* 0x000fe4000001162b */
[----:B------:R-:W-:Y:S02]  /*19b00*/  @!P0 LOP3.LUT R49, R38, 0x7, RZ, 0xc0, !PT ;  /* 0x0000000726318812 */ /* 0x000fe400078ec0ff */
[----:B------:R-:W-:Y:S02]  /*19b10*/  @!P0 LOP3.LUT R39, R39, 0x8, R26, 0xf8, !PT ;  /* 0x0000000827278812 */ /* 0x000fe400078ef81a */
[----:B------:R-:W-:Y:S02]  /*19b20*/  @!P0 LOP3.LUT R38, R37, 0x7, RZ, 0xc0, !PT ;  /* 0x0000000725268812 */ /* 0x000fe400078ec0ff */
[----:B------:R-:W-:Y:S02]  /*19b30*/  @!P0 LOP3.LUT R37, R40, 0x7, RZ, 0xc0, !PT ;  /* 0x0000000728258812 */ /* 0x000fe400078ec0ff */
[----:B------:R-:W-:-:S02]  /*19b40*/  @!P0 LOP3.LUT R40, R43, 0x7, RZ, 0xc0, !PT ;  /* 0x000000072b288812 */ /* 0x000fc400078ec0ff */
[----:B------:R-:W-:Y:S01]  /*19b50*/  @!P0 LOP3.LUT R47, R39, 0x8, R42, 0x78, !PT ;  /* 0x00000008272f8812 */ /* 0x000fe200078e782a */
[----:B------:R-:W-:Y:S01]  /*19b60*/  @!P0 IMAD.SHL.U32 R39, R27, 0x8, RZ ;  /* 0x000000081b278824 */ /* 0x000fe200078e00ff */
[----:B------:R-:W-:Y:S01]  /*19b70*/  @!P0 LOP3.LUT R49, R49, 0x8, R24, 0xf8, !PT ;  /* 0x0000000831318812 */ /* 0x000fe200078ef818 */
[----:B------:R-:W-:Y:S01]  /*19b80*/  @!P0 IMAD.SHL.U32 R42, R28, 0x8, RZ ;  /* 0x000000081c2a8824 */ /* 0x000fe200078e00ff */
[----:B------:R-:W-:Y:S02]  /*19b90*/  @!P0 LOP3.LUT R38, R38, 0x8, R27, 0xf8, !PT ;  /* 0x0000000826268812 */ /* 0x000fe400078ef81b */
[----:B------:R-:W-:Y:S02]  /*19ba0*/  @!P0 LOP3.LUT R37, R37, 0x8, R28, 0xf8, !PT ;  /* 0x0000000825258812 */ /* 0x000fe400078ef81c */
[----:B------:R-:W-:Y:S02]  /*19bb0*/  @!P0 LOP3.LUT R40, R40, 0x8, R29, 0xf8, !PT ;  /* 0x0000000828288812 */ /* 0x000fe400078ef81d */
[----:B------:R-:W-:-:S02]  /*19bc0*/  @!P0 LOP3.LUT R48, R49, 0x8, R48, 0x78, !PT ;  /* 0x0000000831308812 */ /* 0x000fc400078e7830 */
[----:B------:R-:W-:Y:S02]  /*19bd0*/  @!P0 LOP3.LUT R38, R38, 0x8, R39, 0x78, !PT ;  /* 0x0000000826268812 */ /* 0x000fe400078e7827 */
[----:B------:R-:W-:Y:S02]  /*19be0*/  @!P0 LOP3.LUT R37, R37, 0x8, R42, 0x78, !PT ;  /* 0x0000000825258812 */ /* 0x000fe400078e782a */
[----:B------:R-:W-:Y:S02]  /*19bf0*/  @!P0 LOP3.LUT R40, R40, 0x8, R45, 0x78, !PT ;  /* 0x0000000828288812 */ /* 0x000fe400078e782d */
[----:B------:R-:W-:Y:S02]  /*19c00*/  @!P0 PRMT R22, R44, 0x7610, R22 ;  /* 0x000076102c168816 */ /* 0x000fe40000000016 */
[----:B------:R-:W-:Y:S02]  /*19c10*/  @!P0 PRMT R23, R46, 0x7610, R23 ;  /* 0x000076102e178816 */ /* 0x000fe40000000017 */
[----:B------:R-:W-:-:S02]  /*19c20*/  @!P0 PRMT R26, R47, 0x7610, R26 ;  /* 0x000076102f1a8816 */ /* 0x000fc4000000001a */
[----:B------:R-:W-:Y:S02]  /*19c30*/  @!P0 PRMT R24, R48, 0x7610, R24 ;  /* 0x0000761030188816 */ /* 0x000fe40000000018 */
[----:B------:R-:W-:Y:S02]  /*19c40*/  @!P0 PRMT R27, R38, 0x7610, R27 ;  /* 0x00007610261b8816 */ /* 0x000fe4000000001b */
[----:B------:R-:W-:Y:S02]  /*19c50*/  @!P0 PRMT R28, R37, 0x7610, R28 ;  /* 0x00007610251c8816 */ /* 0x000fe4000000001c */
[----:B------:R-:W-:Y:S01]  /*19c60*/  @!P0 PRMT R29, R40, 0x7610, R29 ;  /* 0x00007610281d8816 */ /* 0x000fe2000000001d */
[----:B------:R-:W-:Y:S06]  /*19c70*/  @P0 BRA `(.L_x_428) ;  /* 0x0000000800500947 */ /* 0x000fec0003800000 */
[----:B------:R-:W-:Y:S01]  /*19c80*/  LOP3.LUT R37, R25, 0xffff, RZ, 0xc0, !PT ;  /* 0x0000ffff19257812 */ /* 0x000fe200078ec0ff */
[----:B------:R-:W-:-:S03]  /*19c90*/  IMAD.MOV.U32 R41, RZ, RZ, 0x40 ;  /* 0x00000040ff297424 */ /* 0x000fc600078e00ff */
[----:B------:R-:W-:-:S04]  /*19ca0*/  SHF.R.U32.HI R37, RZ, 0x1, R37 ;  /* 0x00000001ff257819 */ /* 0x000fc80000011625 */
[----:B------:R-:W-:Y:S01]  /*19cb0*/  LOP3.LUT R38, R37, 0x7, RZ, 0xc0, !PT ;  /* 0x0000000725267812 */ /* 0x000fe200078ec0ff */
[----:B------:R-:W-:-:S03]  /*19cc0*/  IMAD.SHL.U32 R37, R25, 0x8, RZ ;  /* 0x0000000819257824 */ /* 0x000fc600078e00ff */
[----:B------:R-:W-:-:S04]  /*19cd0*/  LOP3.LUT R38, R38, 0x8, R25, 0xf8, !PT ;  /* 0x0000000826267812 */ /* 0x000fc800078ef819 */
[----:B------:R-:W-:-:S04]  /*19ce0*/  LOP3.LUT R37, R38, 0x8, R37, 0x78, !PT ;  /* 0x0000000826257812 */ /* 0x000fc800078e7825 */
[----:B------:R-:W-:Y:S01]  /*19cf0*/  PRMT R25, R37, 0x7610, R25 ;  /* 0x0000761025197816 */ /* 0x000fe20000000019 */
[----:B------:R-:W-:Y:S06]  /*19d00*/  BRA `(.L_x_428) ;  /* 0x00000008002c7947 */ /* 0x000fec0003800000 */
.L_x_427:
        /* <DEDUP_REMOVED lines=10> */
.L_x_429:
[C---:B------:R-:W-:Y:S01]  /*19db0*/  IMAD.SHL.U32 R37, R30.reuse, 0x2, RZ ;  /* 0x000000021e257824 */ /* 0x040fe200078e00ff */
[----:B------:R-:W-:-:S04]  /*19dc0*/  LOP3.LUT R39, R30, 0xffff, RZ, 0xc0, !PT ;  /* 0x0000ffff1e277812 */ /* 0x000fc800078ec0ff */
[----:B------:R-:W-:Y:S02]  /*19dd0*/  LOP3.LUT R37, R37, 0xe, RZ, 0xc0, !PT ;  /* 0x0000000e25257812 */ /* 0x000fe400078ec0ff */
[--C-:B------:R-:W-:Y:S02]  /*19de0*/  SHF.R.U32.HI R30, RZ, 0x3, R39.reuse ;  /* 0x00000003ff1e7819 */ /* 0x100fe40000011627 */
[----:B------:R-:W-:Y:S02]  /*19df0*/  SHF.R.U32.HI R39, RZ, 0x2, R39 ;  /* 0x00000002ff277819 */ /* 0x000fe40000011627 */
[----:B------:R-:W-:-:S04]  /*19e00*/  LOP3.LUT R30, R37, 0x1, R30, 0xf8, !PT ;  /* 0x00000001251e7812 */ /* 0x000fc800078ef81e */
[----:B------:R-:W-:-:S07]  /*19e10*/  LOP3.LUT R30, R30, 0x1, R39, 0x78, !PT ;  /* 0x000000011e1e7812 */ /* 0x000fce00078e7827 */
.L_x_430:
        /* <DEDUP_REMOVED lines=9> */
.L_x_431:
        /* <DEDUP_REMOVED lines=8> */
.L_x_432:
        /* <DEDUP_REMOVED lines=9> */
.L_x_433:
[C---:B------:R-:W-:Y:S01]  /*19fc0*/  IMAD.SHL.U32 R37, R20.reuse, 0x2, RZ ;  /* 0x0000000214257824 */ /* 0x040fe200078e00ff */
[----:B------:R-:W-:-:S04]  /*19fd0*/  LOP3.LUT R39, R20, 0xffff, RZ, 0xc0, !PT ;  /* 0x0000ffff14277812 */ /* 0x000fc800078ec0ff */
[----:B------:R-:W-:Y:S02]  /*19fe0*/  LOP3.LUT R37, R37, 0xe, RZ, 0xc0, !PT ;  /* 0x0000000e25257812 */ /* 0x000fe400078ec0ff */
[--C-:B------:R-:W-:Y:S02]  /*19ff0*/  SHF.R.U32.HI R20, RZ, 0x3, R39.reuse ;  /* 0x00000003ff147819 */ /* 0x100fe40000011627 */
[----:B------:R-:W-:Y:S02]  /*1a000*/  SHF.R.U32.HI R39, RZ, 0x2, R39 ;  /* 0x00000002ff277819 */ /* 0x000fe40000011627 */
[----:B------:R-:W-:-:S04]  /*1a010*/  LOP3.LUT R20, R37, 0x1, R20, 0xf8, !PT ;  /* 0x0000000125147812 */ /* 0x000fc800078ef814 */
[----:B------:R-:W-:-:S07]  /*1a020*/  LOP3.LUT R20, R20, 0x1, R39, 0x78, !PT ;  /* 0x0000000114147812 */ /* 0x000fce00078e7827 */
.L_x_434:
        /* <DEDUP_REMOVED lines=9> */
.L_x_435:
        /* <DEDUP_REMOVED lines=8> */
.L_x_436:
        /* <DEDUP_REMOVED lines=9> */
.L_x_437:
[C---:B------:R-:W-:Y:S01]  /*1a1d0*/  IMAD.SHL.U32 R37, R34.reuse, 0x2, RZ ;  /* 0x0000000222257824 */ /* 0x040fe200078e00ff */
[----:B------:R-:W-:-:S04]  /*1a1e0*/  LOP3.LUT R39, R34, 0xffff, RZ, 0xc0, !PT ;  /* 0x0000ffff22277812 */ /* 0x000fc800078ec0ff */
[----:B------:R-:W-:Y:S02]  /*1a1f0*/  LOP3.LUT R37, R37, 0xe, RZ, 0xc0, !PT ;  /* 0x0000000e25257812 */ /* 0x000fe400078ec0ff */
[--C-:B------:R-:W-:Y:S02]  /*1a200*/  SHF.R.U32.HI R34, RZ, 0x3, R39.reuse ;  /* 0x00000003ff227819 */ /* 0x100fe40000011627 */
[----:B------:R-:W-:Y:S02]  /*1a210*/  SHF.R.U32.HI R39, RZ, 0x2, R39 ;  /* 0x00000002ff277819 */ /* 0x000fe40000011627 */
[----:B------:R-:W-:-:S04]  /*1a220*/  LOP3.LUT R34, R37, 0x1, R34, 0xf8, !PT ;  /* 0x0000000125227812 */ /* 0x000fc800078ef822 */
[----:B------:R-:W-:-:S07]  /*1a230*/  LOP3.LUT R34, R34, 0x1, R39, 0x78, !PT ;  /* 0x0000000122227812 */ /* 0x000fce00078e7827 */
.L_x_438:
        /* <DEDUP_REMOVED lines=9> */
.L_x_439:
        /* <DEDUP_REMOVED lines=8> */
.L_x_440:
        /* <DEDUP_REMOVED lines=9> */
.L_x_441:
        /* <DEDUP_REMOVED lines=8> */
.L_x_442:
        /* <DEDUP_REMOVED lines=13> */
.L_x_443:
        /* <DEDUP_REMOVED lines=9> */
.L_x_428:
        /* <DEDUP_REMOVED lines=48> */
.L_x_448:
        /* <DEDUP_REMOVED lines=42> */
.L_x_447:
        /* <DEDUP_REMOVED lines=24> */
.L_x_449:
[----:B------:R-:W-:-:S13]  /*1ace0*/  ISETP.EQ.AND P2, PT, R78, R75, PT ;  /* 0x0000004b4e00720c */ /* 0x000fda0003f42270 */
[----:B------:R-:W-:Y:S05]  /*1acf0*/  @!P0 BRA P2, `(.L_x_445) ;  /* 0x0000000000308947 */ /* 0x000fea0001000000 */
.L_x_446:
        /* <DEDUP_REMOVED lines=12> */
.L_x_445:
        /* <DEDUP_REMOVED lines=13> */
.L_x_425:
        /* <DEDUP_REMOVED lines=32> */
.L_x_480:
        /* <DEDUP_REMOVED lines=15> */
[----:B0-----:R-:W-:Y:S01]  /*1b180*/  ULOP3.LUT UR22, UR8, 0xff, URZ, 0xc0, !UPT ;  /* 0x000000ff08167892 */ /* 0x001fe2000f8ec0ff */
[C---:B------:R-:W-:Y:S01]  /*1b190*/  LOP3.LUT R39, R24.reuse, 0xffff, R39, 0x48, !PT ;  /* 0x0000ffff18277812 */ /* 0x040fe200078e4827 */
[----:B------:R-:W0:Y:S01]  /*1b1a0*/  LDCU.U8 UR8, c[0x3][0x353] ;  /* 0x00c06a60ff0877ac */ /* 0x000e220008000000 */
[C---:B------:R-:W-:Y:S02]  /*1b1b0*/  LOP3.LUT R30, R23.reuse, 0xffff, R37, 0x48, !PT ;  /* 0x0000ffff171e7812 */ /* 0x040fe400078e4825 */
[----:B------:R-:W-:Y:S01]  /*1b1c0*/  LOP3.LUT R24, R24, 0xffff, RZ, 0xc0, !PT ;  /* 0x0000ffff18187812 */ /* 0x000fe200078ec0ff */
[----:B------:R-:W0:Y:S01]  /*1b1d0*/  LDCU.U8 UR29, c[0x3][0x35a] ;  /* 0x00c06b40ff1d77ac */ /* 0x000e220008000000 */
[----:B------:R-:W-:-:S02]  /*1b1e0*/  LOP3.LUT R23, R23, 0xffff, RZ, 0xc0, !PT ;  /* 0x0000ffff17177812 */ /* 0x000fc400078ec0ff */
[----:B------:R-:W-:Y:S01]  /*1b1f0*/  PRMT R31, R31, 0x3340, R22 ;  /* 0x000033401f1f7816 */ /* 0x000fe20000000016 */
[----:B------:R-:W0:Y:S01]  /*1b200*/  LDCU.U8 UR30, c[0x3][0x35b] ;  /* 0x00c06b60ff1e77ac */ /* 0x000e220008000000 */
[----:B------:R-:W-:Y:S02]  /*1b210*/  LOP3.LUT R36, R36, R25, R38, 0x96, !PT ;  /* 0x0000001924247212 */ /* 0x000fe400078e9626 */
[----:B------:R-:W-:Y:S01]  /*1b220*/  PRMT R22, R29, 0x3340, R26 ;  /* 0x000033401d167816 */ /* 0x000fe2000000001a */
[----:B------:R-:W0:Y:S01]  /*1b230*/  LDCU.U8 UR26, c[0x3][0x35d] ;  /* 0x00c06ba0ff1a77ac */ /* 0x000e220008000000 */
[----:B------:R-:W-:Y:S02]  /*1b240*/  LOP3.LUT R26, R25, 0xffff, RZ, 0xc0, !PT ;  /* 0x0000ffff191a7812 */ /* 0x000fe400078ec0ff */
[----:B------:R-:W-:Y:S01]  /*1b250*/  PRMT R25, R23, 0x3340, R24 ;  /* 0x0000334017197816 */ /* 0x000fe20000000018 */
[----:B------:R-:W0:Y:S01]  /*1b260*/  LDCU.U8 UR24, c[0x3][0x35e] ;  /* 0x00c06bc0ff1877ac */ /* 0x000e220008000000 */
[----:B------:R-:W-:-:S02]  /*1b270*/  LOP3.LUT R27, R27, 0xffff, RZ, 0xc0, !PT ;  /* 0x0000ffff1b1b7812 */ /* 0x000fc400078ec0ff */
[----:B------:R-:W-:Y:S01]  /*1b280*/  LOP3.LUT R35, R35, 0xffff, RZ, 0xc0, !PT ;  /* 0x0000ffff23237812 */ /* 0x000fe200078ec0ff */
[----:B------:R-:W0:Y:S01]  /*1b290*/  LDCU.U8 UR23, c[0x3][0x35f] ;  /* 0x00c06be0ff1777ac */ /* 0x000e220008000000 */
[----:B------:R-:W-:Y:S02]  /*1b2a0*/  LOP3.LUT R36, R36, 0xffff, RZ, 0xc0, !PT ;  /* 0x0000ffff24247812 */ /* 0x000fe400078ec0ff */
[----:B------:R-:W-:Y:S01]  /*1b2b0*/  LOP3.LUT R23, R21, 0xffff, RZ, 0xc0, !PT ;  /* 0x0000ffff15177812 */ /* 0x000fe200078ec0ff */
[----:B------:R-:W0:Y:S01]  /*1b2c0*/  LDCU.U8 UR59, c[0x3][0x356] ;  /* 0x00c06ac0ff3b77ac */ /* 0x000e220008000000 */
[----:B------:R-:W-:Y:S02]  /*1b2d0*/  LOP3.LUT R20, R20, 0xffff, RZ, 0xc0, !PT ;  /* 0x0000ffff14147812 */ /* 0x000fe400078ec0ff */
[----:B------:R-:W-:Y:S01]  /*1b2e0*/  PRMT R39, R30, 0x3340, R39 ;  /* 0x000033401e277816 */ /* 0x000fe20000000027 */
[----:B------:R-:W0:Y:S01]  /*1b2f0*/  LDCU.U8 UR60, c[0x3][0x357] ;  /* 0x00c06ae0ff3c77ac */ /* 0x000e220008000000 */
[----:B------:R-:W-:-:S02]  /*1b300*/  PRMT R26, R26, 0x3340, R27 ;  /* 0x000033401a1a7816 */ /* 0x000fc4000000001b */
[----:B------:R-:W-:Y:S01]  /*1b310*/  PRMT R21, R36, 0x3340, R35 ;  /* 0x0000334024157816 */ /* 0x000fe20000000023 */
[----:B-1----:R-:W-:Y:S01]  /*1b320*/  ULOP3.LUT UR31, UR7, 0xfc, URZ, 0xc0, !UPT ;  /* 0x000000fc071f7892 */ /* 0x002fe2000f8ec0ff */
[----:B------:R-:W-:Y:S01]  /*1b330*/  PRMT R24, R20, 0x3340, R23 ;  /* 0x0000334014187816 */ /* 0x000fe20000000017 */
[----:B------:R-:W-:Y:S01]  /*1b340*/  ULOP3.LUT UR57, UR7, 0x3, URZ, 0xc0, !UPT ;  /* 0x0000000307397892 */ /* 0x000fe2000f8ec0ff */
[----:B------:R-:W-:Y:S01]  /*1b350*/  PRMT R23, R31, 0x5410, R28 ;  /* 0x000054101f177816 */ /* 0x000fe2000000001c */
[----:B--2---:R-:W-:Y:S01]  /*1b360*/  ULOP3.LUT UR32, UR58, 0xfc, URZ, 0xc0, !UPT ;  /* 0x000000fc3a207892 */ /* 0x004fe2000f8ec0ff */
[----:B------:R-:W-:Y:S01]  /*1b370*/  PRMT R22, R39, 0x5410, R22 ;  /* 0x0000541027167816 */ /* 0x000fe20000000016 */
[----:B---3--:R-:W-:Y:S01]  /*1b380*/  ULOP3.LUT UR7, UR28, 0xfc, URZ, 0xc0, !UPT ;  /* 0x000000fc1c077892 */ /* 0x008fe2000f8ec0ff */
[----:B------:R-:W-:Y:S01]  /*1b390*/  PRMT R20, R25, 0x5410, R26 ;  /* 0x0000541019147816 */ /* 0x000fe2000000001a */
[----:B----4-:R-:W-:Y:S01]  /*1b3a0*/  ULOP3.LUT UR17, UR6, 0xfc, URZ, 0xc0, !UPT ;  /* 0x000000fc06117892 */ /* 0x010fe2000f8ec0ff */
[----:B------:R-:W-:Y:S01]  /*1b3b0*/  PRMT R21, R24, 0x5410, R21 ;  /* 0x0000541018157816 */ /* 0x000fe20000000015 */
[----:B------:R-:W-:-:S02]  /*1b3c0*/  ULOP3.LUT UR27, UR6, 0x3, URZ, 0xc0, !UPT ;  /* 0x00000003061b7892 */ /* 0x000fc4000f8ec0ff */
[----:B------:R-:W-:Y:S02]  /*1b3d0*/  ULOP3.LUT UR58, UR58, 0x3, URZ, 0xc0, !UPT ;  /* 0x000000033a3a7892 */ /* 0x000fe4000f8ec0ff */
[----:B------:R-:W-:Y:S01]  /*1b3e0*/  ULOP3.LUT UR28, UR28, 0x3, URZ, 0xc0, !UPT ;  /* 0x000000031c1c7892 */ /* 0x000fe2000f8ec0ff */
[----:B------:R1:W-:Y:S01]  /*1b3f0*/  STL.128 [R1+0x30], R20 ;  /* 0x0000301401007387 */ /* 0x0003e20000100c00 */
[----:B------:R-:W-:Y:S02]  /*1b400*/  ULOP3.LUT UR10, UR10, 0xff, URZ, 0xc0, !UPT ;  /* 0x000000ff0a0a7892 */ /* 0x000fe4000f8ec0ff */
[----:B------:R-:W-:Y:S02]  /*1b410*/  ULOP3.LUT UR11, UR11, 0xff, URZ, 0xc0, !UPT ;  /* 0x000000ff0b0b7892 */ /* 0x000fe4000f8ec0ff */
[----:B------:R-:W-:Y:S02]  /*1b420*/  ULOP3.LUT UR9, UR9, 0xff, URZ, 0xc0, !UPT ;  /* 0x000000ff09097892 */ /* 0x000fe4000f8ec0ff */
[----:B0-----:R-:W-:-:S02]  /*1b430*/  ULOP3.LUT UR62, UR8, 0xfc, URZ, 0xc0, !UPT ;  /* 0x000000fc083e7892 */ /* 0x001fc4000f8ec0ff */
[----:B------:R-:W-:Y:S02]  /*1b440*/  ULOP3.LUT UR63, UR8, 0x3, URZ, 0xc0, !UPT ;  /* 0x00000003083f7892 */ /* 0x000fe4000f8ec0ff */
[----:B------:R-:W-:Y:S02]  /*1b450*/  UIADD3 UR17, UPT, UPT, UR27, UR38, UR17 ;  /* 0x000000261b117290 */ /* 0x000fe4000fffe011 */
[----:B------:R-:W-:Y:S02]  /*1b460*/  UIADD3 UR32, UPT, UPT, UR58, UR38, UR32 ;  /* 0x000000263a207290 */ /* 0x000fe4000fffe020 */
[----:B------:R-:W-:Y:S02]  /*1b470*/  UIADD3 UR7, UPT, UPT, UR28, UR38, UR7 ;  /* 0x000000261c077290 */ /* 0x000fe4000fffe007 */
[----:B------:R-:W-:Y:S02]  /*1b480*/  ULOP3.LUT UR8, UR29, 0xfc, URZ, 0xc0, !UPT ;  /* 0x000000fc1d087892 */ /* 0x000fe4000f8ec0ff */
[----:B------:R-:W-:Y:S01]  /*1b490*/  ULOP3.LUT UR16, UR30, 0xfc, URZ, 0xc0, !UPT ;  /* 0x000000fc1e107892 */ /* 0x000fe2000f8ec0ff */
[----:B------:R-:W2:Y:S01]  /*1b4a0*/  LDL.U8 R87, [UR17] ;  /* 0x00000011ff577983 */ /* 0x000ea20008100000 */
[----:B------:R-:W-:-:S02]  /*1b4b0*/  ULOP3.LUT UR25, UR26, 0xfc, URZ, 0xc0, !UPT ;  /* 0x000000fc1a197892 */ /* 0x000fc4000f8ec0ff */
[----:B------:R-:W-:Y:S01]  /*1b4c0*/  ULOP3.LUT UR20, UR24, 0xfc, URZ, 0xc0, !UPT ;  /* 0x000000fc18147892 */ /* 0x000fe2000f8ec0ff */
[----:B------:R-:W3:Y:S01]  /*1b4d0*/  LDL.U8 R79, [UR7] ;  /* 0x00000007ff4f7983 */ /* 0x000ee20008100000 */
[----:B------:R-:W-:Y:S02]  /*1b4e0*/  ULOP3.LUT UR21, UR23, 0xfc, URZ, 0xc0, !UPT ;  /* 0x000000fc17157892 */ /* 0x000fe4000f8ec0ff */
[----:B------:R-:W-:Y:S01]  /*1b4f0*/  UIADD3 UR27, UPT, UPT, UR57, UR38, UR31 ;  /* 0x00000026391b7290 */ /* 0x000fe2000fffe01f */
[----:B------:R-:W4:Y:S01]  /*1b500*/  LDL.U8 R83, [UR32] ;  /* 0x00000020ff537983 */ /* 0x000f220008100000 */
[----:B------:R-:W-:Y:S02]  /*1b510*/  ULOP3.LUT UR58, UR10, 0xfc, URZ, 0xc0, !UPT ;  /* 0x000000fc0a3a7892 */ /* 0x000fe4000f8ec0ff */
[----:B------:R-:W-:Y:S02]  /*1b520*/  ULOP3.LUT UR28, UR11, 0xfc, URZ, 0xc0, !UPT ;  /* 0x000000fc0b1c7892 */ /* 0x000fe4000f8ec0ff */
[----:B------:R-:W-:-:S02]  /*1b530*/  ULOP3.LUT UR33, UR59, 0xfc, URZ, 0xc0, !UPT ;  /* 0x000000fc3b217892 */ /* 0x000fc4000f8ec0ff */
[----:B------:R-:W-:Y:S01]  /*1b540*/  ULOP3.LUT UR34, UR60, 0xfc, URZ, 0xc0, !UPT ;  /* 0x000000fc3c227892 */ /* 0x000fe2000f8ec0ff */
[----:B------:R-:W2:Y:S01]  /*1b550*/  LDL.U8 R88, [UR27] ;  /* 0x0000001bff587983 */ /* 0x000ea20008100000 */
        /* <DEDUP_REMOVED lines=18> */
[----:B------:R-:W4:Y:S01]  /*1b680*/  LDL.U8 R80, [UR8] ;  /* 0x00000008ff507983 */ /* 0x000f220008100000 */
[----:B------:R-:W-:Y:S02]  /*1b690*/  UIADD3 UR21, UPT, UPT, UR23, UR38, UR21 ;  /* 0x0000002617157290 */ /* 0x000fe4000fffe015 */
[----:B------:R-:W-:Y:S01]  /*1b6a0*/  UIADD3 UR10, UPT, UPT, UR10, UR38, UR58 ;  /* 0x000000260a0a7290 */ /* 0x000fe2000fffe03a */
[----:B------:R-:W1:Y:S01]  /*1b6b0*/  LDL.U8 R75, [UR25] ;  /* 0x00000019ff4b7983 */ /* 0x000e620008100000 */
[----:B------:R-:W-:Y:S02]  /*1b6c0*/  UIADD3 UR31, UPT, UPT, UR63, UR38, UR62 ;  /* 0x000000263f1f7290 */ /* 0x000fe4000fffe03e */
[----:B------:R-:W-:Y:S01]  /*1b6d0*/  UIADD3 UR33, UPT, UPT, UR59, UR38, UR33 ;  /* 0x000000263b217290 */ /* 0x000fe2000fffe021 */
[----:B------:R-:W1:Y:S01]  /*1b6e0*/  LDL.U8 R78, [UR11] ;  /* 0x0000000bff4e7983 */ /* 0x000e620008100000 */
[----:B------:R-:W-:-:S02]  /*1b6f0*/  UIADD3 UR34, UPT, UPT, UR60, UR38, UR34 ;  /* 0x000000263c227290 */ /* 0x000fc4000fffe022 */
[----:B------:R-:W-:Y:S01]  /*1b700*/  UIADD3 UR6, UPT, UPT, UR22, UR38, UR6 ;  /* 0x0000002616067290 */ /* 0x000fe2000fffe006 */
[----:B------:R-:W3:Y:S01]  /*1b710*/  LDL.U8 R74, [UR20] ;  /* 0x00000014ff4a7983 */ /* 0x000ee20008100000 */
[----:B------:R-:W-:-:S03]  /*1b720*/  UIADD3 UR9, UPT, UPT, UR9, UR38, UR57 ;  /* 0x0000002609097290 */ /* 0x000fc6000fffe039 */
[----:B------:R-:W3:Y:S04]  /*1b730*/  LDL.U8 R73, [UR21] ;  /* 0x00000015ff497983 */ /* 0x000ee80008100000 */
[----:B------:R-:W2:Y:S04]  /*1b740*/  LDL.U8 R82, [UR10] ;  /* 0x0000000aff527983 */ /* 0x000ea80008100000 */
[----:B------:R-:W4:Y:S04]  /*1b750*/  LDL.U8 R77, [UR16] ;  /* 0x00000010ff4d7983 */ /* 0x000f280008100000 */
[----:B------:R-:W4:Y:S04]  /*1b760*/  LDL.U8 R86, [UR9] ;  /* 0x00000009ff567983 */ /* 0x000f280008100000 */
[----:B------:R-:W4:Y:S04]  /*1b770*/  LDL.U8 R84, [UR33] ;  /* 0x00000021ff547983 */ /* 0x000f280008100000 */
[----:B------:R-:W4:Y:S04]  /*1b780*/  LDL.U8 R81, [UR34] ;  /* 0x00000022ff517983 */ /* 0x000f280008100000 */
[----:B------:R-:W4:Y:S04]  /*1b790*/  LDL.U8 R90, [UR6] ;  /* 0x00000006ff5a7983 */ /* 0x000f280008100000 */
[----:B------:R-:W4:Y:S01]  /*1b7a0*/  LDL.U8 R85, [UR31] ;  /* 0x0000001fff557983 */ /* 0x000f220008100000 */
[----:B-1----:R-:W-:-:S02]  /*1b7b0*/  PRMT R20, R78, 0x3340, R75 ;  /* 0x000033404e147816 */ /* 0x002fc4000000004b */
[----:B---3--:R-:W-:Y:S02]  /*1b7c0*/  PRMT R23, R74, 0x3340, R73 ;  /* 0x000033404a177816 */ /* 0x008fe40000000049 */
[----:B--2---:R-:W-:Y:S02]  /*1b7d0*/  PRMT R21, R82, 0x3340, R79 ;  /* 0x0000334052157816 */ /* 0x004fe4000000004f */
[----:B----4-:R-:W-:Y:S02]  /*1b7e0*/  PRMT R22, R80, 0x3340, R77 ;  /* 0x0000334050167816 */ /* 0x010fe4000000004d */
[----:B------:R-:W-:Y:S02]  /*1b7f0*/  PRMT R25, R86, 0x3340, R83 ;  /* 0x0000334056197816 */ /* 0x000fe40000000053 */
[----:B------:R-:W-:Y:S02]  /*1b800*/  PRMT R23, R20, 0x5410, R23 ;  /* 0x0000541014177816 */ /* 0x000fe40000000017 */
[----:B------:R-:W-:-:S02]  /*1b810*/  PRMT R22, R21, 0x5410, R22 ;  /* 0x0000541015167816 */ /* 0x000fc40000000016 */
[----:B------:R-:W-:Y:S02]  /*1b820*/  PRMT R24, R84, 0x3340, R81 ;  /* 0x0000334054187816 */ /* 0x000fe40000000051 */
[----:B------:R-:W-:Y:S02]  /*1b830*/  PRMT R27, R90, 0x3340, R87 ;  /* 0x000033405a1b7816 */ /* 0x000fe40000000057 */
[----:B------:R-:W-:Y:S02]  /*1b840*/  PRMT R26, R88, 0x3340, R85 ;  /* 0x00003340581a7816 */ /* 0x000fe40000000055 */
[----:B------:R-:W-:Y:S02]  /*1b850*/  PRMT R21, R25, 0x5410, R24 ;  /* 0x0000541019157816 */ /* 0x000fe40000000018 */
[----:B------:R-:W-:-:S05]  /*1b860*/  PRMT R20, R27, 0x5410, R26 ;  /* 0x000054101b147816 */ /* 0x000fca000000001a */
[----:B------:R0:W-:Y:S01]  /*1b870*/  STL.128 [R1+0x30], R20 ;  /* 0x0000301401007387 */ /* 0x0001e20000100c00 */
[----:B------:R-:W-:Y:S05]  /*1b880*/  @!P1 BRA `(.L_x_451) ;  /* 0x0000002000e89947 */ /* 0x000fea0003800000 */
[----:B0-----:R-:W-:Y:S01]  /*1b890*/  IABS R22, UR15 ;  /* 0x0000000f00167c13 */ /* 0x001fe20008000000 */
[----:B------:R-:W0:Y:S01]  /*1b8a0*/  LDCU.U8 UR6, c[0x3][0x375] ;  /* 0x00c06ea0ff0677ac */ /* 0x000e220008000000 */
[----:B------:R-:W-:Y:S01]  /*1b8b0*/  IABS R24, UR61 ;  /* 0x0000003d00187c13 */ /* 0x000fe20008000000 */
[----:B------:R-:W-:Y:S01]  /*1b8c0*/  IMAD.SHL.U32 R37, R17, 0x4, RZ ;  /* 0x0000000411257824 */ /* 0x000fe200078e00ff */
[----:B------:R-:W1:Y:S01]  /*1b8d0*/  I2F.RP R23, R22 ;  /* 0x0000001600177306 */ /* 0x000e620000209400 */
[----:B------:R-:W2:Y:S01]  /*1b8e0*/  LDCU.U8 UR20, c[0x3][0x379] ;  /* 0x00c06f20ff1477ac */ /* 0x000ea20008000000 */
[----:B------:R-:W3:Y:S01]  /*1b8f0*/  LDCU.U8 UR25, c[0x3][0x373] ;  /* 0x00c06e60ff1977ac */ /* 0x000ee20008000000 */
[----:B------:R-:W4:Y:S01]  /*1b900*/  LDCU.U8 UR10, c[0x3][0x37a] ;  /* 0x00c06f40ff0a77ac */ /* 0x000f220008000000 */
[----:B------:R-:W5:Y:S04]  /*1b910*/  LDCU.U8 UR7, c[0x3][0x371] ;  /* 0x00c06e20ff0777ac */ /* 0x000f680008000000 */
[----:B-1----:R-:W1:Y:S01]  /*1b920*/  MUFU.RCP R23, R23 ;  /* 0x0000001700177308 */ /* 0x002e620000001000 */
[----:B------:R-:W5:Y:S01]  /*1b930*/  LDCU.U8 UR8, c[0x3][0x37f] ;  /* 0x00c06fe0ff0877ac */ /* 0x000f620008000000 */
[----:B------:R-:W5:Y:S01]  /*1b940*/  LDCU.U8 UR9, c[0x3][0x376] ;  /* 0x00c06ec0ff0977ac */ /* 0x000f620008000000 */
[----:B------:R-:W5:Y:S01]  /*1b950*/  LDCU.U8 UR17, c[0x3][0x372] ;  /* 0x00c06e40ff1177ac */ /* 0x000f620008000000 */
[----:B------:R-:W5:Y:S01]  /*1b960*/  LDCU.U8 UR21, c[0x3][0x37e] ;  /* 0x00c06fc0ff1577ac */ /* 0x000f620008000000 */
[----:B-1----:R-:W-:Y:S01]  /*1b970*/  VIADD R20, R23, 0xffffffe ;  /* 0x0ffffffe17147836 */ /* 0x002fe20000000000 */
[----:B------:R-:W1:Y:S03]  /*1b980*/  LDCU.U8 UR29, c[0x3][0x37d] ;  /* 0x00c06fa0ff1d77ac */ /* 0x000e660008000000 */
[----:B------:R4:W5:Y:S01]  /*1b990*/  F2I.FTZ.U32.TRUNC.NTZ R21, R20 ;  /* 0x0000001400157305 */ /* 0x000962000021f000 */
[----:B0-----:R-:W-:-:S02]  /*1b9a0*/  USHF.R.U32.HI UR6, URZ, 0x2, UR6 ;  /* 0x00000002ff067899 */ /* 0x001fc40008011606 */
[----:B--2---:R-:W-:Y:S02]  /*1b9b0*/  USHF.R.U32.HI UR23, URZ, 0x2, UR20 ;  /* 0x00000002ff177899 */ /* 0x004fe40008011614 */
[----:B------:R-:W-:Y:S02]  /*1b9c0*/  USHF.R.U32.HI UR24, URZ, 0x2, UR42 ;  /* 0x00000002ff187899 */ /* 0x000fe4000801162a */
[----:B---3--:R-:W-:Y:S01]  /*1b9d0*/  USHF.R.U32.HI UR20, URZ, 0x2, UR25 ;  /* 0x00000002ff147899 */ /* 0x008fe20008011619 */
[----:B----4-:R-:W-:Y:S01]  /*1b9e0*/  IMAD.MOV.U32 R20, RZ, RZ, RZ ;  /* 0x000000ffff147224 */ /* 0x010fe200078e00ff */
[----:B------:R-:W-:Y:S02]  /*1b9f0*/  USHF.R.U32.HI UR25, URZ, 0x2, UR10 ;  /* 0x00000002ff197899 */ /* 0x000fe4000801160a */
[----:B------:R-:W-:Y:S02]  /*1ba00*/  USHF.R.U32.HI UR11, URZ, 0x2, UR40 ;  /* 0x00000002ff0b7899 */ /* 0x000fe40008011628 */
[----:B------:R-:W-:Y:S01]  /*1ba10*/  USHF.R.U32.HI UR28, URZ, 0x2, UR39 ;  /* 0x00000002ff1c7899 */ /* 0x000fe20008011627 */
[----:B-----5:R-:W-:Y:S01]  /*1ba20*/  IMAD.MOV R25, RZ, RZ, -R21 ;  /* 0x000000ffff197224 */ /* 0x020fe200078e0a15 */
[----:B------:R-:W-:-:S02]  /*1ba30*/  USHF.R.U32.HI UR30, URZ, 0x2, UR41 ;  /* 0x00000002ff1e7899 */ /* 0x000fc40008011629 */
[----:B------:R-:W-:Y:S01]  /*1ba40*/  USHF.R.U32.HI UR16, URZ, 0x2, UR7 ;  /* 0x00000002ff107899 */ /* 0x000fe20008011607 */
[----:B------:R-:W-:Y:S01]  /*1ba50*/  IMAD R23, R25, R22, RZ ;  /* 0x0000001619177224 */ /* 0x000fe200078e02ff */
[----:B------:R-:W-:Y:S01]  /*1ba60*/  IABS R25, UR15 ;  /* 0x0000000f00197c13 */ /* 0x000fe20008000000 */
[----:B------:R-:W-:Y:S02]  /*1ba70*/  USHF.R.U32.HI UR22, URZ, 0x2, UR9 ;  /* 0x00000002ff167899 */ /* 0x000fe40008011609 */
[----:B------:R-:W-:Y:S01]  /*1ba80*/  IMAD.HI.U32 R23, R21, R23, R20 ;  /* 0x0000001715177227 */ /* 0x000fe200078e0014 */
[----:B------:R-:W-:Y:S02]  /*1ba90*/  USHF.R.U32.HI UR27, URZ, 0x2, UR8 ;  /* 0x00000002ff1b7899 */ /* 0x000fe40008011608 */
[----:B------:R-:W-:Y:S01]  /*1baa0*/  USHF.R.U32.HI UR17, URZ, 0x2, UR17 ;  /* 0x00000002ff117899 */ /* 0x000fe20008011611 */
[----:B------:R-:W-:Y:S01]  /*1bab0*/  IMAD.MOV.U32 R20, RZ, RZ, R24 ;  /* 0x000000ffff147224 */ /* 0x000fe200078e0018 */
[----:B------:R-:W-:Y:S01]  /*1bac0*/  USHF.R.U32.HI UR26, URZ, 0x2, UR21 ;  /* 0x00000002ff1a7899 */ /* 0x000fe20008011615 */
[----:B------:R-:W-:Y:S01]  /*1bad0*/  IMAD.MOV R21, RZ, RZ, -R25 ;  /* 0x000000ffff157224 */ /* 0x000fe200078e0a19 */
[----:B-1----:R-:W-:Y:S01]  /*1bae0*/  USHF.R.U32.HI UR29, URZ, 0x2, UR29 ;  /* 0x00000002ff1d7899 */ /* 0x002fe2000801161d */
[----:B------:R-:W-:Y:S01]  /*1baf0*/  IMAD.HI.U32 R32, R23, R20, RZ ;  /* 0x0000001417207227 */ /* 0x000fe200078e00ff */
[----:B------:R-:W-:-:S02]  /*1bb00*/  USHF.L.U32 UR10, UR24, 0x2, URZ ;  /* 0x00000002180a7899 */ /* 0x000fc400080006ff */
[----:B------:R-:W-:Y:S01]  /*1bb10*/  USHF.L.U32 UR21, UR6, 0x2, URZ ;  /* 0x0000000206157899 */ /* 0x000fe200080006ff */
[----:B------:R-:W-:Y:S01]  /*1bb20*/  IMAD R21, R32, R21, R20 ;  /* 0x0000001520157224 */ /* 0x000fe200078e0214 */
[----:B------:R-:W-:Y:S01]  /*1bb30*/  USHF.L.U32 UR24, UR25, 0x2, URZ ;  /* 0x0000000219187899 */ /* 0x000fe200080006ff */
[----:B------:R-:W-:Y:S01]  /*1bb40*/  IMAD.U32 R20, RZ, RZ, UR61 ;  /* 0x0000003dff147e24 */ /* 0x000fe2000f8e00ff */
[----:B------:R-:W-:Y:S02]  /*1bb50*/  USHF.L.U32 UR31, UR37, 0x2, URZ ;  /* 0x00000002251f7899 */ /* 0x000fe400080006ff */
[----:B------:R-:W-:Y:S01]  /*1bb60*/  ISETP.GT.U32.AND P0, PT, R22, R21, PT ;  /* 0x000000151600720c */ /* 0x000fe20003f04070 */
[----:B------:R-:W-:Y:S01]  /*1bb70*/  USHF.L.U32 UR7, UR28, 0x2, URZ ;  /* 0x000000021c077899 */ /* 0x000fe200080006ff */
[----:B------:R-:W-:Y:S01]  /*1bb80*/  LOP3.LUT R20, R20, UR15, RZ, 0x3c, !PT ;  /* 0x0000000f14147c12 */ /* 0x000fe2000f8e3cff */
[----:B------:R-:W-:Y:S02]  /*1bb90*/  USHF.L.U32 UR8, UR30, 0x2, URZ ;  /* 0x000000021e087899 */ /* 0x000fe400080006ff */
[----:B------:R-:W-:Y:S01]  /*1bba0*/  USHF.L.U32 UR9, UR11, 0x2, URZ ;  /* 0x000000020b097899 */ /* 0x000fe200080006ff */
[----:B------:R-:W-:Y:S01]  /*1bbb0*/  ISETP.GE.AND P3, PT, R20, RZ, PT ;  /* 0x000000ff1400720c */ /* 0x000fe20003f66270 */
[----:B------:R-:W-:-:S02]  /*1bbc0*/  USHF.L.U32 UR16, UR16, 0x2, URZ ;  /* 0x0000000210107899 */ /* 0x000fc400080006ff */
[----:B------:R-:W-:Y:S02]  /*1bbd0*/  USHF.L.U32 UR17, UR17, 0x2, URZ ;  /* 0x0000000211117899 */ /* 0x000fe400080006ff */
[----:B------:R-:W-:Y:S02]  /*1bbe0*/  USHF.L.U32 UR20, UR20, 0x2, URZ ;  /* 0x0000000214147899 */ /* 0x000fe400080006ff */
[----:B------:R-:W-:Y:S01]  /*1bbf0*/  @!P0 IMAD.IADD R21, R21, 0x1, -R22 ;  /* 0x0000000115158824 */ /* 0x000fe200078e0a16 */
[----:B------:R-:W-:Y:S01]  /*1bc00*/  USHF.L.U32 UR22, UR22, 0x2, URZ ;  /* 0x0000000216167899 */ /* 0x000fe200080006ff */
[----:B------:R-:W-:Y:S01]  /*1bc10*/  @!P0 VIADD R32, R32, 0x1 ;  /* 0x0000000120208836 */ /* 0x000fe20000000000 */
[----:B------:R-:W-:Y:S01]  /*1bc20*/  ISETP.NE.AND P0, PT, RZ, UR15, PT ;  /* 0x0000000fff007c0c */ /* 0x000fe2000bf05270 */
[----:B------:R-:W-:Y:S01]  /*1bc30*/  USHF.L.U32 UR23, UR23, 0x2, URZ ;  /* 0x0000000217177899 */ /* 0x000fe200080006ff */
[----:B------:R-:W-:Y:S01]  /*1bc40*/  ISETP.GE.U32.AND P2, PT, R21, R22, PT ;  /* 0x000000161500720c */ /* 0x000fe20003f46070 */
[----:B------:R-:W-:-:S02]  /*1bc50*/  USHF.L.U32 UR25, UR29, 0x2, URZ ;  /* 0x000000021d197899 */ /* 0x000fc400080006ff */
[----:B------:R-:W-:Y:S02]  /*1bc60*/  USHF.L.U32 UR26, UR26, 0x2, URZ ;  /* 0x000000021a1a7899 */ /* 0x000fe400080006ff */
[----:B------:R-:W-:Y:S01]  /*1bc70*/  USHF.L.U32 UR27, UR27, 0x2, URZ ;  /* 0x000000021b1b7899 */ /* 0x000fe200080006ff */
[----:B------:R-:W-:-:S07]  /*1bc80*/  UMOV UR6, URZ ;  /* 0x000000ff00067c82 */ /* 0x000fce0008000000 */
[----:B------:R-:W-:-:S04]  /*1bc90*/  @P2 VIADD R32, R32, 0x1 ;  /* 0x0000000120202836 */ /* 0x000fc80000000000 */
[----:B------:R-:W-:Y:S01]  /*1bca0*/  @!P3 IMAD.MOV R32, RZ, RZ, -R32 ;  /* 0x000000ffff20b224 */ /* 0x000fe200078e0a20 */
[----:B------:R-:W-:-:S04]  /*1bcb0*/  @!P0 LOP3.LUT R32, RZ, UR15, RZ, 0x33, !PT ;  /* 0x0000000fff208c12 */ /* 0x000fc8000f8e33ff */
[----:B------:R-:W-:-:S07]  /*1bcc0*/  VIMNMX R32, PT, PT, R32, 0x1, !PT ;  /* 0x0000000120207848 */ /* 0x000fce0007fe0100 */
.L_x_452:
        /* <DEDUP_REMOVED lines=73> */
.L_x_470:
        /* <DEDUP_REMOVED lines=14> */
.L_x_455:
        /* <DEDUP_REMOVED lines=8> */
.L_x_456:
        /* <DEDUP_REMOVED lines=9> */
.L_x_457:
[C---:B------:R-:W-:Y:S01]  /*1c350*/  IMAD.SHL.U32 R20, R25.reuse, 0x2, RZ ;  /* 0x0000000219147824 */ /* 0x040fe200078e00ff */
[----:B------:R-:W-:-:S04]  /*1c360*/  LOP3.LUT R25, R25, 0xffff, RZ, 0xc0, !PT ;  /* 0x0000ffff19197812 */ /* 0x000fc800078ec0ff */
[----:B------:R-:W-:Y:S02]  /*1c370*/  LOP3.LUT R20, R20, 0xe, RZ, 0xc0, !PT ;  /* 0x0000000e14147812 */ /* 0x000fe400078ec0ff */
[--C-:B------:R-:W-:Y:S02]  /*1c380*/  SHF.R.U32.HI R21, RZ, 0x3, R25.reuse ;  /* 0x00000003ff157819 */ /* 0x100fe40000011619 */
[----:B------:R-:W-:Y:S02]  /*1c390*/  SHF.R.U32.HI R25, RZ, 0x2, R25 ;  /* 0x00000002ff197819 */ /* 0x000fe40000011619 */
[----:B------:R-:W-:-:S04]  /*1c3a0*/  LOP3.LUT R20, R20, 0x1, R21, 0xf8, !PT ;  /* 0x0000000114147812 */ /* 0x000fc800078ef815 */
[----:B------:R-:W-:-:S07]  /*1c3b0*/  LOP3.LUT R25, R20, 0x1, R25, 0x78, !PT ;  /* 0x0000000114197812 */ /* 0x000fce00078e7819 */
.L_x_458:
        /* <DEDUP_REMOVED lines=9> */
.L_x_459:
        /* <DEDUP_REMOVED lines=8> */
.L_x_460:
        /* <DEDUP_REMOVED lines=9> */
.L_x_461:
        /* <DEDUP_REMOVED lines=8> */
.L_x_462:
        /* <DEDUP_REMOVED lines=9> */
.L_x_463:
[C---:B------:R-:W-:Y:S01]  /*1c670*/  IMAD.SHL.U32 R20, R27.reuse, 0x2, RZ ;  /* 0x000000021b147824 */ /* 0x040fe200078e00ff */
[----:B------:R-:W-:-:S04]  /*1c680*/  LOP3.LUT R27, R27, 0xffff, RZ, 0xc0, !PT ;  /* 0x0000ffff1b1b7812 */ /* 0x000fc800078ec0ff */
[----:B------:R-:W-:Y:S02]  /*1c690*/  LOP3.LUT R20, R20, 0xe, RZ, 0xc0, !PT ;  /* 0x0000000e14147812 */ /* 0x000fe400078ec0ff */
[--C-:B------:R-:W-:Y:S02]  /*1c6a0*/  SHF.R.U32.HI R21, RZ, 0x3, R27.reuse ;  /* 0x00000003ff157819 */ /* 0x100fe4000001161b */
[----:B------:R-:W-:Y:S02]  /*1c6b0*/  SHF.R.U32.HI R27, RZ, 0x2, R27 ;  /* 0x00000002ff1b7819 */ /* 0x000fe4000001161b */
[----:B------:R-:W-:-:S04]  /*1c6c0*/  LOP3.LUT R20, R20, 0x1, R21, 0xf8, !PT ;  /* 0x0000000114147812 */ /* 0x000fc800078ef815 */
[----:B------:R-:W-:-:S07]  /*1c6d0*/  LOP3.LUT R27, R20, 0x1, R27, 0x78, !PT ;  /* 0x00000001141b7812 */ /* 0x000fce00078e781b */
.L_x_464:
        /* <DEDUP_REMOVED lines=9> */
.L_x_465:
        /* <DEDUP_REMOVED lines=8> */
.L_x_466:
        /* <DEDUP_REMOVED lines=9> */
.L_x_467:
[C---:B------:R-:W-:Y:S01]  /*1c880*/  IMAD.SHL.U32 R20, R29.reuse, 0x2, RZ ;  /* 0x000000021d147824 */ /* 0x040fe200078e00ff */
[----:B------:R-:W-:-:S04]  /*1c890*/  LOP3.LUT R29, R29, 0xffff, RZ, 0xc0, !PT ;  /* 0x0000ffff1d1d7812 */ /* 0x000fc800078ec0ff */
[----:B------:R-:W-:Y:S02]  /*1c8a0*/  LOP3.LUT R20, R20, 0xe, RZ, 0xc0, !PT ;  /* 0x0000000e14147812 */ /* 0x000fe400078ec0ff */
[--C-:B------:R-:W-:Y:S02]  /*1c8b0*/  SHF.R.U32.HI R21, RZ, 0x3, R29.reuse ;  /* 0x00000003ff157819 */ /* 0x100fe4000001161d */
[----:B------:R-:W-:Y:S02]  /*1c8c0*/  SHF.R.U32.HI R29, RZ, 0x2, R29 ;  /* 0x00000002ff1d7819 */ /* 0x000fe4000001161d */
[----:B------:R-:W-:-:S04]  /*1c8d0*/  LOP3.LUT R20, R20, 0x1, R21, 0xf8, !PT ;  /* 0x0000000114147812 */ /* 0x000fc800078ef815 */
[----:B------:R-:W-:-:S07]  /*1c8e0*/  LOP3.LUT R29, R20, 0x1, R29, 0x78, !PT ;  /* 0x00000001141d7812 */ /* 0x000fce00078e781d */
.L_x_468:
        /* <DEDUP_REMOVED lines=9> */
.L_x_469:
        /* <DEDUP_REMOVED lines=9> */
.L_x_453:
        /* <DEDUP_REMOVED lines=112> */
.L_x_454:
[----:B------:R-:W-:-:S06]  /*1d110*/  UIADD3 UR6, UPT, UPT, UR6, 0x1, URZ ;  /* 0x0000000106067890 */ /* 0x000fcc000fffe0ff */
[----:B------:R-:W-:-:S13]  /*1d120*/  ISETP.NE.AND P0, PT, R32, UR6, PT ;  /* 0x0000000620007c0c */ /* 0x000fda000bf05270 */
[----:B------:R-:W-:Y:S05]  /*1d130*/  @P0 BRA `(.L_x_470) ;  /* 0xfffffff000080947 */ /* 0x000fea000383ffff */
[----:B------:R-:W-:Y:S02]  /*1d140*/  IABS R32, UR15 ;  /* 0x0000000f00207c13 */ /* 0x000fe40008000000 */
[----:B------:R-:W-:Y:S02]  /*1d150*/  IABS R40, UR61 ;  /* 0x0000003d00287c13 */ /* 0x000fe40008000000 */
[----:B------:R-:W0:Y:S01]  /*1d160*/  I2F.RP R39, R32 ;  /* 0x0000002000277306 */ /* 0x000e220000209400 */
[----:B------:R-:W-:Y:S02]  /*1d170*/  LOP3.LUT R22, R22, 0xffff, RZ, 0xc0, !PT ;  /* 0x0000ffff16167812 */ /* 0x000fe400078ec0ff */
[----:B------:R-:W-:Y:S02]  /*1d180*/  R2UR UR8, R40 ;  /* 0x00000000280872ca */ /* 0x000fe400000e0000 */
        /* <DEDUP_REMOVED lines=10> */
[----:B0-----:R-:W-:Y:S02]  /*1d230*/  VIADD R20, R39, 0xffffffe ;  /* 0x0ffffffe27147836 */ /* 0x001fe40000000000 */
[----:B------:R-:W-:Y:S02]  /*1d240*/  IMAD.U32 R39, RZ, RZ, UR8 ;  /* 0x00000008ff277e24 */ /* 0x000fe4000f8e00ff */
[----:B------:R0:W1:Y:S02]  /*1d250*/  F2I.FTZ.U32.TRUNC.NTZ R21, R20 ;  /* 0x0000001400157305 */ /* 0x000064000021f000 */
[----:B0-----:R-:W-:-:S05]  /*1d260*/  IMAD.MOV.U32 R20, RZ, RZ, RZ ;  /* 0x000000ffff147224 */ /* 0x001fca00078e00ff */
[----:B------:R-:W-:Y:S01]  /*1d270*/  R2UR UR6, R20 ;  /* 0x00000000140672ca */ /* 0x000fe200000e0000 */
[----:B-1----:R-:W-:Y:S01]  /*1d280*/  IMAD.MOV R41, RZ, RZ, -R21 ;  /* 0x000000ffff297224 */ /* 0x002fe200078e0a15 */
[----:B------:R-:W-:Y:S02]  /*1d290*/  R2UR UR7, R21 ;  /* 0x00000000150772ca */ /* 0x000fe400000e0000 */
[----:B------:R-:W-:Y:S01]  /*1d2a0*/  IABS R20, UR15 ;  /* 0x0000000f00147c13 */ /* 0x000fe20008000000 */
[----:B------:R-:W-:-:S04]  /*1d2b0*/  IMAD R41, R41, R32, RZ ;  /* 0x0000002029297224 */ /* 0x000fc800078e02ff */
[----:B------:R-:W-:-:S06]  /*1d2c0*/  IMAD.MOV R20, RZ, RZ, -R20 ;  /* 0x000000ffff147224 */ /* 0x000fcc00078e0a14 */
[----:B------:R-:W-:Y:S01]  /*1d2d0*/  IMAD.HI.U32 R41, R21, R41, UR6 ;  /* 0x0000000615297e27 */ /* 0x000fe2000f8e0029 */
[----:B------:R-:W-:Y:S02]  /*1d2e0*/  LOP3.LUT R21, R23, 0xffff, RZ, 0xc0, !PT ;  /* 0x0000ffff17157812 */ /* 0x000fe400078ec0ff */
[----:B------:R-:W-:Y:S01]  /*1d2f0*/  LOP3.LUT R23, R26, 0xffff, RZ, 0xc0, !PT ;  /* 0x0000ffff1a177812 */ /* 0x000fe200078ec0ff */
[----:B------:R-:W-:Y:S01]  /*1d300*/  IMAD.U32 R26, RZ, RZ, UR61 ;  /* 0x0000003dff1a7e24 */ /* 0x000fe2000f8e00ff */
[----:B------:R-:W-:Y:S02]  /*1d310*/  R2UR UR6, R41 ;  /* 0x00000000290672ca */ /* 0x000fe400000e0000 */
[----:B------:R-:W-:Y:S02]  /*1d320*/  PRMT R22, R23, 0x3340, R22 ;  /* 0x0000334017167816 */ /* 0x000fe40000000016 */
[----:B------:R-:W-:Y:S02]  /*1d330*/  LOP3.LUT R26, R26, UR15, RZ, 0x3c, !PT ;  /* 0x0000000f1a1a7c12 */ /* 0x000fe4000f8e3cff */
[----:B------:R-:W-:-:S02]  /*1d340*/  PRMT R23, R24, 0x3340, R25 ;  /* 0x0000334018177816 */ /* 0x000fc40000000019 */
[----:B------:R-:W-:Y:S02]  /*1d350*/  ISETP.GE.AND P2, PT, R26, RZ, PT ;  /* 0x000000ff1a00720c */ /* 0x000fe40003f46270 */
[----:B------:R-:W-:Y:S02]  /*1d360*/  LOP3.LUT R25, R36, 0xffff, RZ, 0xc0, !PT ;  /* 0x0000ffff24197812 */ /* 0x000fe400078ec0ff */
[----:B------:R-:W-:Y:S01]  /*1d370*/  LOP3.LUT R26, R35, 0xffff, RZ, 0xc0, !PT ;  /* 0x0000ffff231a7812 */ /* 0x000fe200078ec0ff */
[----:B------:R-:W-:Y:S01]  /*1d380*/  UIMAD.WIDE.U32 UR6, UR6, UR8, URZ ;  /* 0x00000008060672a5 */ /* 0x000fe2000f8e00ff */
[----:B------:R-:W-:Y:S02]  /*1d390*/  PRMT R24, R37, 0x3340, R38 ;  /* 0x0000334025187816 */ /* 0x000fe40000000026 */
[----:B------:R-:W-:Y:S02]  /*1d3a0*/  PRMT R25, R26, 0x3340, R25 ;  /* 0x000033401a197816 */ /* 0x000fe40000000019 */
[----:B------:R-:W-:Y:S01]  /*1d3b0*/  PRMT R26, R33, 0x3340, R34 ;  /* 0x00003340211a7816 */ /* 0x000fe20000000022 */
[----:B------:R-:W-:Y:S01]  /*1d3c0*/  IMAD R39, R20, UR7, R39 ;  /* 0x0000000714277c24 */ /* 0x000fe2000f8e0227 */
[----:B------:R-:W-:-:S04]  /*1d3d0*/  LOP3.LUT R20, R29, 0xffff, RZ, 0xc0, !PT ;  /* 0x0000ffff1d147812 */ /* 0x000fc800078ec0ff */
[----:B------:R-:W-:Y:S02]  /*1d3e0*/  ISETP.GT.U32.AND P0, PT, R32, R39, PT ;  /* 0x000000272000720c */ /* 0x000fe40003f04070 */
[----:B------:R-:W-:Y:S02]  /*1d3f0*/  PRMT R21, R20, 0x3340, R21 ;  /* 0x0000334014157816 */ /* 0x000fe40000000015 */
[----:B------:R-:W-:Y:S02]  /*1d400*/  PRMT R20, R27, 0x3340, R28 ;  /* 0x000033401b147816 */ /* 0x000fe4000000001c */
[----:B------:R-:W-:Y:S02]  /*1d410*/  LOP3.LUT R27, R31, 0xffff, RZ, 0xc0, !PT ;  /* 0x0000ffff1f1b7812 */ /* 0x000fe400078ec0ff */
[----:B------:R-:W-:Y:S02]  /*1d420*/  PRMT R21, R20, 0x5410, R21 ;  /* 0x0000541014157816 */ /* 0x000fe40000000015 */
[----:B------:R-:W-:-:S02]  /*1d430*/  PRMT R27, R30, 0x3340, R27 ;  /* 0x000033401e1b7816 */ /* 0x000fc4000000001b */
[----:B------:R-:W-:Y:S01]  /*1d440*/  PRMT R20, R23, 0x5410, R22 ;  /* 0x0000541017147816 */ /* 0x000fe20000000016 */
[----:B------:R-:W-:Y:S01]  /*1d450*/  VOTEU.ANY UP2, P0 ;  /* 0x0000000000ff7886 */ /* 0x000fe20000040100 */
[----:B------:R-:W-:Y:S02]  /*1d460*/  PLOP3.LUT P0, PT, PT, PT, UP2, 0x80, 0x8 ;  /* 0x000000000008781c */ /* 0x000fe40003f0f028 */
[----:B------:R-:W-:Y:S01]  /*1d470*/  PRMT R23, R25, 0x5410, R24 ;  /* 0x0000541019177816 */ /* 0x000fe20000000018 */
[----:B------:R0:W-:Y:S01]  /*1d480*/  STL.64 [R1+0x28], R20 ;  /* 0x0000281401007387 */ /* 0x0001e20000100a00 */
[----:B------:R-:W-:Y:S01]  /*1d490*/  @!UP2 UIADD3 UR7, UPT, UPT, UR7, 0x1, URZ ;  /* 0x000000010707a890 */ /* 0x000fe2000fffe0ff */
[----:B------:R-:W-:Y:S01]  /*1d4a0*/  PRMT R22, R27, 0x5410, R26 ;  /* 0x000054101b167816 */ /* 0x000fe2000000001a */
[----:B------:R-:W-:-:S04]  /*1d4b0*/  VOTEU.ANY UP2, P2 ;  /* 0x0000000000ff7886 */ /* 0x000fc80001040100 */
[----:B------:R0:W-:Y:S03]  /*1d4c0*/  STL.64 [R1+0x18], R22 ;  /* 0x0000181601007387 */ /* 0x0001e60000100a00 */
[----:B------:R-:W-:-:S05]  /*1d4d0*/  @!P0 IMAD.IADD R39, R39, 0x1, -R32 ;  /* 0x0000000127278824 */ /* 0x000fca00078e0a20 */
[----:B------:R-:W-:-:S13]  /*1d4e0*/  ISETP.GE.U32.AND P0, PT, R39, R32, PT ;  /* 0x000000202700720c */ /* 0x000fda0003f06070 */
[----:B------:R-:W-:-:S05]  /*1d4f0*/  VOTEU.ANY UP3, P0 ;  /* 0x0000000000ff7886 */ /* 0x000fca0000060100 */
[----:B------:R-:W-:Y:S02]  /*1d500*/  @UP3 UIADD3 UR7, UPT, UPT, UR7, 0x1, URZ ;  /* 0x0000000107073890 */ /* 0x000fe4000fffe0ff */
[----:B------:R-:W-:-:S05]  /*1d510*/  UISETP.NE.AND UP3, UPT, UR15, URZ, UPT ;  /* 0x000000ff0f00728c */ /* 0x000fca000bf65270 */
[----:B------:R-:W-:Y:S01]  /*1d520*/  UMOV UR6, UR7 ;  /* 0x0000000700067c82 */ /* 0x000fe20008000000 */
[----:B------:R-:W-:Y:S01]  /*1d530*/  UMOV UR7, URZ ;  /* 0x000000ff00077c82 */ /* 0x000fe20008000000 */
[----:B------:R-:W-:-:S04]  /*1d540*/  @!UP2 UIADD3 UR6, UPT, UPT, -UR6, URZ, URZ ;  /* 0x000000ff0606a290 */ /* 0x000fc8000fffe1ff */
[----:B------:R-:W-:-:S04]  /*1d550*/  @!UP3 ULOP3.LUT UR6, URZ, UR15, URZ, 0x33, !UPT ;  /* 0x0000000fff06b292 */ /* 0x000fc8000f8e33ff */
[----:B------:R-:W-:-:S04]  /*1d560*/  UISETP.LT.AND UP2, UPT, UR6, 0x1, UPT ;  /* 0x000000010600788c */ /* 0x000fc8000bf41270 */
[----:B------:R-:W-:Y:S02]  /*1d570*/  USEL UR8, UR6, 0x1, !UP2 ;  /* 0x0000000106087887 */ /* 0x000fe4000d000000 */
[----:B------:R-:W-:Y:S02]  /*1d580*/  UISETP.GE.AND UP2, UPT, UR6, 0x4, UPT ;  /* 0x000000040600788c */ /* 0x000fe4000bf46270 */
[----:B------:R-:W-:-:S07]  /*1d590*/  ULOP3.LUT UR10, UR8, 0x3, URZ, 0xc0, !UPT ;  /* 0x00000003080a7892 */ /* 0x000fce000f8ec0ff */
[----:B0-----:R-:W-:Y:S05]  /*1d5a0*/  BRA.U !UP2, `(.L_x_471) ;  /* 0x000000050a6c7547 */ /* 0x001fea000b800000 */
[----:B------:R-:W-:Y:S01]  /*1d5b0*/  ULOP3.LUT UR7, UR8, 0x7ffffffc, URZ, 0xc0, !UPT ;  /* 0x7ffffffc08077892 */ /* 0x000fe2000f8ec0ff */
[----:B------:R-:W-:-:S03]  /*1d5c0*/  UMOV UR6, URZ ;  /* 0x000000ff00067c82 */ /* 0x000fc60008000000 */
[----:B------:R-:W-:-:S09]  /*1d5d0*/  UISETP.GT.AND UP2, UPT, UR7, URZ, UPT ;  /* 0x000000ff0700728c */ /* 0x000fd2000bf44270 */
[----:B------:R-:W-:Y:S05]  /*1d5e0*/  BRA.U !UP2, `(.L_x_472) ;  /* 0x000000050a2c7547 */ /* 0x000fea000b800000 */
[----:B------:R-:W-:Y:S01]  /*1d5f0*/  UIADD3 UR8, UPT, UPT, -UR6, UR7, URZ ;  /* 0x0000000706087290 */ /* 0x000fe2000fffe1ff */
[----:B------:R-:W-:-:S03]  /*1d600*/  PLOP3.LUT P0, PT, PT, PT, PT, 0x80, 0x8 ;  /* 0x000000000008781c */ /* 0x000fc60003f0f070 */
[----:B------:R-:W-:-:S09]  /*1d610*/  UISETP.GT.AND UP2, UPT, UR8, 0xc, UPT ;  /* 0x0000000c0800788c */ /* 0x000fd2000bf44270 */
[----:B------:R-:W-:Y:S05]  /*1d620*/  BRA.U !UP2, `(.L_x_473) ;  /* 0x000000010ab07547 */ /* 0x000fea000b800000 */
[----:B------:R-:W-:Y:S01]  /*1d630*/  PLOP3.LUT P0, PT, PT, PT, PT, 0x8, 0x80 ;  /* 0x000000000080781c */ /* 0x000fe20003f0e170 */
[----:B------:R-:W-:-:S12]  /*1d640*/  UIADD3 UR11, UPT, UPT, UR7, -0xc, URZ ;  /* 0xfffffff4070b7890 */ /* 0x000fd8000fffe0ff */
.L_x_474:
        /* <DEDUP_REMOVED lines=35> */
[----:B------:R-:W-:-:S04]  /*1d880*/  UIADD3 UR6, UPT, UPT, UR6, 0x10, URZ ;  /* 0x0000001006067890 */ /* 0x000fc8000fffe0ff */
[----:B------:R-:W-:Y:S01]  /*1d890*/  UISETP.GE.AND UP2, UPT, UR6, UR11, UPT ;  /* 0x0000000b0600728c */ /* 0x000fe2000bf46270 */
[----:B--2---:R0:W-:Y:S04]  /*1d8a0*/  STL.128 [UR8+0x40], R36 ;  /* 0x00004024ff007987 */ /* 0x0041e80008100c08 */
[----:B---3--:R0:W-:Y:S04]  /*1d8b0*/  STL.128 [UR8+0x50], R40 ;  /* 0x00005028ff007987 */ /* 0x0081e80008100c08 */
[----:B----4-:R0:W-:Y:S04]  /*1d8c0*/  STL.128 [UR8+0x60], R44 ;  /* 0x0000602cff007987 */ /* 0x0101e80008100c08 */
[----:B-----5:R0:W-:Y:S01]  /*1d8d0*/  STL.128 [UR8+0x70], R48 ;  /* 0x00007030ff007987 */ /* 0x0201e20008100c08 */
[----:B------:R-:W-:Y:S05]  /*1d8e0*/  BRA.U !UP2, `(.L_x_474) ;  /* 0xfffffffd0a587547 */ /* 0x000fea000b83ffff */
.L_x_473:
[----:B------:R-:W-:-:S04]  /*1d8f0*/  UIADD3 UR8, UPT, UPT, -UR6, UR7, URZ ;  /* 0x0000000706087290 */ /* 0x000fc8000fffe1ff */
[----:B------:R-:W-:-:S09]  /*1d900*/  UISETP.GT.AND UP2, UPT, UR8, 0x4, UPT ;  /* 0x000000040800788c */ /* 0x000fd2000bf44270 */
[----:B------:R-:W-:Y:S05]  /*1d910*/  BRA.U !UP2, `(.L_x_475) ;  /* 0x000000010a547547 */ /* 0x000fea000b800000 */
        /* <DEDUP_REMOVED lines=21> */
.L_x_475:
[----:B01----:R-:W-:-:S05]  /*1da70*/  IMAD.U32 R20, RZ, RZ, UR6 ;  /* 0x00000006ff147e24 */ /* 0x003fca000f8e00ff */
[----:B------:R-:W-:-:S13]  /*1da80*/  ISETP.EQ.AND P2, PT, R20, UR7, PT ;  /* 0x0000000714007c0c */ /* 0x000fda000bf42270 */
[----:B------:R-:W-:Y:S05]  /*1da90*/  @!P0 BRA P2, `(.L_x_471) ;  /* 0x0000000000308947 */ /* 0x000fea0001000000 */
.L_x_472:
        /* <DEDUP_REMOVED lines=12> */
.L_x_471:
[----:B------:R-:W-:-:S09]  /*1db60*/  UISETP.NE.AND UP2, UPT, UR10, URZ, UPT ;  /* 0x000000ff0a00728c */ /* 0x000fd2000bf45270 */
[----:B------:R-:W-:Y:S05]  /*1db70*/  BRA.U !UP2, `(.L_x_451) ;  /* 0x000000010a2c7547 */ /* 0x000fea000b800000 */
[----:B------:R-:W-:-:S09]  /*1db80*/  ULEA UR7, UR7, UR35, 0x4 ;  /* 0x0000002307077291 */ /* 0x000fd2000f8e20ff */
[----:B0-----:R-:W2:Y:S01]  /*1db90*/  LDL.128 R20, [UR7] ;  /* 0x00000007ff147983 */ /* 0x001ea20008100c00 */
[----:B------:R-:W-:-:S03]  /*1dba0*/  UISETP.NE.AND UP2, UPT, UR10, 0x1, UPT ;  /* 0x000000010a00788c */ /* 0x000fc6000bf45270 */
[----:B--2---:R1:W-:Y:S06]  /*1dbb0*/  STL.128 [UR7+0x40], R20 ;  /* 0x00004014ff007987 */ /* 0x0043ec0008100c07 */
[----:B------:R-:W-:Y:S05]  /*1dbc0*/  BRA.U !UP2, `(.L_x_451) ;  /* 0x000000010a187547 */ /* 0x000fea000b800000 */
[----:B-1----:R-:W2:Y:S01]  /*1dbd0*/  LDL.128 R20, [UR7+0x10] ;  /* 0x00001007ff147983 */ /* 0x002ea20008100c00 */
[----:B------:R-:W-:-:S03]  /*1dbe0*/  UISETP.NE.AND UP2, UPT, UR10, 0x2, UPT ;  /* 0x000000020a00788c */ /* 0x000fc6000bf45270 */
[----:B--2---:R2:W-:Y:S06]  /*1dbf0*/  STL.128 [UR7+0x50], R20 ;  /* 0x00005014ff007987 */ /* 0x0045ec0008100c07 */
[----:B------:R-:W-:Y:S05]  /*1dc00*/  BRA.U !UP2, `(.L_x_451) ;  /* 0x000000010a087547 */ /* 0x000fea000b800000 */
[----:B--2---:R-:W2:Y:S04]  /*1dc10*/  LDL.128 R20, [UR7+0x20] ;  /* 0x00002007ff147983 */ /* 0x004ea80008100c00 */
[----:B--2---:R3:W-:Y:S02]  /*1dc20*/  STL.128 [UR7+0x60], R20 ;  /* 0x00006014ff007987 */ /* 0x0047e40008100c07 */
.L_x_451:
[----:B0123--:R-:W-:-:S04]  /*1dc30*/  IMAD.U32 R20, RZ, RZ, UR15 ;  /* 0x0000000fff147e24 */ /* 0x00ffc8000f8e00ff */
        /* <DEDUP_REMOVED lines=76> */
.L_x_476:
        /* <DEDUP_REMOVED lines=44> */
.L_x_477:
        /* <DEDUP_REMOVED lines=69> */
.L_x_478:
        /* <DEDUP_REMOVED lines=60> */
.L_x_479:
[----:B------:R0:W-:Y:S01]  /*1ebd0*/  STL.U8 [R1+0x3f], R26 ;  /* 0x00003f1a01007387 */ /* 0x0001e20000100000 */
[C---:B------:R-:W-:Y:S01]  /*1ebe0*/  ISETP.GT.AND P0, PT, R71.reuse, 0x1, PT ;  /* 0x000000014700780c */ /* 0x040fe20003f04270 */
[----:B------:R-:W-:-:S12]  /*1ebf0*/  VIADD R71, R71, 0xffffffff ;  /* 0xffffffff47477836 */ /* 0x000fd80000000000 */
[----:B0-----:R-:W-:Y:S05]  /*1ec00*/  @P0 BRA `(.L_x_480) ;  /* 0xffffffc400200947 */ /* 0x001fea000383ffff */
.L_x_424:
[----:B------:R-:W0:Y:S01]  /*1ec10*/  LDCU UR6, c[0x3][UR12] ;  /* 0x00c000000c0677ac */ /* 0x000e220008000800 */
        /* <DEDUP_REMOVED lines=19> */
[----:B------:R-:W-:Y:S01]  /*1ed50*/  PRMT R22, R30, 0x7770, RZ ;  /* 0x000077701e167816 */ /* 0x000fe200000000ff */
[----:B------:R-:W-:Y:S01]  /*1ed60*/  IMAD R29, R24, 0x10, R29 ;  /* 0x00000010181d7824 */ /* 0x000fe200078e021d */
[----:B------:R-:W-:-:S02]  /*1ed70*/  PRMT R30, R30, 0x7771, RZ ;  /* 0x000077711e1e7816 */ /* 0x000fc400000000ff */
[C---:B------:R-:W-:Y:S02]  /*1ed80*/  PRMT R24, R21.reuse, 0x7771, RZ ;  /* 0x0000777115187816 */ /* 0x040fe400000000ff */
[C---:B------:R-:W-:Y:S01]  /*1ed90*/  PRMT R26, R21.reuse, 0x7773, RZ ;  /* 0x00007773151a7816 */ /* 0x040fe200000000ff */
[----:B------:R-:W-:Y:S01]  /*1eda0*/  IMAD R28, R28, 0x10, R27 ;  /* 0x000000101c1c7824 */ /* 0x000fe200078e021b */
[----:B--2---:R-:W-:Y:S02]  /*1edb0*/  LOP3.LUT R23, R20, 0xf, RZ, 0xc0, !PT ;  /* 0x0000000f14177812 */ /* 0x004fe400078ec0ff */
        /* <DEDUP_REMOVED lines=25> */
.L_x_481:
        /* <DEDUP_REMOVED lines=14> */
.L_x_482:
[----:B------:R-:W-:Y:S02]  /*1f030*/  IMAD.U32 R29, RZ, RZ, UR6 ;  /* 0x00000006ff1d7e24 */ /* 0x000fe4000f8e00ff */
[----:B01----:R-:W-:-:S03]  /*1f040*/  IMAD.MOV.U32 R21, RZ, RZ, 0x1 ;  /* 0x00000001ff157424 */ /* 0x003fc600078e00ff */
[----:B------:R-:W-:-:S13]  /*1f050*/  ISETP.GT.AND P0, PT, R29, 0x7, PT ;  /* 0x000000071d00780c */ /* 0x000fda0003f04270 */
[----:B------:R-:W-:Y:S05]  /*1f060*/  @!P0 BRA `(.L_x_483) ;  /* 0x0000000c00888947 */ /* 0x000fea0003800000 */
[----:B------:R-:W-:Y:S01]  /*1f070*/  SHF.R.S32.HI R29, RZ, 0x3, R29 ;  /* 0x00000003ff1d7819 */ /* 0x000fe2000001141d */
[----:B------:R-:W-:Y:S02]  /*1f080*/  IMAD.MOV.U32 R34, RZ, RZ, 0x1 ;  /* 0x00000001ff227424 */ /* 0x000fe400078e00ff */
[----:B------:R-:W-:Y:S01]  /*1f090*/  IMAD.MOV.U32 R20, RZ, RZ, RZ ;  /* 0x000000ffff147224 */ /* 0x000fe200078e00ff */
[C---:B------:R-:W-:Y:S02]  /*1f0a0*/  ISETP.GE.AND P0, PT, R29.reuse, 0x10, PT ;  /* 0x000000101d00780c */ /* 0x040fe40003f06270 */
[----:B------:R-:W-:-:S11]  /*1f0b0*/  VIMNMX R29, PT, PT, R29, 0x1, !PT ;  /* 0x000000011d1d7848 */ /* 0x000fd60007fe0100 */
[----:B------:R-:W-:Y:S05]  /*1f0c0*/  @!P0 BRA `(.L_x_484) ;  /* 0x0000000400ac8947 */ /* 0x000fea0003800000 */
[----:B------:R-:W-:Y:S02]  /*1f0d0*/  IMAD.MOV.U32 R34, RZ, RZ, 0x1 ;  /* 0x00000001ff227424 */ /* 0x000fe400078e00ff */
[----:B------:R-:W-:-:S07]  /*1f0e0*/  IMAD.MOV.U32 R28, RZ, RZ, RZ ;  /* 0x000000ffff1c7224 */ /* 0x000fce00078e00ff */
.L_x_485:
[----:B------:R-:W-:-:S05]  /*1f0f0*/  IMAD.IADD R30, R1, 0x1, R28 ;  /* 0x00000001011e7824 */ /* 0x000fca00078e021c */
[----:B------:R-:W2:Y:S04]  /*1f100*/  LDL.128 R20, [R30+0x90] ;  /* 0x000090001e147983 */ /* 0x000ea80000100c00 */
[----:B------:R-:W3:Y:S01]  /*1f110*/  LDL.128 R24, [R30+0xa0] ;  /* 0x0000a0001e187983 */ /* 0x000ee20000100c00 */
[----:B------:R-:W0:Y:S08]  /*1f120*/  LDC.U8 R45, c[0x3][R28+0x100] ;  /* 0x00c040001c2d7b82 */ /* 0x000e300000000000 */
[----:B------:R-:W1:Y:S08]  /*1f130*/  LDC.U8 R47, c[0x3][R28+0x101] ;  /* 0x00c040401c2f7b82 */ /* 0x000e700000000000 */
[----:B------:R-:W4:Y:S08]  /*1f140*/  LDC.U8 R49, c[0x3][R28+0x102] ;  /* 0x00c040801c317b82 */ /* 0x000f300000000000 */
[----:B------:R-:W5:Y:S08]  /*1f150*/  LDC.U8 R51, c[0x3][R28+0x103] ;  /* 0x00c040c01c337b82 */ /* 0x000f700000000000 */
[----:B------:R-:W5:Y:S01]  /*1f160*/  LDC.U8 R48, c[0x3][R28+0x105] ;  /* 0x00c041401c307b82 */ /* 0x000f620000000000 */
[----:B--2---:R-:W-:-:S02]  /*1f170*/  PRMT R39, R20, 0x7773, RZ ;  /* 0x0000777314277816 */ /* 0x004fc400000000ff */
[----:B------:R-:W-:Y:S02]  /*1f180*/  PRMT R42, R20, 0x7770, RZ ;  /* 0x00007770142a7816 */ /* 0x000fe400000000ff */
[C---:B---3--:R-:W-:Y:S02]  /*1f190*/  PRMT R44, R24.reuse, 0x7773, RZ ;  /* 0x00007773182c7816 */ /* 0x048fe400000000ff */
[----:B------:R-:W-:Y:S02]  /*1f1a0*/  PRMT R43, R24, 0x7770, RZ ;  /* 0x00007770182b7816 */ /* 0x000fe400000000ff */
[----:B------:R-:W-:Y:S02]  /*1f1b0*/  LOP3.LUT R46, R44, 0xff, R39, 0x48, !PT ;  /* 0x000000ff2c2e7812 */ /* 0x000fe400078e4827 */
[----:B------:R-:W-:Y:S02]  /*1f1c0*/  PRMT R40, R20, 0x7772, RZ ;  /* 0x0000777214287816 */ /* 0x000fe400000000ff */
[----:B------:R-:W-:-:S02]  /*1f1d0*/  PRMT R39, R24, 0x7772, RZ ;  /* 0x0000777218277816 */ /* 0x000fc400000000ff */
[----:B------:R-:W-:Y:S02]  /*1f1e0*/  PRMT R41, R20, 0x7771, RZ ;  /* 0x0000777114297816 */ /* 0x000fe400000000ff */
[----:B------:R-:W-:Y:S02]  /*1f1f0*/  PRMT R24, R24, 0x7771, RZ ;  /* 0x0000777118187816 */ /* 0x000fe400000000ff */
[----:B------:R-:W-:Y:S02]  /*1f200*/  LOP3.LUT R42, R43, 0xff, R42, 0x48, !PT ;  /* 0x000000ff2b2a7812 */ /* 0x000fe400078e482a */
[----:B------:R-:W2:Y:S01]  /*1f210*/  LDC.U8 R43, c[0x3][R28+0x104] ;  /* 0x00c041001c2b7b82 */ /* 0x000ea20000000000 */
[----:B------:R-:W-:Y:S02]  /*1f220*/  LOP3.LUT R44, R39, 0xff, R40, 0x48, !PT ;  /* 0x000000ff272c7812 */ /* 0x000fe400078e4828 */
[----:B------:R-:W-:Y:S02]  /*1f230*/  PRMT R35, R21, 0x7773, RZ ;  /* 0x0000777315237816 */ /* 0x000fe400000000ff */
[----:B------:R-:W-:-:S02]  /*1f240*/  LOP3.LUT R40, R24, 0xff, R41, 0x48, !PT ;  /* 0x000000ff18287812 */ /* 0x000fc400078e4829 */
[C---:B------:R-:W-:Y:S02]  /*1f250*/  PRMT R24, R25.reuse, 0x7773, RZ ;  /* 0x0000777319187816 */ /* 0x040fe400000000ff */
[----:B------:R-:W-:Y:S02]  /*1f260*/  PRMT R39, R25, 0x7772, RZ ;  /* 0x0000777219277816 */ /* 0x000fe400000000ff */
[----:B------:R-:W-:Y:S02]  /*1f270*/  LOP3.LUT R50, R24, 0xff, R35, 0x48, !PT ;  /* 0x000000ff18327812 */ /* 0x000fe400078e4823 */
[----:B------:R-:W-:Y:S01]  /*1f280*/  PRMT R36, R21, 0x7772, RZ ;  /* 0x0000777215247816 */ /* 0x000fe200000000ff */
[----:B------:R-:W3:Y:S01]  /*1f290*/  LDC.U8 R35, c[0x3][R28+0x106] ;  /* 0x00c041801c237b82 */ /* 0x000ee20000000000 */
[----:B0-----:R-:W-:Y:S02]  /*1f2a0*/  ISETP.NE.AND P0, PT, R42, R45, PT ;  /* 0x0000002d2a00720c */ /* 0x001fe40003f05270 */
[----:B------:R-:W-:-:S02]  /*1f2b0*/  PRMT R41, R25, 0x7770, RZ ;  /* 0x0000777019297816 */ /* 0x000fc400000000ff */
[----:B------:R-:W-:Y:S02]  /*1f2c0*/  PRMT R38, R21, 0x7770, RZ ;  /* 0x0000777015267816 */ /* 0x000fe400000000ff */
[----:B------:R-:W-:Y:S02]  /*1f2d0*/  LOP3.LUT R36, R39, 0xff, R36, 0x48, !PT ;  /* 0x000000ff27247812 */ /* 0x000fe400078e4824 */
[----:B------:R-:W0:Y:S01]  /*1f2e0*/  LDC.U8 R39, c[0x3][R28+0x107] ;  /* 0x00c041c01c277b82 */ /* 0x000e220000000000 */
[----:B-1----:R-:W-:Y:S02]  /*1f2f0*/  ISETP.NE.AND P1, PT, R40, R47, PT ;  /* 0x0000002f2800720c */ /* 0x002fe40003f25270 */
[----:B------:R-:W-:Y:S02]  /*1f300*/  SEL R34, R34, RZ, !P0 ;  /* 0x000000ff22227207 */ /* 0x000fe40004000000 */
[----:B------:R-:W-:Y:S02]  /*1f310*/  PRMT R37, R21, 0x7771, RZ ;  /* 0x0000777115257816 */ /* 0x000fe400000000ff */
[----:B------:R-:W-:-:S02]  /*1f320*/  PRMT R24, R25, 0x7771, RZ ;  /* 0x0000777119187816 */ /* 0x000fc400000000ff */
[----:B------:R-:W-:Y:S02]  /*1f330*/  LOP3.LUT R38, R41, 0xff, R38, 0x48, !PT ;  /* 0x000000ff29267812 */ /* 0x000fe400078e4826 */
[----:B------:R-:W1:Y:S01]  /*1f340*/  LDC.U8 R41, c[0x3][R28+0x108] ;  /* 0x00c042001c297b82 */ /* 0x000e620000000000 */
[----:B----4-:R-:W-:Y:S02]  /*1f350*/  ISETP.NE.AND P0, PT, R44, R49, PT ;  /* 0x000000312c00720c */ /* 0x010fe40003f05270 */
[----:B------:R-:W-:Y:S02]  /*1f360*/  SEL R25, R34, RZ, !P1 ;  /* 0x000000ff22197207 */ /* 0x000fe40004800000 */
[----:B------:R-:W-:Y:S02]  /*1f370*/  PRMT R33, R22, 0x7772, RZ ;  /* 0x0000777216217816 */ /* 0x000fe400000000ff */
[----:B------:R-:W-:Y:S01]  /*1f380*/  LOP3.LUT R37, R24, 0xff, R37, 0x48, !PT ;  /* 0x000000ff18257812 */ /* 0x000fe200078e4825 */
[----:B------:R-:W4:Y:S01]  /*1f390*/  LDC.U8 R34, c[0x3][R28+0x109] ;  /* 0x00c042401c227b82 */ /* 0x000f220000000000 */
[----:B------:R-:W-:-:S02]  /*1f3a0*/  PRMT R24, R26, 0x7772, RZ ;  /* 0x000077721a187816 */ /* 0x000fc400000000ff */
[----:B-----5:R-:W-:Y:S02]  /*1f3b0*/  ISETP.NE.AND P1, PT, R46, R51, PT ;  /* 0x000000332e00720c */ /* 0x020fe40003f25270 */
[----:B------:R-:W-:Y:S02]  /*1f3c0*/  SEL R25, R25, RZ, !P0 ;  /* 0x000000ff19197207 */ /* 0x000fe40004000000 */
[----:B------:R-:W-:Y:S02]  /*1f3d0*/  LOP3.LUT R24, R24, 0xff, R33, 0x48, !PT ;  /* 0x000000ff18187812 */ /* 0x000fe400078e4821 */
[----:B--2---:R-:W-:Y:S01]  /*1f3e0*/  ISETP.NE.AND P0, PT, R38, R43, PT ;  /* 0x0000002b2600720c */ /* 0x004fe20003f05270 */
[----:B------:R-:W2:Y:S01]  /*1f3f0*/  LDC.U8 R33, c[0x3][R28+0x10a] ;  /* 0x00c042801c217b82 */ /* 0x000ea20000000000 */
[----:B------:R-:W-:Y:S02]  /*1f400*/  SEL R38, R25, RZ, !P1 ;  /* 0x000000ff19267207 */ /* 0x000fe40004800000 */
[----:B------:R-:W-:-:S02]  /*1f410*/  ISETP.NE.AND P1, PT, R37, R48, PT ;  /* 0x000000302500720c */ /* 0x000fc40003f25270 */
[----:B------:R-:W-:Y:S02]  /*1f420*/  SEL R38, R38, RZ, !P0 ;  /* 0x000000ff26267207 */ /* 0x000fe40004000000 */
[C---:B------:R-:W-:Y:S01]  /*1f430*/  PRMT R31, R22.reuse, 0x7773, RZ ;  /* 0x00007773161f7816 */ /* 0x040fe200000000ff */
[----:B------:R5:W5:Y:S01]  /*1f440*/  LDC.U8 R37, c[0x3][R28+0x10b] ;  /* 0x00c042c01c257b82 */ /* 0x000b620000000000 */
[C---:B------:R-:W-:Y:S02]  /*1f450*/  PRMT R32, R22.reuse, 0x7771, RZ ;  /* 0x0000777116207816 */ /* 0x040fe400000000ff */
[----:B------:R-:W-:Y:S02]  /*1f460*/  PRMT R22, R22, 0x7770, RZ ;  /* 0x0000777016167816 */ /* 0x000fe400000000ff */
[----:B------:R-:W-:Y:S02]  /*1f470*/  PRMT R25, R26, 0x7770, RZ ;  /* 0x000077701a197816 */ /* 0x000fe400000000ff */
[----:B---3--:R-:W-:-:S02]  /*1f480*/  ISETP.NE.AND P0, PT, R36, R35, PT ;  /* 0x000000232400720c */ /* 0x008fc40003f05270 */
[----:B------:R5:W3:Y:S01]  /*1f490*/  LDC.U8 R36, c[0x3][R28+0x10c] ;  /* 0x00c043001c247b82 */ /* 0x000ae20000000000 */
[----:B------:R-:W-:Y:S02]  /*1f4a0*/  SEL R35, R38, RZ, !P1 ;  /* 0x000000ff26237207 */ /* 0x000fe40004800000 */
[----:B------:R-:W-:Y:S02]  /*1f4b0*/  LOP3.LUT R22, R25, 0xff, R22, 0x48, !PT ;  /* 0x000000ff19167812 */ /* 0x000fe400078e4816 */
[----:B------:R-:W-:Y:S02]  /*1f4c0*/  PRMT R25, R26, 0x7771, RZ ;  /* 0x000077711a197816 */ /* 0x000fe400000000ff */
[----:B0-----:R-:W-:Y:S01]  /*1f4d0*/  ISETP.NE.AND P1, PT, R50, R39, PT ;  /* 0x000000273200720c */ /* 0x001fe20003f25270 */
[----:B------:R5:W0:Y:S01]  /*1f4e0*/  LDC.U8 R38, c[0x3][R28+0x10d] ;  /* 0x00c043401c267b82 */ /* 0x000a220000000000 */
[----:B------:R-:W-:Y:S02]  /*1f4f0*/  SEL R35, R35, RZ, !P0 ;  /* 0x000000ff23237207 */ /* 0x000fe40004000000 */
[----:B------:R-:W-:-:S02]  /*1f500*/  LOP3.LUT R25, R25, 0xff, R32, 0x48, !PT ;  /* 0x000000ff19197812 */ /* 0x000fc400078e4820 */
[----:B-1----:R-:W-:Y:S02]  /*1f510*/  ISETP.NE.AND P0, PT, R22, R41, PT ;  /* 0x000000291600720c */ /* 0x002fe40003f05270 */
[----:B------:R-:W-:Y:S01]  /*1f520*/  SEL R22, R35, RZ, !P1 ;  /* 0x000000ff23167207 */ /* 0x000fe20004800000 */
[----:B------:R5:W1:Y:S01]  /*1f530*/  LDC.U8 R32, c[0x3][R28+0x10e] ;  /* 0x00c043801c207b82 */ /* 0x000a620000000000 */
[----:B----4-:R-:W-:Y:S02]  /*1f540*/  ISETP.NE.AND P1, PT, R25, R34, PT ;  /* 0x000000221900720c */ /* 0x010fe40003f25270 */
[----:B------:R-:W-:Y:S02]  /*1f550*/  PRMT R26, R26, 0x7773, RZ ;  /* 0x000077731a1a7816 */ /* 0x000fe400000000ff */
[----:B------:R-:W-:Y:S02]  /*1f560*/  SEL R25, R22, RZ, !P0 ;  /* 0x000000ff16197207 */ /* 0x000fe40004000000 */
[C---:B------:R-:W-:Y:S01]  /*1f570*/  PRMT R20, R23.reuse, 0x7773, RZ ;  /* 0x0000777317147816 */ /* 0x040fe200000000ff */
[----:B------:R5:W4:Y:S01]  /*1f580*/  LDC.U8 R35, c[0x3][R28+0x10f] ;  /* 0x00c043c01c237b82 */ /* 0x000b220000000000 */
[----:B------:R-:W-:-:S02]  /*1f590*/  PRMT R21, R23, 0x7772, RZ ;  /* 0x0000777217157816 */ /* 0x000fc400000000ff */
[C---:B------:R-:W-:Y:S02]  /*1f5a0*/  PRMT R30, R23.reuse, 0x7771, RZ ;  /* 0x00007771171e7816 */ /* 0x040fe400000000ff */
[----:B--2---:R-:W-:Y:S02]  /*1f5b0*/  ISETP.NE.AND P0, PT, R24, R33, PT ;  /* 0x000000211800720c */ /* 0x004fe40003f05270 */
[----:B------:R-:W-:Y:S01]  /*1f5c0*/  PRMT R23, R23, 0x7770, RZ ;  /* 0x0000777017177816 */ /* 0x000fe200000000ff */
[----:B-----5:R-:W-:Y:S01]  /*1f5d0*/  VIADD R28, R28, 0x10 ;  /* 0x000000101c1c7836 */ /* 0x020fe20000000000 */
[----:B------:R-:W-:Y:S02]  /*1f5e0*/  LOP3.LUT R26, R26, 0xff, R31, 0x48, !PT ;  /* 0x000000ff1a1a7812 */ /* 0x000fe400078e481f */
[----:B------:R-:W-:Y:S02]  /*1f5f0*/  PRMT R22, R27, 0x7770, RZ ;  /* 0x000077701b167816 */ /* 0x000fe400000000ff */
[----:B------:R-:W-:-:S02]  /*1f600*/  SEL R24, R25, RZ, !P1 ;  /* 0x000000ff19187207 */ /* 0x000fc40004800000 */
[----:B------:R-:W-:Y:S02]  /*1f610*/  PRMT R25, R27, 0x7771, RZ ;  /* 0x000077711b197816 */ /* 0x000fe400000000ff */
[----:B------:R-:W-:Y:S02]  /*1f620*/  LOP3.LUT R23, R22, 0xff, R23, 0x48, !PT ;  /* 0x000000ff16177812 */ /* 0x000fe400078e4817 */
[----:B------:R-:W-:Y:S02]  /*1f630*/  ISETP.NE.AND P1, PT, R26, R37, PT ;  /* 0x000000251a00720c */ /* 0x000fe40003f25270 */
[----:B------:R-:W-:Y:S02]  /*1f640*/  SEL R24, R24, RZ, !P0 ;  /* 0x000000ff18187207 */ /* 0x000fe40004000000 */
[----:B------:R-:W-:Y:S02]  /*1f650*/  LOP3.LUT R25, R25, 0xff, R30, 0x48, !PT ;  /* 0x000000ff19197812 */ /* 0x000fe400078e481e */
[----:B------:R-:W-:-:S02]  /*1f660*/  PRMT R22, R27, 0x7772, RZ ;  /* 0x000077721b167816 */ /* 0x000fc400000000ff */
[----:B---3--:R-:W-:Y:S02]  /*1f670*/  ISETP.NE.AND P0, PT, R23, R36, PT ;  /* 0x000000241700720c */ /* 0x008fe40003f05270 */
[----:B------:R-:W-:Y:S02]  /*1f680*/  SEL R24, R24, RZ, !P1 ;  /* 0x000000ff18187207 */ /* 0x000fe40004800000 */
[----:B------:R-:W-:Y:S02]  /*1f690*/  LOP3.LUT R21, R22, 0xff, R21, 0x48, !PT ;  /* 0x000000ff16157812 */ /* 0x000fe400078e4815 */
[----:B0-----:R-:W-:Y:S02]  /*1f6a0*/  ISETP.NE.AND P1, PT, R25, R38, PT ;  /* 0x000000261900720c */ /* 0x001fe40003f25270 */
[----:B------:R-:W-:Y:S02]  /*1f6b0*/  SEL R24, R24, RZ, !P0 ;  /* 0x000000ff18187207 */ /* 0x000fe40004000000 */
[----:B-1----:R-:W-:-:S02]  /*1f6c0*/  ISETP.NE.AND P0, PT, R21, R32, PT ;  /* 0x000000201500720c */ /* 0x002fc40003f05270 */
[----:B------:R-:W-:Y:S02]  /*1f6d0*/  SEL R24, R24, RZ, !P1 ;  /* 0x000000ff18187207 */ /* 0x000fe40004800000 */
[----:B------:R-:W-:Y:S02]  /*1f6e0*/  LOP3.LUT R21, R29, 0xffffff0, RZ, 0xc0, !PT ;  /* 0x0ffffff01d157812 */ /* 0x000fe400078ec0ff */
[----:B------:R-:W-:Y:S02]  /*1f6f0*/  PRMT R27, R27, 0x7773, RZ ;  /* 0x000077731b1b7816 */ /* 0x000fe400000000ff */
[----:B------:R-:W-:Y:S02]  /*1f700*/  SEL R24, R24, RZ, !P0 ;  /* 0x000000ff18187207 */ /* 0x000fe40004000000 */
[----:B------:R-:W-:Y:S02]  /*1f710*/  ISETP.NE.AND P0, PT, R28, R21, PT ;  /* 0x000000151c00720c */ /* 0x000fe40003f05270 */
[----:B------:R-:W-:-:S04]  /*1f720*/  LOP3.LUT R20, R27, 0xff, R20, 0x48, !PT ;  /* 0x000000ff1b147812 */ /* 0x000fc800078e4814 */
[----:B----4-:R-:W-:-:S04]  /*1f730*/  ISETP.NE.AND P1, PT, R20, R35, PT ;  /* 0x000000231400720c */ /* 0x010fc80003f25270 */
[----:B------:R-:W-:-:S04]  /*1f740*/  SEL R24, R24, RZ, !P1 ;  /* 0x000000ff18187207 */ /* 0x000fc80004800000 */
[----:B------:R-:W-:Y:S01]  /*1f750*/  PRMT R34, R24, 0x7610, R34 ;  /* 0x0000761018227816 */ /* 0x000fe20000000022 */
[----:B------:R-:W-:Y:S06]  /*1f760*/  @P0 BRA `(.L_x_485) ;  /* 0xfffffff800600947 */ /* 0x000fec000383ffff */
[----:B------:R-:W-:-:S07]  /*1f770*/  IMAD.MOV.U32 R20, RZ, RZ, R21 ;  /* 0x000000ffff147224 */ /* 0x000fce00078e0015 */
.L_x_484:
[----:B------:R-:W-:-:S13]  /*1f780*/  LOP3.LUT P0, RZ, R29, 0xf, RZ, 0xc0, !PT ;  /* 0x0000000f1dff7812 */ /* 0x000fda000780c0ff */
[----:B------:R-:W-:Y:S05]  /*1f790*/  @!P0 BRA `(.L_x_486) ;  /* 0x0000000400b88947 */ /* 0x000fea0003800000 */
[C---:B------:R-:W-:Y:S02]  /*1f7a0*/  LOP3.LUT R21, R29.reuse, 0xf, RZ, 0xc0, !PT ;  /* 0x0000000f1d157812 */ /* 0x040fe400078ec0ff */
[----:B------:R-:W-:Y:S02]  /*1f7b0*/  LOP3.LUT P0, RZ, R29, 0x7, RZ, 0xc0, !PT ;  /* 0x000000071dff7812 */ /* 0x000fe4000780c0ff */
[----:B------:R-:W-:-:S13]  /*1f7c0*/  ISETP.GE.U32.AND P1, PT, R21, 0x8, PT ;  /* 0x000000081500780c */ /* 0x000fda0003f26070 */
[----:B------:R-:W-:Y:S05]  /*1f7d0*/  @!P1 BRA `(.L_x_487) ;  /* 0x0000000000c89947 */ /* 0x000fea0003800000 */
[----:B------:R-:W-:-:S05]  /*1f7e0*/  IMAD.IADD R39, R1, 0x1, R20 ;  /* 0x0000000101277824 */ /* 0x000fca00078e0214 */
[----:B------:R-:W2:Y:S04]  /*1f7f0*/  LDL.U8 R21, [R39+0x90] ;  /* 0x0000900027157983 */ /* 0x000ea80000100000 */
[----:B------:R-:W2:Y:S04]  /*1f800*/  LDL.U8 R22, [R39+0xa0] ;  /* 0x0000a00027167983 */ /* 0x000ea80000100000 */
[----:B------:R-:W3:Y:S04]  /*1f810*/  LDL.U8 R23, [R39+0x91] ;  /* 0x0000910027177983 */ /* 0x000ee80000100000 */
[----:B------:R-:W3:Y:S04]  /*1f820*/  LDL.U8 R26, [R39+0xa1] ;  /* 0x0000a100271a7983 */ /* 0x000ee80000100000 */
[----:B------:R-:W4:Y:S04]  /*1f830*/  LDL.U8 R25, [R39+0x92] ;  /* 0x0000920027197983 */ /* 0x000f280000100000 */
        /* <DEDUP_REMOVED lines=11> */
[----:B------:R-:W0:Y:S08]  /*1f8f0*/  LDC.U8 R24, c[0x3][R20+0x100] ;  /* 0x00c0400014187b82 */ /* 0x000e300000000000 */
[----:B------:R-:W1:Y:S08]  /*1f900*/  LDC.U8 R28, c[0x3][R20+0x101] ;  /* 0x00c04040141c7b82 */ /* 0x000e700000000000 */
[----:B------:R4:W4:Y:S08]  /*1f910*/  LDC.U8 R32, c[0x3][R20+0x102] ;  /* 0x00c0408014207b82 */ /* 0x0009300000000000 */
[----:B------:R4:W5:Y:S08]  /*1f920*/  LDC.U8 R38, c[0x3][R20+0x103] ;  /* 0x00c040c014267b82 */ /* 0x0009700000000000 */
[----:B------:R4:W5:Y:S08]  /*1f930*/  LDC.U8 R42, c[0x3][R20+0x104] ;  /* 0x00c04100142a7b82 */ /* 0x0009700000000000 */
[----:B------:R4:W5:Y:S01]  /*1f940*/  LDC.U8 R46, c[0x3][R20+0x105] ;  /* 0x00c04140142e7b82 */ /* 0x0009620000000000 */
[----:B--2---:R-:W-:-:S07]  /*1f950*/  LOP3.LUT R21, R22, 0xff, R21, 0x48, !PT ;  /* 0x000000ff16157812 */ /* 0x004fce00078e4815 */
[----:B------:R2:W5:Y:S01]  /*1f960*/  LDC.U8 R22, c[0x3][R20+0x106] ;  /* 0x00c0418014167b82 */ /* 0x0005620000000000 */
[----:B0-----:R-:W-:Y:S02]  /*1f970*/  ISETP.NE.AND P1, PT, R21, R24, PT ;  /* 0x000000181500720c */ /* 0x001fe40003f25270 */
[----:B---3--:R-:W-:-:S05]  /*1f980*/  LOP3.LUT R23, R26, 0xff, R23, 0x48, !PT ;  /* 0x000000ff1a177812 */ /* 0x008fca00078e4817 */
[----:B------:R2:W0:Y:S01]  /*1f990*/  LDC.U8 R24, c[0x3][R20+0x107] ;  /* 0x00c041c014187b82 */ /* 0x0004220000000000 */
[----:B------:R-:W-:Y:S02]  /*1f9a0*/  SEL R34, R34, RZ, !P1 ;  /* 0x000000ff22227207 */ /* 0x000fe40004800000 */
[----:B-1----:R-:W-:Y:S02]  /*1f9b0*/  ISETP.NE.AND P2, PT, R23, R28, PT ;  /* 0x0000001c1700720c */ /* 0x002fe40003f45270 */
[----:B----4-:R-:W-:Y:S02]  /*1f9c0*/  LOP3.LUT R25, R30, 0xff, R25, 0x48, !PT ;  /* 0x000000ff1e197812 */ /* 0x010fe400078e4819 */
[----:B------:R-:W-:Y:S01]  /*1f9d0*/  SEL R34, R34, RZ, !P2 ;  /* 0x000000ff22227207 */ /* 0x000fe20005000000 */
[----:B--2---:R-:W-:Y:S01]  /*1f9e0*/  VIADD R20, R20, 0x8 ;  /* 0x0000000814147836 */ /* 0x004fe20000000000 */
[----:B------:R-:W-:Y:S02]  /*1f9f0*/  ISETP.NE.AND P1, PT, R25, R32, PT ;  /* 0x000000201900720c */ /* 0x000fe40003f25270 */
[----:B-----5:R-:W-:-:S02]  /*1fa00*/  LOP3.LUT R27, R36, 0xff, R27, 0x48, !PT ;  /* 0x000000ff241b7812 */ /* 0x020fc400078e481b */
[----:B------:R-:W-:Y:S02]  /*1fa10*/  SEL R34, R34, RZ, !P1 ;  /* 0x000000ff22227207 */ /* 0x000fe40004800000 */
[----:B------:R-:W-:Y:S02]  /*1fa20*/  ISETP.NE.AND P2, PT, R27, R38, PT ;  /* 0x000000261b00720c */ /* 0x000fe40003f45270 */
[----:B------:R-:W-:Y:S02]  /*1fa30*/  LOP3.LUT R31, R40, 0xff, R31, 0x48, !PT ;  /* 0x000000ff281f7812 */ /* 0x000fe400078e481f */
[----:B------:R-:W-:Y:S02]  /*1fa40*/  SEL R34, R34, RZ, !P2 ;  /* 0x000000ff22227207 */ /* 0x000fe40005000000 */
[----:B------:R-:W-:Y:S02]  /*1fa50*/  ISETP.NE.AND P1, PT, R31, R42, PT ;  /* 0x0000002a1f00720c */ /* 0x000fe40003f25270 */
[----:B------:R-:W-:-:S02]  /*1fa60*/  LOP3.LUT R33, R44, 0xff, R33, 0x48, !PT ;  /* 0x000000ff2c217812 */ /* 0x000fc400078e4821 */
[----:B------:R-:W-:Y:S02]  /*1fa70*/  SEL R34, R34, RZ, !P1 ;  /* 0x000000ff22227207 */ /* 0x000fe40004800000 */
[----:B------:R-:W-:Y:S02]  /*1fa80*/  ISETP.NE.AND P2, PT, R33, R46, PT ;  /* 0x0000002e2100720c */ /* 0x000fe40003f45270 */
[----:B------:R-:W-:Y:S02]  /*1fa90*/  LOP3.LUT R35, R48, 0xff, R35, 0x48, !PT ;  /* 0x000000ff30237812 */ /* 0x000fe400078e4823 */
[----:B------:R-:W-:Y:S02]  /*1faa0*/  SEL R34, R34, RZ, !P2 ;  /* 0x000000ff22227207 */ /* 0x000fe40005000000 */
[----:B------:R-:W-:Y:S02]  /*1fab0*/  ISETP.NE.AND P1, PT, R35, R22, PT ;  /* 0x000000162300720c */ /* 0x000fe40003f25270 */
[----:B------:R-:W-:-:S02]  /*1fac0*/  LOP3.LUT R37, R50, 0xff, R37, 0x48, !PT ;  /* 0x000000ff32257812 */ /* 0x000fc400078e4825 */
[----:B------:R-:W-:Y:S02]  /*1fad0*/  SEL R34, R34, RZ, !P1 ;  /* 0x000000ff22227207 */ /* 0x000fe40004800000 */
[----:B0-----:R-:W-:-:S04]  /*1fae0*/  ISETP.NE.AND P2, PT, R37, R24, PT ;  /* 0x000000182500720c */ /* 0x001fc80003f45270 */
[----:B------:R-:W-:-:S09]  /*1faf0*/  SEL R34, R34, RZ, !P2 ;  /* 0x000000ff22227207 */ /* 0x000fd20005000000 */
.L_x_487:
[----:B------:R-:W-:Y:S05]  /*1fb00*/  @!P0 BRA `(.L_x_486) ;  /* 0x0000000000dc8947 */ /* 0x000fea0003800000 */
[C---:B------:R-:W-:Y:S02]  /*1fb10*/  LOP3.LUT R21, R29.reuse, 0x7, RZ, 0xc0, !PT ;  /* 0x000000071d157812 */ /* 0x040fe400078ec0ff */
[----:B------:R-:W-:Y:S02]  /*1fb20*/  LOP3.LUT R29, R29, 0x3, RZ, 0xc0, !PT ;  /* 0x000000031d1d7812 */ /* 0x000fe400078ec0ff */
[----:B------:R-:W-:Y:S02]  /*1fb30*/  ISETP.GE.U32.AND P1, PT, R21, 0x4, PT ;  /* 0x000000041500780c */ /* 0x000fe40003f26070 */
[----:B------:R-:W-:-:S11]  /*1fb40*/  ISETP.NE.AND P0, PT, R29, RZ, PT ;  /* 0x000000ff1d00720c */ /* 0x000fd60003f05270 */
        /* <DEDUP_REMOVED lines=9> */
[----:B------:R-:W5:Y:S01]  /*1fbe0*/  LDL.U8 R37, [R21+0xa3] ;  /* 0x0000a30015257983 */ /* 0x000f620000100000 */
[----:B------:R0:W1:Y:S08]  /*1fbf0*/  LDC.U8 R25, c[0x3][R20+0x100] ;  /* 0x00c0400014197b82 */ /* 0x0000700000000000 */
[----:B------:R0:W3:Y:S08]  /*1fc00*/  LDC.U8 R31, c[0x3][R20+0x101] ;  /* 0x00c04040141f7b82 */ /* 0x0000f00000000000 */
[----:B------:R0:W4:Y:S08]  /*1fc10*/  LDC.U8 R35, c[0x3][R20+0x102] ;  /* 0x00c0408014237b82 */ /* 0x0001300000000000 */
[----:B------:R0:W5:Y:S02]  /*1fc20*/  LDC.U8 R39, c[0x3][R20+0x103] ;  /* 0x00c040c014277b82 */ /* 0x0001640000000000 */
[----:B0-----:R-:W-:Y:S01]  /*1fc30*/  VIADD R20, R20, 0x4 ;  /* 0x0000000414147836 */ /* 0x001fe20000000000 */
[----:B--2---:R-:W-:-:S04]  /*1fc40*/  LOP3.LUT R22, R23, 0xff, R22, 0x48, !PT ;  /* 0x000000ff17167812 */ /* 0x004fc800078e4816 */
[----:B-1----:R-:W-:Y:S02]  /*1fc50*/  ISETP.NE.AND P1, PT, R22, R25, PT ;  /* 0x000000191600720c */ /* 0x002fe40003f25270 */
[----:B---3--:R-:W-:Y:S02]  /*1fc60*/  LOP3.LUT R24, R27, 0xff, R24, 0x48, !PT ;  /* 0x000000ff1b187812 */ /* 0x008fe400078e4818 */
[----:B------:R-:W-:Y:S02]  /*1fc70*/  SEL R34, R34, RZ, !P1 ;  /* 0x000000ff22227207 */ /* 0x000fe40004800000 */
[----:B------:R-:W-:Y:S02]  /*1fc80*/  ISETP.NE.AND P2, PT, R24, R31, PT ;  /* 0x0000001f1800720c */ /* 0x000fe40003f45270 */
[----:B----4-:R-:W-:Y:S02]  /*1fc90*/  LOP3.LUT R26, R33, 0xff, R26, 0x48, !PT ;  /* 0x000000ff211a7812 */ /* 0x010fe400078e481a */
[----:B------:R-:W-:-:S02]  /*1fca0*/  SEL R34, R34, RZ, !P2 ;  /* 0x000000ff22227207 */ /* 0x000fc40005000000 */
[----:B------:R-:W-:Y:S02]  /*1fcb0*/  ISETP.NE.AND P1, PT, R26, R35, PT ;  /* 0x000000231a00720c */ /* 0x000fe40003f25270 */
[----:B-----5:R-:W-:Y:S02]  /*1fcc0*/  LOP3.LUT R28, R37, 0xff, R28, 0x48, !PT ;  /* 0x000000ff251c7812 */ /* 0x020fe400078e481c */
[----:B------:R-:W-:Y:S02]  /*1fcd0*/  SEL R34, R34, RZ, !P1 ;  /* 0x000000ff22227207 */ /* 0x000fe40004800000 */
[----:B------:R-:W-:-:S04]  /*1fce0*/  ISETP.NE.AND P2, PT, R28, R39, PT ;  /* 0x000000271c00720c */ /* 0x000fc80003f45270 */
[----:B------:R-:W-:-:S09]  /*1fcf0*/  SEL R34, R34, RZ, !P2 ;  /* 0x000000ff22227207 */ /* 0x000fd20005000000 */
.L_x_488:
[----:B------:R-:W-:Y:S05]  /*1fd00*/  @!P0 BRA `(.L_x_486) ;  /* 0x00000000005c8947 */ /* 0x000fea0003800000 */
[----:B------:R-:W-:-:S05]  /*1fd10*/  IMAD.IADD R25, R1, 0x1, R20 ;  /* 0x0000000101197824 */ /* 0x000fca00078e0214 */
[----:B------:R-:W2:Y:S04]  /*1fd20*/  LDL.U8 R21, [R25+0x90] ;  /* 0x0000900019157983 */ /* 0x000ea80000100000 */
[----:B------:R-:W2:Y:S01]  /*1fd30*/  LDL.U8 R22, [R25+0xa0] ;  /* 0x0000a00019167983 */ /* 0x000ea20000100000 */
[----:B------:R-:W0:Y:S01]  /*1fd40*/  LDC.U8 R24, c[0x3][R20+0x100] ;  /* 0x00c0400014187b82 */ /* 0x000e220000000000 */
[----:B------:R-:W-:Y:S02]  /*1fd50*/  ISETP.NE.AND P1, PT, R29, 0x1, PT ;  /* 0x000000011d00780c */ /* 0x000fe40003f25270 */
[----:B--2---:R-:W-:-:S04]  /*1fd60*/  LOP3.LUT R21, R22, 0xff, R21, 0x48, !PT ;  /* 0x000000ff16157812 */ /* 0x004fc800078e4815 */
[----:B0-----:R-:W-:-:S04]  /*1fd70*/  ISETP.NE.AND P0, PT, R21, R24, PT ;  /* 0x000000181500720c */ /* 0x001fc80003f05270 */
[----:B------:R-:W-:-:S03]  /*1fd80*/  SEL R34, R34, RZ, !P0 ;  /* 0x000000ff22227207 */ /* 0x000fc60004000000 */
[----:B------:R-:W-:Y:S06]  /*1fd90*/  @!P1 BRA `(.L_x_486) ;  /* 0x0000000000389947 */ /* 0x000fec0003800000 */
[----:B------:R-:W-:Y:S01]  /*1fda0*/  ISETP.NE.AND P1, PT, R29, 0x2, PT ;  /* 0x000000021d00780c */ /* 0x000fe20003f25270 */
[----:B------:R-:W2:Y:S04]  /*1fdb0*/  LDL.U8 R21, [R25+0x91] ;  /* 0x0000910019157983 */ /* 0x000ea80000100000 */
[----:B------:R-:W2:Y:S08]  /*1fdc0*/  LDL.U8 R22, [R25+0xa1] ;  /* 0x0000a10019167983 */ /* 0x000eb00000100000 */
[----:B------:R-:W3:Y:S04]  /*1fdd0*/  @P1 LDL.U8 R23, [R25+0x92] ;  /* 0x0000920019171983 */ /* 0x000ee80000100000 */
[----:B------:R-:W3:Y:S01]  /*1fde0*/  @P1 LDL.U8 R26, [R25+0xa2] ;  /* 0x0000a200191a1983 */ /* 0x000ee20000100000 */
[----:B------:R-:W0:Y:S08]  /*1fdf0*/  LDC.U8 R24, c[0x3][R20+0x101] ;  /* 0x00c0404014187b82 */ /* 0x000e300000000000 */
[----:B------:R-:W1:Y:S01]  /*1fe00*/  @P1 LDC.U8 R28, c[0x3][R20+0x102] ;  /* 0x00c04080141c1b82 */ /* 0x000e620000000000 */
[----:B--2---:R-:W-:-:S04]  /*1fe10*/  LOP3.LUT R21, R22, 0xff, R21, 0x48, !PT ;  /* 0x000000ff16157812 */ /* 0x004fc800078e4815 */
[----:B0-----:R-:W-:-:S04]  /*1fe20*/  ISETP.NE.AND P0, PT, R21, R24, PT ;  /* 0x000000181500720c */ /* 0x001fc80003f05270 */
[----:B------:R-:W-:Y:S02]  /*1fe30*/  SEL R34, R34, RZ, !P0 ;  /* 0x000000ff22227207 */ /* 0x000fe40004000000 */
[----:B---3--:R-:W-:-:S04]  /*1fe40*/  @P1 LOP3.LUT R23, R26, 0xff, R23, 0x48, !PT ;  /* 0x000000ff1a171812 */ /* 0x008fc800078e4817 */
[----:B-1----:R-:W-:-:S04]  /*1fe50*/  @P1 ISETP.NE.AND P0, PT, R23, R28, PT ;  /* 0x0000001c1700120c */ /* 0x002fc80003f05270 */
[----:B------:R-:W-:-:S04]  /*1fe60*/  @P1 SEL R21, R34, RZ, !P0 ;  /* 0x000000ff22151207 */ /* 0x000fc80004000000 */
[----:B------:R-:W-:-:S07]  /*1fe70*/  @P1 PRMT R34, R21, 0x7610, R34 ;  /* 0x0000761015221816 */ /* 0x000fce0000000022 */
.L_x_486:
[----:B------:R-:W-:-:S07]  /*1fe80*/  LOP3.LUT R21, R34, 0xff, RZ, 0xc0, !PT ;  /* 0x000000ff22157812 */ /* 0x000fce00078ec0ff */
.L_x_483:
[----:B------:R-:W-:Y:S01]  /*1fe90*/  IMAD.IADD R68, R21, 0x1, R68 ;  /* 0x0000000115447824 */ /* 0x000fe200078e0244 */
[----:B------:R-:W-:Y:S06]  /*1fea0*/  BRA.U UP0, `(.L_x_489) ;  /* 0xfffffe2d00507547 */ /* 0x000fec000b83ffff */
[----:B------:R-:W-:Y:S05]  /*1feb0*/  BRA.U UP1, `(.L_x_490) ;  /* 0xfffffe2d013c7547 */ /* 0x000fea000b83ffff */
.L_x_25:
[----:B--2-4-:R-:W2:Y:S02]  /*1fec0*/  LDC.64 R2, c[0x0][0x388] ;  /* 0x0000e200ff027b82 */ /* 0x014ea40000000a00 */
[----:B--2---:R-:W-:-:S05]  /*1fed0*/  IMAD.WIDE R2, R69, 0x4, R2 ;  /* 0x0000000445027825 */ /* 0x004fca00078e0202 */
[----:B------:R-:W-:Y:S01]  /*1fee0*/  STG.E desc[UR18][R2.64], R68 ;  /* 0x0000004402007986 */ /* 0x000fe2000c101912 */
[----:B------:R-:W-:Y:S05]  /*1fef0*/  EXIT ;  /* 0x000000000000794d */ /* 0x000fea0003800000 */
.L_x_491:
[----:B------:R-:W-:-:S00]  /*1ff00*/  BRA `(.L_x_491) ;  /* 0xfffffffc00fc7947 */ /* 0x000fc0000383ffff */
[----:B------:R-:W-:-:S00]  /*1ff10*/  NOP ;  /* 0x0000000000007918 */ /* 0x000fc00000000000 */
        /* <DEDUP_REMOVED lines=14> */
.L_x_505:


//--------------------- .text._Z12setup_kernelP17curandStateXORWOWm --------------------------
	.section	.text._Z12setup_kernelP17curandStateXORWOWm,"ax",@progbits
	.align	128
        .global         _Z12setup_kernelP17curandStateXORWOWm
        .type           _Z12setup_kernelP17curandStateXORWOWm,@function
        .size           _Z12setup_kernelP17curandStateXORWOWm,(.L_x_506 - _Z12setup_kernelP17curandStateXORWOWm)
        .other          _Z12setup_kernelP17curandStateXORWOWm,@"STO_CUDA_ENTRY STV_DEFAULT"
_Z12setup_kernelP17curandStateXORWOWm:
.text._Z12setup_kernelP17curandStateXORWOWm:
[----:B------:R-:W-:Y:S01]  /*0000*/  LDC R1, c[0x0][0x37c] ;  /* 0x0000df00ff017b82 */ /* 0x000fe20000000800 */
[----:B------:R-:W0:Y:S01]  /*0010*/  S2R R0, SR_TID.Y ;  /* 0x0000000000007919 */ /* 0x000e220000002200 */
[----:B------:R-:W1:Y:S06]  /*0020*/  LDCU UR7, c[0x0][0x360] ;  /* 0x00006c00ff0777ac */ /* 0x000e6c0008000800 */
[----:B------:R-:W0:Y:S01]  /*0030*/  S2UR UR4, SR_CTAID.Y ;  /* 0x00000000000479c3 */ /* 0x000e220000002600 */
[----:B------:R-:W-:Y:S01]  /*0040*/  BSSY.RECONVERGENT B0, `(.L_x_492) ;  /* 0x00000eb000007945 */ /* 0x000fe20003800200 */
[----:B------:R-:W1:Y:S06]  /*0050*/  S2R R13, SR_TID.X ;  /* 0x00000000000d7919 */ /* 0x000e6c0000002100 */
[----:B------:R-:W0:Y:S08]  /*0060*/  LDC R3, c[0x0][0x364] ;  /* 0x0000d900ff037b82 */ /* 0x000e300000000800 */
[----:B------:R-:W2:Y:S08]  /*0070*/  LDC.64 R8, c[0x0][0x388] ;  /* 0x0000e200ff087b82 */ /* 0x000eb00000000a00 */
[----:B------:R-:W3:Y:S08]  /*0080*/  S2UR UR6, SR_CTAID.X ;  /* 0x00000000000679c3 */ /* 0x000ef00000002500 */
[----:B------:R-:W3:Y:S01]  /*0090*/  LDC R5, c[0x0][0x370] ;  /* 0x0000dc00ff057b82 */ /* 0x000ee20000000800 */
[----:B0-----:R-:W-:Y:S01]  /*00a0*/  IMAD R0, R3, UR4, R0 ;  /* 0x0000000403007c24 */ /* 0x001fe2000f8e0200 */
[----:B------:R-:W0:Y:S06]  /*00b0*/  LDCU.64 UR4, c[0x0][0x358] ;  /* 0x00006b00ff0477ac */ /* 0x000e2c0008000a00 */
[----:B------:R-:W4:Y:S01]  /*00c0*/  LDC.64 R6, c[0x0][0x380] ;  /* 0x0000e000ff067b82 */ /* 0x000f220000000a00 */
[----:B--2---:R-:W-:-:S02]  /*00d0*/  LOP3.LUT R2, R8, 0xaad26b49, RZ, 0x3c, !PT ;  /* 0xaad26b4908027812 */ /* 0x004fc400078e3cff */
[----:B------:R-:W-:-:S03]  /*00e0*/  LOP3.LUT R3, R9, 0xf7dcefdd, RZ, 0x3c, !PT ;  /* 0xf7dcefdd09037812 */ /* 0x000fc600078e3cff */
[----:B------:R-:W-:Y:S02]  /*00f0*/  IMAD R2, R2, 0x4182bed5, RZ ;  /* 0x4182bed502027824 */ /* 0x000fe400078e02ff */
[----:B------:R-:W-:Y:S02]  /*0100*/  IMAD R3, R3, -0x658354e5, RZ ;  /* 0x9a7cab1b03037824 */ /* 0x000fe400078e02ff */
[C---:B------:R-:W-:Y:S01]  /*0110*/  VIADD R11, R2.reuse, 0x583f19 ;  /* 0x00583f19020b7836 */ /* 0x040fe20000000000 */
[C---:B------:R-:W-:Y:S01]  /*0120*/  LOP3.LUT R8, R2.reuse, 0x159a55e5, RZ, 0x3c, !PT ;  /* 0x159a55e502087812 */ /* 0x040fe200078e3cff */
[C---:B------:R-:W-:Y:S01]  /*0130*/  VIADD R9, R3.reuse, 0x1f123bb5 ;  /* 0x1f123bb503097836 */ /* 0x040fe20000000000 */
[----:B------:R-:W-:Y:S02]  /*0140*/  IADD3 R4, PT, PT, R2, 0x64f0c9, R3 ;  /* 0x0064f0c902047810 */ /* 0x000fe40007ffe003 */
[----:B------:R-:W-:Y:S01]  /*0150*/  LOP3.LUT R10, R3, 0x5491333, RZ, 0x3c, !PT ;  /* 0x05491333030a7812 */ /* 0x000fe200078e3cff */
[----:B---3--:R-:W-:-:S02]  /*0160*/  IMAD R0, R0, R5, UR6 ;  /* 0x0000000600007e24 */ /* 0x008fc4000f8e0205 */
[----:B------:R-:W-:Y:S02]  /*0170*/  VIADD R5, R2, 0x75bcd15 ;  /* 0x075bcd1502057836 */ /* 0x000fe40000000000 */
[----:B-1----:R-:W-:-:S04]  /*0180*/  IMAD R13, R0, UR7, R13 ;  /* 0x00000007000d7c24 */ /* 0x002fc8000f8e020d */
[C---:B----4-:R-:W-:Y:S01]  /*0190*/  IMAD.WIDE R6, R13.reuse, 0x30, R6 ;  /* 0x000000300d067825 */ /* 0x050fe200078e0206 */
[----:B------:R-:W-:-:S04]  /*01a0*/  ISETP.NE.AND P0, PT, R13, RZ, PT ;  /* 0x000000ff0d00720c */ /* 0x000fc80003f05270 */
[----:B0-----:R0:W-:Y:S04]  /*01b0*/  STG.E.64 desc[UR4][R6.64], R4 ;  /* 0x0000000406007986 */ /* 0x0011e8000c101b04 */
[----:B------:R0:W-:Y:S04]  /*01c0*/  STG.E.64 desc[UR4][R6.64+0x8], R8 ;  /* 0x0000080806007986 */ /* 0x0001e8000c101b04 */
[----:B------:R0:W-:Y:S01]  /*01d0*/  STG.E.64 desc[UR4][R6.64+0x10], R10 ;  /* 0x0000100a06007986 */ /* 0x0001e2000c101b04 */
[----:B------:R-:W-:Y:S05]  /*01e0*/  @!P0 BRA `(.L_x_493) ;  /* 0x0000000c00408947 */ /* 0x000fea0003800000 */
[----:B------:R-:W-:Y:S01]  /*01f0*/  SHF.R.S32.HI R0, RZ, 0x1f, R13 ;  /* 0x0000001fff007819 */ /* 0x000fe2000001140d */
[----:B------:R-:W-:-:S07]  /*0200*/  IMAD.MOV.U32 R12, RZ, RZ, RZ ;  /* 0x000000ffff0c7224 */ /* 0x000fce00078e00ff */
.L_x_499:
[----:B-1----:R-:W-:Y:S01]  /*0210*/  LOP3.LUT R2, R13, 0x3, RZ, 0xc0, !PT ;  /* 0x000000030d027812 */ /* 0x002fe200078ec0ff */
[----:B------:R-:W-:Y:S03]  /*0220*/  BSSY.RECONVERGENT B1, `(.L_x_494) ;  /* 0x00000c6000017945 */ /* 0x000fe60003800200 */
[----:B------:R-:W-:-:S04]  /*0230*/  ISETP.NE.U32.AND P0, PT, R2, RZ, PT ;  /* 0x000000ff0200720c */ /* 0x000fc80003f05070 */
[----:B------:R-:W-:-:S13]  /*0240*/  ISETP.NE.AND.EX P0, PT, RZ, RZ, PT, P0 ;  /* 0x000000ffff00720c */ /* 0x000fda0003f05300 */
[----:B------:R-:W-:Y:S05]  /*0250*/  @!P0 BRA `(.L_x_495) ;  /* 0x0000000c00088947 */ /* 0x000fea0003800000 */
[----:B0-----:R-:W0:Y:S01]  /*0260*/  LDC.64 R8, c[0x4][RZ] ;  /* 0x01000000ff087b82 */ /* 0x001e220000000a00 */
[----:B------:R-:W-:Y:S02]  /*0270*/  IMAD.MOV.U32 R14, RZ, RZ, RZ ;  /* 0x000000ffff0e7224 */ /* 0x000fe400078e00ff */
[----:B0-----:R-:W-:-:S07]  /*0280*/  IMAD.WIDE.U32 R8, R12, 0xc80, R8 ;  /* 0x00000c800c087825 */ /* 0x001fce00078e0008 */
.L_x_498:
[----:B-1----:R-:W-:Y:S01]  /*0290*/  IMAD.MOV.U32 R15, RZ, RZ, RZ ;  /* 0x000000ffff0f7224 */ /* 0x002fe200078e00ff */
[----:B------:R-:W-:Y:S01]  /*02a0*/  CS2R R2, SRZ ;  /* 0x0000000000027805 */ /* 0x000fe2000001ff00 */
[----:B------:R-:W-:Y:S01]  /*02b0*/  IMAD.MOV.U32 R17, RZ, RZ, RZ ;  /* 0x000000ffff117224 */ /* 0x000fe200078e00ff */
[----:B------:R-:W-:-:S07]  /*02c0*/  CS2R R4, SRZ ;  /* 0x0000000000047805 */ /* 0x000fce000001ff00 */
.L_x_497:
[----:B------:R-:W-:-:S05]  /*02d0*/  IMAD.WIDE.U32 R10, R17, 0x4, R6 ;  /* 0x00000004110a7825 */ /* 0x000fca00078e0006 */
[----:B------:R0:W5:Y:S01]  /*02e0*/  LDG.E R16, desc[UR4][R10.64+0x4] ;  /* 0x000004040a107981 */ /* 0x000162000c1e1900 */
[----:B------:R-:W-:-:S07]  /*02f0*/  IMAD.MOV.U32 R19, RZ, RZ, RZ ;  /* 0x000000ffff137224 */ /* 0x000fce00078e00ff */
.L_x_496:
[----:B-----5:R-:W-:Y:S01]  /*0300*/  SHF.R.U32.HI R24, RZ, R19, R16 ;  /* 0x00000013ff187219 */ /* 0x020fe20000011610 */
[----:B0-----:R-:W-:-:S03]  /*0310*/  IMAD.SHL.U32 R10, R17, 0x20, RZ ;  /* 0x00000020110a7824 */ /* 0x001fc600078e00ff */
[----:B------:R-:W-:Y:S01]  /*0320*/  LOP3.LUT R11, R24, 0x1, RZ, 0xc0, !PT ;  /* 0x00000001180b7812 */ /* 0x000fe200078ec0ff */
[----:B------:R-:W-:-:S03]  /*0330*/  IMAD.IADD R10, R10, 0x1, R19 ;  /* 0x000000010a0a7824 */ /* 0x000fc600078e0213 */
[----:B------:R-:W-:Y:S01]  /*0340*/  ISETP.NE.U32.AND P0, PT, R11, 0x1, PT ;  /* 0x000000010b00780c */ /* 0x000fe20003f05070 */
[----:B------:R-:W-:-:S03]  /*0350*/  IMAD R11, R10, 0x5, RZ ;  /* 0x000000050a0b7824 */ /* 0x000fc600078e02ff */
[----:B------:R-:W-:Y:S01]  /*0360*/  R2P PR, R24, 0x7e ;  /* 0x0000007e18007804 */ /* 0x000fe20000000000 */
[----:B------:R-:W-:-:S08]  /*0370*/  IMAD.WIDE.U32 R10, R11, 0x4, R8 ;  /* 0x000000040b0a7825 */ /* 0x000fd000078e0008 */
[----:B------:R-:W2:Y:S04]  /*0380*/  @!P0 LDG.E R18, desc[UR4][R10.64] ;  /* 0x000000040a128981 */ /* 0x000ea8000c1e1900 */
[----:B------:R-:W3:Y:S04]  /*0390*/  @!P0 LDG.E R20, desc[UR4][R10.64+0x10] ;  /* 0x000010040a148981 */ /* 0x000ee8000c1e1900 */
[----:B------:R-:W4:Y:S04]  /*03a0*/  @P1 LDG.E R22, desc[UR4][R10.64+0x14] ;  /* 0x000014040a161981 */ /* 0x000f28000c1e1900 */
[----:B------:R-:W4:Y:S04]  /*03b0*/  @P2 LDG.E R26, desc[UR4][R10.64+0x28] ;  /* 0x000028040a1a2981 */ /* 0x000f28000c1e1900 */
[----:B------:R-:W4:Y:S04]  /*03c0*/  @!P0 LDG.E R21, desc[UR4][R10.64+0x4] ;  /* 0x000004040a158981 */ /* 0x000f28000c1e1900 */
[----:B------:R-:W4:Y:S04]  /*03d0*/  @!P0 LDG.E R23, desc[UR4][R10.64+0xc] ;  /* 0x00000c040a178981 */ /* 0x000f28000c1e1900 */
[----:B------:R-:W4:Y:S04]  /*03e0*/  @P1 LDG.E R25, desc[UR4][R10.64+0x18] ;  /* 0x000018040a191981 */ /* 0x000f28000c1e1900 */
[----:B------:R-:W4:Y:S04]  /*03f0*/  @P3 LDG.E R28, desc[UR4][R10.64+0x3c] ;  /* 0x00003c040a1c3981 */ /* 0x000f28000c1e1900 */
[----:B------:R-:W4:Y:S01]  /*0400*/  @P6 LDG.E R27, desc[UR4][R10.64+0x7c] ;  /* 0x00007c040a1b6981 */ /* 0x000f22000c1e1900 */
[----:B--2---:R-:W-:-:S03]  /*0410*/  @!P0 LOP3.LUT R15, R15, R18, RZ, 0x3c, !PT ;  /* 0x000000120f0f8212 */ /* 0x004fc600078e3cff */
[----:B------:R-:W2:Y:S01]  /*0420*/  @!P0 LDG.E R18, desc[UR4][R10.64+0x8] ;  /* 0x000008040a128981 */ /* 0x000ea2000c1e1900 */
[----:B---3--:R-:W-:-:S03]  /*0430*/  @!P0 LOP3.LUT R3, R3, R20, RZ, 0x3c, !PT ;  /* 0x0000001403038212 */ /* 0x008fc600078e3cff */
[----:B------:R-:W3:Y:S01]  /*0440*/  @P1 LDG.E R20, desc[UR4][R10.64+0x24] ;  /* 0x000024040a141981 */ /* 0x000ee2000c1e1900 */
[----:B----4-:R-:W-:-:S03]  /*0450*/  @P1 LOP3.LUT R15, R15, R22, RZ, 0x3c, !PT ;  /* 0x000000160f0f1212 */ /* 0x010fc600078e3cff */
[----:B------:R-:W4:Y:S01]  /*0460*/  @P2 LDG.E R22, desc[UR4][R10.64+0x38] ;  /* 0x000038040a162981 */ /* 0x000f22000c1e1900 */
[----:B------:R-:W-:-:S03]  /*0470*/  @P2 LOP3.LUT R15, R15, R26, RZ, 0x3c, !PT ;  /* 0x0000001a0f0f2212 */ /* 0x000fc600078e3cff */
[----:B------:R-:W4:Y:S01]  /*0480*/  @P4 LDG.E R26, desc[UR4][R10.64+0x50] ;  /* 0x000050040a1a4981 */ /* 0x000f22000c1e1900 */
[----:B------:R-:W-:-:S03]  /*0490*/  @!P0 LOP3.LUT R4, R4, R21, RZ, 0x3c, !PT ;  /* 0x0000001504048212 */ /* 0x000fc600078e3cff */
[----:B------:R-:W4:Y:S01]  /*04a0*/  @P1 LDG.E R21, desc[UR4][R10.64+0x20] ;  /* 0x000020040a151981 */ /* 0x000f22000c1e1900 */
[----:B------:R-:W-:-:S03]  /*04b0*/  @!P0 LOP3.LUT R2, R2, R23, RZ, 0x3c, !PT ;  /* 0x0000001702028212 */ /* 0x000fc600078e3cff */
[----:B------:R-:W4:Y:S01]  /*04c0*/  @P2 LDG.E R23, desc[UR4][R10.64+0x2c] ;  /* 0x00002c040a172981 */ /* 0x000f22000c1e1900 */
[----:B------:R-:W-:-:S03]  /*04d0*/  @P1 LOP3.LUT R4, R4, R25, RZ, 0x3c, !PT ;  /* 0x0000001904041212 */ /* 0x000fc600078e3cff */
[----:B------:R-:W4:Y:S01]  /*04e0*/  @P2 LDG.E R25, desc[UR4][R10.64+0x34] ;  /* 0x000034040a192981 */ /* 0x000f22000c1e1900 */
[----:B--2---:R-:W-:-:S03]  /*04f0*/  @!P0 LOP3.LUT R5, R5, R18, RZ, 0x3c, !PT ;  /* 0x0000001205058212 */ /* 0x004fc600078e3cff */
[----:B------:R-:W2:Y:S01]  /*0500*/  @P1 LDG.E R18, desc[UR4][R10.64+0x1c] ;  /* 0x00001c040a121981 */ /* 0x000ea2000c1e1900 */
[----:B---3--:R-:W-:-:S03]  /*0510*/  @P1 LOP3.LUT R3, R3, R20, RZ, 0x3c, !PT ;  /* 0x0000001403031212 */ /* 0x008fc600078e3cff */
[----:B------:R-:W3:Y:S01]  /*0520*/  @P2 LDG.E R20, desc[UR4][R10.64+0x30] ;  /* 0x000030040a142981 */ /* 0x000ee2000c1e1900 */
[----:B----4-:R-:W-:-:S03]  /*0530*/  @P2 LOP3.LUT R3, R3, R22, RZ, 0x3c, !PT ;  /* 0x0000001603032212 */ /* 0x010fc600078e3cff */
[----:B------:R-:W4:Y:S01]  /*0540*/  @P3 LDG.E R22, desc[UR4][R10.64+0x4c] ;  /* 0x00004c040a163981 */ /* 0x000f22000c1e1900 */
[----:B------:R-:W-:-:S04]  /*0550*/  @P3 LOP3.LUT R15, R15, R28, RZ, 0x3c, !PT ;  /* 0x0000001c0f0f3212 */ /* 0x000fc800078e3cff */
[----:B------:R-:W-:Y:S02]  /*0560*/  @P4 LOP3.LUT R15, R15, R26, RZ, 0x3c, !PT ;  /* 0x0000001a0f0f4212 */ /* 0x000fe400078e3cff */
[----:B------:R-:W-:Y:S01]  /*0570*/  @P1 LOP3.LUT R2, R2, R21, RZ, 0x3c, !PT ;  /* 0x0000001502021212 */ /* 0x000fe200078e3cff */
[----:B------:R-:W4:Y:S04]  /*0580*/  @P5 LDG.E R26, desc[UR4][R10.64+0x64] ;  /* 0x000064040a1a5981 */ /* 0x000f28000c1e1900 */
[----:B------:R-:W4:Y:S01]  /*0590*/  @P3 LDG.E R21, desc[UR4][R10.64+0x40] ;  /* 0x000040040a153981 */ /* 0x000f22000c1e1900 */
[----:B------:R-:W-:Y:S02]  /*05a0*/  @P2 LOP3.LUT R4, R4, R23, RZ, 0x3c, !PT ;  /* 0x0000001704042212 */ /* 0x000fe400078e3cff */
[----:B------:R-:W-:Y:S01]  /*05b0*/  @P2 LOP3.LUT R2, R2, R25, RZ, 0x3c, !PT ;  /* 0x0000001902022212 */ /* 0x000fe200078e3cff */
[----:B------:R-:W4:Y:S04]  /*05c0*/  @P3 LDG.E R23, desc[UR4][R10.64+0x48] ;  /* 0x000048040a173981 */ /* 0x000f28000c1e1900 */
[----:B------:R-:W4:Y:S01]  /*05d0*/  @P4 LDG.E R25, desc[UR4][R10.64+0x54] ;  /* 0x000054040a194981 */ /* 0x000f22000c1e1900 */
[----:B--2---:R-:W-:-:S03]  /*05e0*/  @P1 LOP3.LUT R5, R5, R18, RZ, 0x3c, !PT ;  /* 0x0000001205051212 */ /* 0x004fc600078e3cff */
[----:B------:R-:W2:Y:S01]  /*05f0*/  @P3 LDG.E R18, desc[UR4][R10.64+0x44] ;  /* 0x000044040a123981 */ /* 0x000ea2000c1e1900 */
[----:B---3--:R-:W-:-:S03]  /*0600*/  @P2 LOP3.LUT R5, R5, R20, RZ, 0x3c, !PT ;  /* 0x0000001405052212 */ /* 0x008fc600078e3cff */
[----:B------:R-:W3:Y:S01]  /*0610*/  @P4 LDG.E R20, desc[UR4][R10.64+0x58] ;  /* 0x000058040a144981 */ /* 0x000ee2000c1e1900 */
[----:B----4-:R-:W-:-:S03]  /*0620*/  @P3 LOP3.LUT R3, R3, R22, RZ, 0x3c, !PT ;  /* 0x0000001603033212 */ /* 0x010fc600078e3cff */
[----:B------:R-:W4:Y:S01]  /*0630*/  @P4 LDG.E R22, desc[UR4][R10.64+0x60] ;  /* 0x000060040a164981 */ /* 0x000f22000c1e1900 */
[----:B------:R-:W-:Y:S02]  /*0640*/  LOP3.LUT P0, RZ, R24, 0x80, RZ, 0xc0, !PT ;  /* 0x0000008018ff7812 */ /* 0x000fe4000780c0ff */
[----:B------:R-:W-:Y:S02]  /*0650*/  @P5 LOP3.LUT R15, R15, R26, RZ, 0x3c, !PT ;  /* 0x0000001a0f0f5212 */ /* 0x000fe400078e3cff */
[----:B------:R-:W4:Y:S01]  /*0660*/  @P6 LDG.E R26, desc[UR4][R10.64+0x78] ;  /* 0x000078040a1a6981 */ /* 0x000f22000c1e1900 */
[----:B------:R-:W-:-:S03]  /*0670*/  @P3 LOP3.LUT R4, R4, R21, RZ, 0x3c, !PT ;  /* 0x0000001504043212 */ /* 0x000fc600078e3cff */
[----:B------:R-:W4:Y:S01]  /*0680*/  @P4 LDG.E R21, desc[UR4][R10.64+0x5c] ;  /* 0x00005c040a154981 */ /* 0x000f22000c1e1900 */
[----:B------:R-:W-:-:S03]  /*0690*/  @P3 LOP3.LUT R2, R2, R23, RZ, 0x3c, !PT ;  /* 0x0000001702023212 */ /* 0x000fc600078e3cff */
[----:B------:R-:W4:Y:S01]  /*06a0*/  @P5 LDG.E R23, desc[UR4][R10.64+0x68] ;  /* 0x000068040a175981 */ /* 0x000f22000c1e1900 */
[----:B------:R-:W-:-:S03]  /*06b0*/  @P4 LOP3.LUT R4, R4, R25, RZ, 0x3c, !PT ;  /* 0x0000001904044212 */ /* 0x000fc600078e3cff */
[----:B------:R-:W4:Y:S01]  /*06c0*/  @P5 LDG.E R25, desc[UR4][R10.64+0x70] ;  /* 0x000070040a195981 */ /* 0x000f22000c1e1900 */
[----:B--2---:R-:W-:-:S03]  /*06d0*/  @P3 LOP3.LUT R5, R5, R18, RZ, 0x3c, !PT ;  /* 0x0000001205053212 */ /* 0x004fc600078e3cff */
[----:B------:R-:W2:Y:S01]  /*06e0*/  @P5 LDG.E R18, desc[UR4][R10.64+0x6c] ;  /* 0x00006c040a125981 */ /* 0x000ea2000c1e1900 */
[----:B---3--:R-:W-:-:S03]  /*06f0*/  @P4 LOP3.LUT R5, R5, R20, RZ, 0x3c, !PT ;  /* 0x0000001405054212 */ /* 0x008fc600078e3cff */
[----:B------:R-:W3:Y:S01]  /*0700*/  @P5 LDG.E R20, desc[UR4][R10.64+0x74] ;  /* 0x000074040a145981 */ /* 0x000ee2000c1e1900 */
[----:B----4-:R-:W-:-:S03]  /*0710*/  @P4 LOP3.LUT R3, R3, R22, RZ, 0x3c, !PT ;  /* 0x0000001603034212 */ /* 0x010fc600078e3cff */
[----:B------:R-:W4:Y:S01]  /*0720*/  @P0 LDG.E R22, desc[UR4][R10.64+0x8c] ;  /* 0x00008c040a160981 */ /* 0x000f22000c1e1900 */
[----:B------:R-:W-:-:S03]  /*0730*/  @P6 LOP3.LUT R15, R15, R26, RZ, 0x3c, !PT ;  /* 0x0000001a0f0f6212 */ /* 0x000fc600078e3cff */
        /* <DEDUP_REMOVED lines=13> */
[----:B------:R-:W-:Y:S02]  /*0810*/  @P6 LOP3.LUT R4, R4, R27, RZ, 0x3c, !PT ;  /* 0x0000001b04046212 */ /* 0x000fe400078e3cff */
[----:B------:R-:W-:Y:S02]  /*0820*/  @P6 LOP3.LUT R2, R2, R21, RZ, 0x3c, !PT ;  /* 0x0000001502026212 */ /* 0x000fe400078e3cff */
[----:B------:R-:W-:Y:S02]  /*0830*/  @P0 LOP3.LUT R4, R4, R23, RZ, 0x3c, !PT ;  /* 0x0000001704040212 */ /* 0x000fe400078e3cff */
[----:B------:R-:W-:Y:S02]  /*0840*/  @P0 LOP3.LUT R2, R2, R25, RZ, 0x3c, !PT ;  /* 0x0000001902020212 */ /* 0x000fe400078e3cff */
[----:B--2---:R-:W-:Y:S02]  /*0850*/  @P6 LOP3.LUT R5, R5, R18, RZ, 0x3c, !PT ;  /* 0x0000001205056212 */ /* 0x004fe400078e3cff */
[----:B---3--:R-:W-:-:S02]  /*0860*/  @P6 LOP3.LUT R3, R3, R20, RZ, 0x3c, !PT ;  /* 0x0000001403036212 */ /* 0x008fc400078e3cff */
[----:B----4-:R-:W-:Y:S02]  /*0870*/  @P0 LOP3.LUT R5, R5, R22, RZ, 0x3c, !PT ;  /* 0x0000001605050212 */ /* 0x010fe400078e3cff */
[----:B------:R-:W-:Y:S02]  /*0880*/  @P0 LOP3.LUT R3, R3, R26, RZ, 0x3c, !PT ;  /* 0x0000001a03030212 */ /* 0x000fe400078e3cff */
[----:B------:R-:W-:-:S13]  /*0890*/  R2P PR, R24.B1, 0x7f ;  /* 0x0000007f18007804 */ /* 0x000fda0000001000 */
[----:B------:R-:W2:Y:S04]  /*08a0*/  @P0 LDG.E R18, desc[UR4][R10.64+0xa0] ;  /* 0x0000a0040a120981 */ /* 0x000ea8000c1e1900 */
[----:B------:R-:W3:Y:S04]  /*08b0*/  @P1 LDG.E R22, desc[UR4][R10.64+0xb4] ;  /* 0x0000b4040a161981 */ /* 0x000ee8000c1e1900 */
[----:B------:R-:W4:Y:S04]  /*08c0*/  @P2 LDG.E R26, desc[UR4][R10.64+0xc8] ;  /* 0x0000c8040a1a2981 */ /* 0x000f28000c1e1900 */
[----:B------:R-:W4:Y:S04]  /*08d0*/  @P3 LDG.E R28, desc[UR4][R10.64+0xdc] ;  /* 0x0000dc040a1c3981 */ /* 0x000f28000c1e1900 */
[----:B------:R-:W4:Y:S04]  /*08e0*/  @P0 LDG.E R23, desc[UR4][R10.64+0xa4] ;  /* 0x0000a4040a170981 */ /* 0x000f28000c1e1900 */
[----:B------:R-:W4:Y:S04]  /*08f0*/  @P0 LDG.E R20, desc[UR4][R10.64+0xa8] ;  /* 0x0000a8040a140981 */ /* 0x000f28000c1e1900 */
[----:B------:R-:W4:Y:S04]  /*0900*/  @P4 LDG.E R25, desc[UR4][R10.64+0xf0] ;  /* 0x0000f0040a194981 */ /* 0x000f28000c1e1900 */
        /* <DEDUP_REMOVED lines=21> */
[----:B------:R-:W-:Y:S02]  /*0a60*/  LOP3.LUT P0, RZ, R24, 0x8000, RZ, 0xc0, !PT ;  /* 0x0000800018ff7812 */ /* 0x000fe4000780c0ff */
[----:B----4-:R-:W-:Y:S01]  /*0a70*/  @P5 LOP3.LUT R15, R15, R26, RZ, 0x3c, !PT ;  /* 0x0000001a0f0f5212 */ /* 0x010fe200078e3cff */
[----:B------:R-:W4:Y:S04]  /*0a80*/  @P3 LDG.E R24, desc[UR4][R10.64+0xe4] ;  /* 0x0000e4040a183981 */ /* 0x000f28000c1e1900 */
[----:B------:R-:W2:Y:S01]  /*0a90*/  @P6 LDG.E R26, desc[UR4][R10.64+0x118] ;  /* 0x000118040a1a6981 */ /* 0x000ea2000c1e1900 */
        /* <DEDUP_REMOVED lines=8> */
[----:B---3--:R-:W-:-:S03]  /*0b20*/  @P2 LOP3.LUT R3, R3, R22, RZ, 0x3c, !PT ;  /* 0x0000001603032212 */ /* 0x008fc600078e3cff */
[----:B------:R-:W3:Y:S01]  /*0b30*/  @P4 LDG.E R22, desc[UR4][R10.64+0x100] ;  /* 0x000100040a164981 */ /* 0x000ee2000c1e1900 */
[----:B--2---:R-:W-:-:S03]  /*0b40*/  @P6 LOP3.LUT R15, R15, R26, RZ, 0x3c, !PT ;  /* 0x0000001a0f0f6212 */ /* 0x004fc600078e3cff */
[----:B------:R-:W2:Y:S01]  /*0b50*/  @P0 LDG.E R26, desc[UR4][R10.64+0x12c] ;  /* 0x00012c040a1a0981 */ /* 0x000ea2000c1e1900 */
[----:B----4-:R-:W-:-:S03]  /*0b60*/  @P2 LOP3.LUT R2, R2, R23, RZ, 0x3c, !PT ;  /* 0x0000001702022212 */ /* 0x010fc600078e3cff */
[----:B------:R-:W4:Y:S01]  /*0b70*/  @P4 LDG.E R23, desc[UR4][R10.64+0xfc] ;  /* 0x0000fc040a174981 */ /* 0x000f22000c1e1900 */
[----:B------:R-:W-:-:S03]  /*0b80*/  @P2 LOP3.LUT R5, R5, R20, RZ, 0x3c, !PT ;  /* 0x0000001405052212 */ /* 0x000fc600078e3cff */
[----:B------:R-:W4:Y:S01]  /*0b90*/  @P4 LDG.E R20, desc[UR4][R10.64+0xf8] ;  /* 0x0000f8040a144981 */ /* 0x000f22000c1e1900 */
[----:B------:R-:W-:Y:S02]  /*0ba0*/  @P3 LOP3.LUT R2, R2, R27, RZ, 0x3c, !PT ;  /* 0x0000001b02023212 */ /* 0x000fe400078e3cff */
[----:B------:R-:W-:Y:S01]  /*0bb0*/  @P3 LOP3.LUT R4, R4, R25, RZ, 0x3c, !PT ;  /* 0x0000001904043212 */ /* 0x000fe200078e3cff */
[----:B------:R-:W4:Y:S01]  /*0bc0*/  @P5 LDG.E R27, desc[UR4][R10.64+0x110] ;  /* 0x000110040a1b5981 */ /* 0x000f22000c1e1900 */
[----:B------:R-:W-:-:S03]  /*0bd0*/  @P3 LOP3.LUT R5, R5, R24, RZ, 0x3c, !PT ;  /* 0x0000001805053212 */ /* 0x000fc600078e3cff */
[----:B------:R-:W4:Y:S04]  /*0be0*/  @P5 LDG.E R25, desc[UR4][R10.64+0x108] ;  /* 0x000108040a195981 */ /* 0x000f28000c1e1900 */
        /* <DEDUP_REMOVED lines=19> */
[----:B------:R-:W-:-:S05]  /*0d20*/  VIADD R19, R19, 0x10 ;  /* 0x0000001013137836 */ /* 0x000fca0000000000 */
[----:B------:R-:W-:Y:S02]  /*0d30*/  ISETP.NE.AND P1, PT, R19, 0x20, PT ;  /* 0x000000201300780c */ /* 0x000fe40003f25270 */
[----:B------:R-:W-:Y:S02]  /*0d40*/  @P5 LOP3.LUT R3, R3, R18, RZ, 0x3c, !PT ;  /* 0x0000001203035212 */ /* 0x000fe400078e3cff */
[----:B------:R-:W-:Y:S02]  /*0d50*/  @P6 LOP3.LUT R4, R4, R21, RZ, 0x3c, !PT ;  /* 0x0000001504046212 */ /* 0x000fe400078e3cff */
[----:B---3--:R-:W-:-:S04]  /*0d60*/  @P6 LOP3.LUT R3, R3, R22, RZ, 0x3c, !PT ;  /* 0x0000001603036212 */ /* 0x008fc800078e3cff */
[----:B--2---:R-:W-:Y:S02]  /*0d70*/  @P0 LOP3.LUT R3, R3, R26, RZ, 0x3c, !PT ;  /* 0x0000001a03030212 */ /* 0x004fe400078e3cff */
[----:B----4-:R-:W-:Y:S02]  /*0d80*/  @P6 LOP3.LUT R2, R2, R23, RZ, 0x3c, !PT ;  /* 0x0000001702026212 */ /* 0x010fe400078e3cff */
[----:B------:R-:W-:Y:S02]  /*0d90*/  @P6 LOP3.LUT R5, R5, R20, RZ, 0x3c, !PT ;  /* 0x0000001405056212 */ /* 0x000fe400078e3cff */
[----:B------:R-:W-:Y:S02]  /*0da0*/  @P0 LOP3.LUT R2, R2, R27, RZ, 0x3c, !PT ;  /* 0x0000001b02020212 */ /* 0x000fe400078e3cff */
[----:B------:R-:W-:Y:S02]  /*0db0*/  @P0 LOP3.LUT R4, R4, R25, RZ, 0x3c, !PT ;  /* 0x0000001904040212 */ /* 0x000fe400078e3cff */
[----:B------:R-:W-:Y:S01]  /*0dc0*/  @P0 LOP3.LUT R5, R5, R24, RZ, 0x3c, !PT ;  /* 0x0000001805050212 */ /* 0x000fe200078e3cff */
[----:B------:R-:W-:Y:S06]  /*0dd0*/  @P1 BRA `(.L_x_496) ;  /* 0xfffffff400481947 */ /* 0x000fec000383ffff */
[----:B------:R-:W-:-:S05]  /*0de0*/  VIADD R17, R17, 0x1 ;  /* 0x0000000111117836 */ /* 0x000fca0000000000 */
[----:B------:R-:W-:-:S13]  /*0df0*/  ISETP.NE.AND P0, PT, R17, 0x5, PT ;  /* 0x000000051100780c */ /* 0x000fda0003f05270 */
[----:B------:R-:W-:Y:S05]  /*0e00*/  @P0 BRA `(.L_x_497) ;  /* 0xfffffff400300947 */ /* 0x000fea000383ffff */
[----:B------:R1:W-:Y:S01]  /*0e10*/  STG.E.64 desc[UR4][R6.64+0x8], R4 ;  /* 0x0000080406007986 */ /* 0x0003e2000c101b04 */
[----:B------:R-:W-:Y:S01]  /*0e20*/  VIADD R14, R14, 0x1 ;  /* 0x000000010e0e7836 */ /* 0x000fe20000000000 */
[----:B------:R-:W-:Y:S02]  /*0e30*/  LOP3.LUT R11, R13, 0x3, RZ, 0xc0, !PT ;  /* 0x000000030d0b7812 */ /* 0x000fe400078ec0ff */
[----:B------:R1:W-:Y:S02]  /*0e40*/  STG.E.64 desc[UR4][R6.64+0x10], R2 ;  /* 0x0000100206007986 */ /* 0x0003e4000c101b04 */
[----:B------:R-:W-:Y:S02]  /*0e50*/  ISETP.GE.U32.AND P0, PT, R14, R11, PT ;  /* 0x0000000b0e00720c */ /* 0x000fe40003f06070 */
[----:B------:R1:W-:Y:S11]  /*0e60*/  STG.E desc[UR4][R6.64+0x4], R15 ;  /* 0x0000040f06007986 */ /* 0x0003f6000c101904 */
[----:B------:R-:W-:Y:S05]  /*0e70*/  @!P0 BRA `(.L_x_498) ;  /* 0xfffffff400048947 */ /* 0x000fea000383ffff */
.L_x_495:
[----:B------:R-:W-:Y:S05]  /*0e80*/  BSYNC.RECONVERGENT B1 ;  /* 0x0000000000017941 */ /* 0x000fea0003800200 */
.L_x_494:
[C---:B------:R-:W-:Y:S01]  /*0e90*/  ISETP.GT.U32.AND P0, PT, R13.reuse, 0x3, PT ;  /* 0x000000030d00780c */ /* 0x040fe20003f04070 */
[----:B------:R-:W-:Y:S01]  /*0ea0*/  VIADD R12, R12, 0x1 ;  /* 0x000000010c0c7836 */ /* 0x000fe20000000000 */
[--C-:B------:R-:W-:Y:S02]  /*0eb0*/  SHF.R.U64 R13, R13, 0x2, R0.reuse ;  /* 0x000000020d0d7819 */ /* 0x100fe40000001200 */
[----:B------:R-:W-:Y:S02]  /*0ec0*/  ISETP.GT.U32.AND.EX P0, PT, R0, RZ, PT, P0 ;  /* 0x000000ff0000720c */ /* 0x000fe40003f04100 */
[----:B------:R-:W-:-:S11]  /*0ed0*/  SHF.R.U32.HI R0, RZ, 0x2, R0 ;  /* 0x00000002ff007819 */ /* 0x000fd60000011600 */
[----:B------:R-:W-:Y:S05]  /*0ee0*/  @P0 BRA `(.L_x_499) ;  /* 0xfffffff000c80947 */ /* 0x000fea000383ffff */
.L_x_493:
[----:B------:R-:W-:Y:S05]  /*0ef0*/  BSYNC.RECONVERGENT B0 ;  /* 0x0000000000007941 */ /* 0x000fea0003800200 */
.L_x_492:
[----:B------:R-:W-:Y:S04]  /*0f00*/  STG.E.64 desc[UR4][R6.64+0x18], RZ ;  /* 0x000018ff06007986 */ /* 0x000fe8000c101b04 */
[----:B------:R-:W-:Y:S04]  /*0f10*/  STG.E desc[UR4][R6.64+0x20], RZ ;  /* 0x000020ff06007986 */ /* 0x000fe8000c101904 */
[----:B------:R-:W-:Y:S01]  /*0f20*/  STG.E.64 desc[UR4][R6.64+0x28], RZ ;  /* 0x000028ff06007986 */ /* 0x000fe2000c101b04 */
[----:B------:R-:W-:Y:S05]  /*0f30*/  EXIT ;  /* 0x000000000000794d */ /* 0x000fea0003800000 */
.L_x_500:
        /* <DEDUP_REMOVED lines=12> */
.L_x_506:


//--------------------- .nv.global.init           --------------------------
	.section	.nv.global.init,"aw",@progbits
	.align	4
.nv.global.init:
	.type		mrg32k3aM1SubSeq,@object
	.size		mrg32k3aM1SubSeq,(mrg32k3aM2SubSeq - mrg32k3aM1SubSeq)
mrg32k3aM1SubSeq:
        /* <DEDUP_REMOVED lines=126> */
	.type		mrg32k3aM2SubSeq,@object
	.size		mrg32k3aM2SubSeq,(mrg32k3aM1 - mrg32k3aM2SubSeq)
mrg32k3aM2SubSeq:
        /* <DEDUP_REMOVED lines=126> */
	.type		mrg32k3aM1,@object
	.size		mrg32k3aM1,(mrg32k3aM1Seq - mrg32k3aM1)
mrg32k3aM1:
        /* <DEDUP_REMOVED lines=144> */
	.type		mrg32k3aM1Seq,@object
	.size		mrg32k3aM1Seq,(mrg32k3aM2 - mrg32k3aM1Seq)
mrg32k3aM1Seq:
        /* <DEDUP_REMOVED lines=144> */
	.type		mrg32k3aM2,@object
	.size		mrg32k3aM2,(mrg32k3aM2Seq - mrg32k3aM2)
mrg32k3aM2:
        /* <DEDUP_REMOVED lines=144> */
	.type		mrg32k3aM2Seq,@object
	.size		mrg32k3aM2Seq,(precalc_xorwow_matrix - mrg32k3aM2Seq)
mrg32k3aM2Seq:
        /* <DEDUP_REMOVED lines=144> */
	.type		precalc_xorwow_matrix,@object
	.size		precalc_xorwow_matrix,(precalc_xorwow_offset_matrix - precalc_xorwow_matrix)
precalc_xorwow_matrix:
        /* <DEDUP_REMOVED lines=6400> */
	.type		precalc_xorwow_offset_matrix,@object
	.size		precalc_xorwow_offset_matrix,(.L_1 - precalc_xorwow_offset_matrix)
precalc_xorwow_offset_matrix:
        /* <DEDUP_REMOVED lines=6400> */
.L_1:


//--------------------- .nv.shared.reserved.0     --------------------------
	.section	.nv.shared.reserved.0,"aw",@nobits
	.weak		__nv_reservedSMEM_offset_0_alias
	.size		__nv_reservedSMEM_offset_0_alias, 0, 64
	.other		__nv_reservedSMEM_offset_0_alias,@"STO_CUDA_RESERVED_SHARED STV_DEFAULT"
__nv_reservedSMEM_offset_0_alias:
	.zero		0
	.zero		64


//--------------------- .nv.constant0._Z10our_kernelP17curandStateXORWOWPi --------------------------
	.section	.nv.constant0._Z10our_kernelP17curandStateXORWOWPi,"a",@progbits
	.sectionflags	@""
	.align	4
.nv.constant0._Z10our_kernelP17curandStateXORWOWPi:
	.zero		912


//--------------------- .nv.constant0._Z12setup_kernelP17curandStateXORWOWm --------------------------
	.section	.nv.constant0._Z12setup_kernelP17curandStateXORWOWm,"a",@progbits
	.sectionflags	@""
	.align	4
.nv.constant0._Z12setup_kernelP17curandStateXORWOWm:
	.zero		912


//--------------------- SYMBOLS --------------------------

	.type		.nv.reservedSmem.offset0,@object
	.size		.nv.reservedSmem.offset0,0x4
